	.target	sm_100a

	.elftype	@"ET_EXEC"


//--------------------- .note.nv.tkinfo           --------------------------
	.section	.note.nv.tkinfo,"",@"SHT_NOTE"
	.sectionflags	@"SHF_NOTE_NV_TKINFO"
	.tkinfo
        /*0018*/ 	.word	0x00000002
        /*0030*/ 	.string	""
        /*0030*/ 	.string	"ptxas"
        /*0030*/ 	.string	"Cuda compilation tools, release 13.0, V13.0.88"
        /*0030*/ 	.string	"Build cuda_13.0.r13.0/compiler.36424714_0"
        /*0030*/ 	.string	"-arch sm_100a -m 64 "



//--------------------- .note.nv.cuinfo           --------------------------
	.section	.note.nv.cuinfo,"",@"SHT_NOTE"
	.sectionflags	@"SHF_NOTE_NV_CUINFO"
        /*0018*/ 	.short	0x0002
        /*001a*/ 	.short	0x0064
        /*001c*/ 	.short	0x0082
	.zero		2


//--------------------- .nv.info                  --------------------------
	.section	.nv.info,"",@"SHT_CUDA_INFO"
	.align	4


	//----- nvinfo : EIATTR_REGCOUNT
	.align		4
        /*0000*/ 	.byte	0x04, 0x2f
        /*0002*/ 	.short	(.L_19 - .L_18)
	.align		4
.L_18:
        /*0004*/ 	.word	index@(_ZN7cutlass13device_kernelINS_4gemm6kernel13GemmUniversalIN4cute5tupleIJiiiiEEENS1_10collective13CollectiveMmaINS1_46MainloopSm100TmaUmmaWarpSpecializedBlockScaledILi3ELi2ELi2ENS5_IJNS4_1CILi4EEENSA_ILi2EEENSA_ILi1EEEEEEEENS5_IJNSA_ILi256EEENSA_ILi128EEESG_EEENS5_IJNS_12float_e4m3_tENS_13float_ue8m0_tEEEENS5_IJNS5_IJlSD_lEEENS4_6LayoutINS5_IJNS5_IJNS5_IJNSA_ILi32EEESB_EEEiEEESQ_NS5_IJSD_iEEEEEENS5_IJNS5_IJNS5_IJNSA_ILi16EEESB_EEEiEEENS5_IJNS5_IJNSA_ILi0EEESD_EEENSA_ILi512EEEEEENS5_IJSW_iEEEEEEEEEEESL_S13_NS4_8TiledMMAINS4_8MMA_AtomIJNS4_27SM100_MMA_MXF8F6F4_2x1SM_SSISJ_SJ_fSK_Li256ELi128ELNS4_4UMMA5MajorE0ELS18_0ELNS17_7ScaleInE0ELS19_0EEEEEENSN_INS5_IJSD_SD_SD_EEENS5_IJSW_SW_SW_EEEEENS5_IJNS4_10UnderscoreES1F_S1F_EEEEENS5_IJNS4_28SM100_TMA_2SM_LOAD_MULTICASTES1I_EEENS5_IJNS4_14ComposedLayoutINS4_7SwizzleILi3ELi4ELi3EEENS4_18smem_ptr_flag_bitsILi8EEENSN_INS5_IJNSA_ILi8EEESH_EEENS5_IJSH_SD_EEEEEEENSN_INS5_IJNS5_IJNS5_IJSP_SD_EEENS5_IJSO_SD_EEEEEESD_NS5_IJSB_SC_EEEEEENS5_IJNS5_IJNS5_IJSU_SY_EEESX_EEESW_NS5_IJSD_SY_EEEEEEEEEEEvNS4_8identityES1J_S24_vS25_EENS_8epilogue10collective18CollectiveEpilogueINS27_23Sm100TmaWarpSpecializedILi4ELi2ELi32ELb1ELb0EEEJNS5_IJSH_SH_SG_EEENS5_IJNSN_ISH_SD_EENSN_ISO_SD_EEEEENS_10bfloat16_tESM_S2G_SM_NS27_6fusion15FusionCallbacksIS2B_NS2H_17LinearCombinationIS2G_fS2G_fLNS_15FloatRoundStyleE2EEES2C_S2F_JEEENS4_5SM1004TMEM4LOAD26SM100_TMEM_LOAD_32dp32b32xENS4_13SM90_TMA_LOADENS1K_INS1L_ILi2ELi4ELi3EEENS1N_ILi16EEENSN_INS5_IJS1P_SO_EEES1V_EEEENS4_39AutoVectorizingCopyWithAssumedAlignmentILi128EEENS4_14SM90_TMA_STOREES2W_S2Y_S2Y_EEEvvEEEEvNT_6ParamsE)
        /*0008*/ 	.word	0x0000007a


	//----- nvinfo : EIATTR_FRAME_SIZE
	.align		4
.L_19:
        /*000c*/ 	.byte	0x04, 0x11
        /*000e*/ 	.short	(.L_21 - .L_20)
	.align		4
.L_20:
        /*0010*/ 	.word	index@($__internal_2_$__cuda_sm10x_tcgen05_guardrail_trap_unallocated_columns_being_dealloced)
        /*0014*/ 	.word	0x00000000


	//----- nvinfo : EIATTR_FRAME_SIZE
	.align		4
.L_21:
        /*0018*/ 	.byte	0x04, 0x11
        /*001a*/ 	.short	(.L_23 - .L_22)
	.align		4
.L_22:
        /*001c*/ 	.word	index@($__internal_1_$__cuda_sm10x_tcgen05_guardrail_trap_phase_invalid_during_alloc)
        /*0020*/ 	.word	0x00000000


	//----- nvinfo : EIATTR_FRAME_SIZE
	.align		4
.L_23:
        /*0024*/ 	.byte	0x04, 0x11
        /*0026*/ 	.short	(.L_25 - .L_24)
	.align		4
.L_24:
        /*0028*/ 	.word	index@($__internal_0_$__cuda_sm10x_tcgen05_guardrail_trap_col_being_dealloced_not_returned_by_alloc)
        /*002c*/ 	.word	0x00000000


	//----- nvinfo : EIATTR_FRAME_SIZE
	.align		4
.L_25:
        /*0030*/ 	.byte	0x04, 0x11
        /*0032*/ 	.short	(.L_27 - .L_26)
	.align		4
.L_26:
        /*0034*/ 	.word	index@(_ZN7cutlass13device_kernelINS_4gemm6kernel13GemmUniversalIN4cute5tupleIJiiiiEEENS1_10collective13CollectiveMmaINS1_46MainloopSm100TmaUmmaWarpSpecializedBlockScaledILi3ELi2ELi2ENS5_IJNS4_1CILi4EEENSA_ILi2EEENSA_ILi1EEEEEEEENS5_IJNSA_ILi256EEENSA_ILi128EEESG_EEENS5_IJNS_12float_e4m3_tENS_13float_ue8m0_tEEEENS5_IJNS5_IJlSD_lEEENS4_6LayoutINS5_IJNS5_IJNS5_IJNSA_ILi32EEESB_EEEiEEESQ_NS5_IJSD_iEEEEEENS5_IJNS5_IJNS5_IJNSA_ILi16EEESB_EEEiEEENS5_IJNS5_IJNSA_ILi0EEESD_EEENSA_ILi512EEEEEENS5_IJSW_iEEEEEEEEEEESL_S13_NS4_8TiledMMAINS4_8MMA_AtomIJNS4_27SM100_MMA_MXF8F6F4_2x1SM_SSISJ_SJ_fSK_Li256ELi128ELNS4_4UMMA5MajorE0ELS18_0ELNS17_7ScaleInE0ELS19_0EEEEEENSN_INS5_IJSD_SD_SD_EEENS5_IJSW_SW_SW_EEEEENS5_IJNS4_10UnderscoreES1F_S1F_EEEEENS5_IJNS4_28SM100_TMA_2SM_LOAD_MULTICASTES1I_EEENS5_IJNS4_14ComposedLayoutINS4_7SwizzleILi3ELi4ELi3EEENS4_18smem_ptr_flag_bitsILi8EEENSN_INS5_IJNSA_ILi8EEESH_EEENS5_IJSH_SD_EEEEEEENSN_INS5_IJNS5_IJNS5_IJSP_SD_EEENS5_IJSO_SD_EEEEEESD_NS5_IJSB_SC_EEEEEENS5_IJNS5_IJNS5_IJSU_SY_EEESX_EEESW_NS5_IJSD_SY_EEEEEEEEEEEvNS4_8identityES1J_S24_vS25_EENS_8epilogue10collective18CollectiveEpilogueINS27_23Sm100TmaWarpSpecializedILi4ELi2ELi32ELb1ELb0EEEJNS5_IJSH_SH_SG_EEENS5_IJNSN_ISH_SD_EENSN_ISO_SD_EEEEENS_10bfloat16_tESM_S2G_SM_NS27_6fusion15FusionCallbacksIS2B_NS2H_17LinearCombinationIS2G_fS2G_fLNS_15FloatRoundStyleE2EEES2C_S2F_JEEENS4_5SM1004TMEM4LOAD26SM100_TMEM_LOAD_32dp32b32xENS4_13SM90_TMA_LOADENS1K_INS1L_ILi2ELi4ELi3EEENS1N_ILi16EEENSN_INS5_IJS1P_SO_EEES1V_EEEENS4_39AutoVectorizingCopyWithAssumedAlignmentILi128EEENS4_14SM90_TMA_STOREES2W_S2Y_S2Y_EEEvvEEEEvNT_6ParamsE)
        /*0038*/ 	.word	0x00000000


	//----- nvinfo : EIATTR_MIN_STACK_SIZE
	.align		4
.L_27:
        /*003c*/ 	.byte	0x04, 0x12
        /*003e*/ 	.short	(.L_29 - .L_28)
	.align		4
.L_28:
        /*0040*/ 	.word	index@(_ZN7cutlass13device_kernelINS_4gemm6kernel13GemmUniversalIN4cute5tupleIJiiiiEEENS1_10collective13CollectiveMmaINS1_46MainloopSm100TmaUmmaWarpSpecializedBlockScaledILi3ELi2ELi2ENS5_IJNS4_1CILi4EEENSA_ILi2EEENSA_ILi1EEEEEEEENS5_IJNSA_ILi256EEENSA_ILi128EEESG_EEENS5_IJNS_12float_e4m3_tENS_13float_ue8m0_tEEEENS5_IJNS5_IJlSD_lEEENS4_6LayoutINS5_IJNS5_IJNS5_IJNSA_ILi32EEESB_EEEiEEESQ_NS5_IJSD_iEEEEEENS5_IJNS5_IJNS5_IJNSA_ILi16EEESB_EEEiEEENS5_IJNS5_IJNSA_ILi0EEESD_EEENSA_ILi512EEEEEENS5_IJSW_iEEEEEEEEEEESL_S13_NS4_8TiledMMAINS4_8MMA_AtomIJNS4_27SM100_MMA_MXF8F6F4_2x1SM_SSISJ_SJ_fSK_Li256ELi128ELNS4_4UMMA5MajorE0ELS18_0ELNS17_7ScaleInE0ELS19_0EEEEEENSN_INS5_IJSD_SD_SD_EEENS5_IJSW_SW_SW_EEEEENS5_IJNS4_10UnderscoreES1F_S1F_EEEEENS5_IJNS4_28SM100_TMA_2SM_LOAD_MULTICASTES1I_EEENS5_IJNS4_14ComposedLayoutINS4_7SwizzleILi3ELi4ELi3EEENS4_18smem_ptr_flag_bitsILi8EEENSN_INS5_IJNSA_ILi8EEESH_EEENS5_IJSH_SD_EEEEEEENSN_INS5_IJNS5_IJNS5_IJSP_SD_EEENS5_IJSO_SD_EEEEEESD_NS5_IJSB_SC_EEEEEENS5_IJNS5_IJNS5_IJSU_SY_EEESX_EEESW_NS5_IJSD_SY_EEEEEEEEEEEvNS4_8identityES1J_S24_vS25_EENS_8epilogue10collective18CollectiveEpilogueINS27_23Sm100TmaWarpSpecializedILi4ELi2ELi32ELb1ELb0EEEJNS5_IJSH_SH_SG_EEENS5_IJNSN_ISH_SD_EENSN_ISO_SD_EEEEENS_10bfloat16_tESM_S2G_SM_NS27_6fusion15FusionCallbacksIS2B_NS2H_17LinearCombinationIS2G_fS2G_fLNS_15FloatRoundStyleE2EEES2C_S2F_JEEENS4_5SM1004TMEM4LOAD26SM100_TMEM_LOAD_32dp32b32xENS4_13SM90_TMA_LOADENS1K_INS1L_ILi2ELi4ELi3EEENS1N_ILi16EEENSN_INS5_IJS1P_SO_EEES1V_EEEENS4_39AutoVectorizingCopyWithAssumedAlignmentILi128EEENS4_14SM90_TMA_STOREES2W_S2Y_S2Y_EEEvvEEEEvNT_6ParamsE)
        /*0044*/ 	.word	0x00000000
.L_29:


//--------------------- .nv.compat                --------------------------
	.section	.nv.compat,"",@"SHT_CUDA_COMPAT_INFO"
	.align	4
        /*0000*/ 	.byte	0x02, 0x09, 0x01, 0x00, 0x02, 0x02, 0x02, 0x00, 0x02, 0x05, 0x05, 0x00, 0x03, 0x07, 0x01, 0x01
        /*0010*/ 	.byte	0x02, 0x03, 0x01, 0x00, 0x02, 0x06, 0x01, 0x00, 0x04, 0x0b, 0x08, 0x00, 0x09, 0x00, 0x00, 0x00
        /*0020*/ 	.byte	0x00, 0x00, 0x00, 0x00


//--------------------- .nv.info._ZN7cutlass13device_kernelINS_4gemm6kernel13GemmUniversalIN4cute5tupleIJiiiiEEENS1_10collective13CollectiveMmaINS1_46MainloopSm100TmaUmmaWarpSpecializedBlockScaledILi3ELi2ELi2ENS5_IJNS4_1CILi4EEENSA_ILi2EEENSA_ILi1EEEEEEEENS5_IJNSA_ILi256EEENSA_ILi128EEESG_EEENS5_IJNS_12float_e4m3_tENS_13float_ue8m0_tEEEENS5_IJNS5_IJlSD_lEEENS4_6LayoutINS5_IJNS5_IJNS5_IJNSA_ILi32EEESB_EEEiEEESQ_NS5_IJSD_iEEEEEENS5_IJNS5_IJNS5_IJNSA_ILi16EEESB_EEEiEEENS5_IJNS5_IJNSA_ILi0EEESD_EEENSA_ILi512EEEEEENS5_IJSW_iEEEEEEEEEEESL_S13_NS4_8TiledMMAINS4_8MMA_AtomIJNS4_27SM100_MMA_MXF8F6F4_2x1SM_SSISJ_SJ_fSK_Li256ELi128ELNS4_4UMMA5MajorE0ELS18_0ELNS17_7ScaleInE0ELS19_0EEEEEENSN_INS5_IJSD_SD_SD_EEENS5_IJSW_SW_SW_EEEEENS5_IJNS4_10UnderscoreES1F_S1F_EEEEENS5_IJNS4_28SM100_TMA_2SM_LOAD_MULTICASTES1I_EEENS5_IJNS4_14ComposedLayoutINS4_7SwizzleILi3ELi4ELi3EEENS4_18smem_ptr_flag_bitsILi8EEENSN_INS5_IJNSA_ILi8EEESH_EEENS5_IJSH_SD_EEEEEEENSN_INS5_IJNS5_IJNS5_IJSP_SD_EEENS5_IJSO_SD_EEEEEESD_NS5_IJSB_SC_EEEEEENS5_IJNS5_IJNS5_IJSU_SY_EEESX_EEESW_NS5_IJSD_SY_EEEEEEEEEEEvNS4_8identityES1J_S24_vS25_EENS_8epilogue10collective18CollectiveEpilogueINS27_23Sm100TmaWarpSpecializedILi4ELi2ELi32ELb1ELb0EEEJNS5_IJSH_SH_SG_EEENS5_IJNSN_ISH_SD_EENSN_ISO_SD_EEEEENS_10bfloat16_tESM_S2G_SM_NS27_6fusion15FusionCallbacksIS2B_NS2H_17LinearCombinationIS2G_fS2G_fLNS_15FloatRoundStyleE2EEES2C_S2F_JEEENS4_5SM1004TMEM4LOAD26SM100_TMEM_LOAD_32dp32b32xENS4_13SM90_TMA_LOADENS1K_INS1L_ILi2ELi4ELi3EEENS1N_ILi16EEENSN_INS5_IJS1P_SO_EEES1V_EEEENS4_39AutoVectorizingCopyWithAssumedAlignmentILi128EEENS4_14SM90_TMA_STOREES2W_S2Y_S2Y_EEEvvEEEEvNT_6ParamsE --------------------------
	.section	.nv.info._ZN7cutlass13device_kernelINS_4gemm6kernel13GemmUniversalIN4cute5tupleIJiiiiEEENS1_10collective13CollectiveMmaINS1_46MainloopSm100TmaUmmaWarpSpecializedBlockScaledILi3ELi2ELi2ENS5_IJNS4_1CILi4EEENSA_ILi2EEENSA_ILi1EEEEEEEENS5_IJNSA_ILi256EEENSA_ILi128EEESG_EEENS5_IJNS_12float_e4m3_tENS_13float_ue8m0_tEEEENS5_IJNS5_IJlSD_lEEENS4_6LayoutINS5_IJNS5_IJNS5_IJNSA_ILi32EEESB_EEEiEEESQ_NS5_IJSD_iEEEEEENS5_IJNS5_IJNS5_IJNSA_ILi16EEESB_EEEiEEENS5_IJNS5_IJNSA_ILi0EEESD_EEENSA_ILi512EEEEEENS5_IJSW_iEEEEEEEEEEESL_S13_NS4_8TiledMMAINS4_8MMA_AtomIJNS4_27SM100_MMA_MXF8F6F4_2x1SM_SSISJ_SJ_fSK_Li256ELi128ELNS4_4UMMA5MajorE0ELS18_0ELNS17_7ScaleInE0ELS19_0EEEEEENSN_INS5_IJSD_SD_SD_EEENS5_IJSW_SW_SW_EEEEENS5_IJNS4_10UnderscoreES1F_S1F_EEEEENS5_IJNS4_28SM100_TMA_2SM_LOAD_MULTICASTES1I_EEENS5_IJNS4_14ComposedLayoutINS4_7SwizzleILi3ELi4ELi3EEENS4_18smem_ptr_flag_bitsILi8EEENSN_INS5_IJNSA_ILi8EEESH_EEENS5_IJSH_SD_EEEEEEENSN_INS5_IJNS5_IJNS5_IJSP_SD_EEENS5_IJSO_SD_EEEEEESD_NS5_IJSB_SC_EEEEEENS5_IJNS5_IJNS5_IJSU_SY_EEESX_EEESW_NS5_IJSD_SY_EEEEEEEEEEEvNS4_8identityES1J_S24_vS25_EENS_8epilogue10collective18CollectiveEpilogueINS27_23Sm100TmaWarpSpecializedILi4ELi2ELi32ELb1ELb0EEEJNS5_IJSH_SH_SG_EEENS5_IJNSN_ISH_SD_EENSN_ISO_SD_EEEEENS_10bfloat16_tESM_S2G_SM_NS27_6fusion15FusionCallbacksIS2B_NS2H_17LinearCombinationIS2G_fS2G_fLNS_15FloatRoundStyleE2EEES2C_S2F_JEEENS4_5SM1004TMEM4LOAD26SM100_TMEM_LOAD_32dp32b32xENS4_13SM90_TMA_LOADENS1K_INS1L_ILi2ELi4ELi3EEENS1N_ILi16EEENSN_INS5_IJS1P_SO_EEES1V_EEEENS4_39AutoVectorizingCopyWithAssumedAlignmentILi128EEENS4_14SM90_TMA_STOREES2W_S2Y_S2Y_EEEvvEEEEvNT_6ParamsE,"",@"SHT_CUDA_INFO"
	.sectionflags	@""
	.align	4


	//----- nvinfo : EIATTR_CUDA_API_VERSION
	.align		4
        /*0000*/ 	.byte	0x04, 0x37
        /*0002*/ 	.short	(.L_31 - .L_30)
.L_30:
        /*0004*/ 	.word	0x00000082


	//----- nvinfo : EIATTR_KPARAM_INFO
	.align		4
.L_31:
        /*0008*/ 	.byte	0x04, 0x17
        /*000a*/ 	.short	(.L_33 - .L_32)
.L_32:
        /*000c*/ 	.word	0x00000000
        /*0010*/ 	.short	0x0000
        /*0012*/ 	.short	0x0000
        /*0014*/ 	.byte	0x00, 0xf0, 0x01, 0x30


	//----- nvinfo : EIATTR_AT_ENTRY_FRAGMENTS
	.align		4
.L_33:
        /*0018*/ 	.byte	0x04, 0x4f
        /*001a*/ 	.short	(.L_35 - .L_34)


	//   ....[0]....
.L_34:
        /*001c*/ 	.word	0x00000007


	//----- nvinfo : EIATTR_RESERVED_SMEM_USED
	.align		4
.L_35:
        /*0020*/ 	.byte	0x01, 0x41
	.zero		2


	//----- nvinfo : EIATTR_SPARSE_MMA_MASK
	.align		4
        /*0024*/ 	.byte	0x03, 0x50
        /*0026*/ 	.short	0x0000


	//----- nvinfo : EIATTR_TCGEN05_2CTA_USED
	.align		4
        /*0028*/ 	.byte	0x01, 0x52
	.zero		2


	//----- nvinfo : EIATTR_MAXREG_COUNT
	.align		4
        /*002c*/ 	.byte	0x03, 0x1b
        /*002e*/ 	.short	0x00ff


	//----- nvinfo : EIATTR_NUM_BARRIERS
	.align		4
        /*0030*/ 	.byte	0x02, 0x4c
        /*0032*/ 	.byte	0x07
	.zero		1


	//----- nvinfo : EIATTR_EXTERNS
	.align		4
        /*0034*/ 	.byte	0x04, 0x0f
        /*0036*/ 	.short	(.L_37 - .L_36)


	//   ....[0]....
	.align		4
.L_36:
        /*0038*/ 	.word	index@(__assertfail)


	//----- nvinfo : EIATTR_MERCURY_ISA_VERSION
	.align		4
.L_37:
        /*003c*/ 	.byte	0x03, 0x5f
        /*003e*/ 	.short	0x0101


	//----- nvinfo : EIATTR_INT_WARP_WIDE_INSTR_OFFSETS
	.align		4
        /*0040*/ 	.byte	0x04, 0x31
        /*0042*/ 	.short	(.L_39 - .L_38)


	//   ....[0]....
.L_38:
        /*0044*/ 	.word	0x00000e10


	//   ....[1]....
        /*0048*/ 	.word	0x00000ec0


	//   ....[2]....
        /*004c*/ 	.word	0x00005300


	//   ....[3]....
        /*0050*/ 	.word	0x00005320


	//   ....[4]....
        /*0054*/ 	.word	0x00005350


	//   ....[5]....
        /*0058*/ 	.word	0x00005ea0


	//   ....[6]....
        /*005c*/ 	.word	0x00005f10


	//   ....[7]....
        /*0060*/ 	.word	0x00006010


	//   ....[8]....
        /*0064*/ 	.word	0x00006090


	//   ....[9]....
        /*0068*/ 	.word	0x000061a0


	//   ....[10]....
        /*006c*/ 	.word	0x00006220


	//   ....[11]....
        /*0070*/ 	.word	0x00006320


	//   ....[12]....
        /*0074*/ 	.word	0x000063d0


	//----- nvinfo : EIATTR_COOP_GROUP_MASK_REGIDS
	.align		4
.L_39:
        /*0078*/ 	.byte	0x04, 0x29
        /*007a*/ 	.short	(.L_41 - .L_40)


	//   ....[0]....
.L_40:
        /*007c*/ 	.word	0xffffffff


	//   ....[1]....
        /*0080*/ 	.word	0xffffffff


	//   ....[2]....
        /*0084*/ 	.word	0xffffffff


	//   ....[3]....
        /*0088*/ 	.word	0xffffffff


	//   ....[4]....
        /*008c*/ 	.word	0xffffffff


	//   ....[5]....
        /*0090*/ 	.word	0xffffffff


	//   ....[6]....
        /*0094*/ 	.word	0xffffffff


	//   ....[7]....
        /*0098*/ 	.word	0xffffffff


	//   ....[8]....
        /*009c*/ 	.word	0xffffffff


	//   ....[9]....
        /*00a0*/ 	.word	0xffffffff


	//   ....[10]....
        /*00a4*/ 	.word	0xffffffff


	//   ....[11]....
        /*00a8*/ 	.word	0xffffffff


	//   ....[12]....
        /*00ac*/ 	.word	0xffffffff


	//   ....[13]....
        /*00b0*/ 	.word	0xffffffff


	//----- nvinfo : EIATTR_COOP_GROUP_INSTR_OFFSETS
	.align		4
.L_41:
        /*00b4*/ 	.byte	0x04, 0x28
        /*00b6*/ 	.short	(.L_43 - .L_42)


	//   ....[0]....
.L_42:
        /*00b8*/ 	.word	0x000000e0


	//   ....[1]....
        /*00bc*/ 	.word	0x000005a0


	//   ....[2]....
        /*00c0*/ 	.word	0x00000760


	//   ....[3]....
        /*00c4*/ 	.word	0x00000900


	//   ....[4]....
        /*00c8*/ 	.word	0x00000a00


	//   ....[5]....
        /*00cc*/ 	.word	0x00000b70


	//   ....[6]....
        /*00d0*/ 	.word	0x00000cd0


	//   ....[7]....
        /*00d4*/ 	.word	0x00000f30


	//   ....[8]....
        /*00d8*/ 	.word	0x00002a50


	//   ....[9]....
        /*00dc*/ 	.word	0x000038c0


	//   ....[10]....
        /*00e0*/ 	.word	0x00003dd0


	//   ....[11]....
        /*00e4*/ 	.word	0x00003e00


	//   ....[12]....
        /*00e8*/ 	.word	0x00005200


	//   ....[13]....
        /*00ec*/ 	.word	0x00005410


	//----- nvinfo : EIATTR_VRC_CTA_INIT_COUNT
	.align		4
.L_43:
        /*00f0*/ 	.byte	0x02, 0x4a
        /*00f2*/ 	.byte	0x80
	.zero		1


	//----- nvinfo : EIATTR_SYSCALL_OFFSETS
	.align		4
        /*00f4*/ 	.byte	0x04, 0x46
        /*00f6*/ 	.short	(.L_45 - .L_44)


	//   ....[0]....
.L_44:
        /*00f8*/ 	.word	0x00007050


	//   ....[1]....
        /*00fc*/ 	.word	0x00007140


	//   ....[2]....
        /*0100*/ 	.word	0x000078a0


	//   ....[3]....
        /*0104*/ 	.word	0x00008530


	//   ....[4]....
        /*0108*/ 	.word	0x00009190


	//   ....[5]....
        /*010c*/ 	.word	0x00009df0


	//----- nvinfo : EIATTR_MBARRIER_INSTR_OFFSETS
	.align		4
.L_45:
        /*0110*/ 	.byte	0x04, 0x39
        /*0112*/ 	.short	(.L_47 - .L_46)


	//   ....[0]....
.L_46:
        /*0114*/ 	.word	0x000006f0
        /*0118*/ 	.word	0x000000ff
        /*011c*/ 	.word	0x00000000
        /*0120*/ 	.short	0x0100
        /*0122*/ 	.byte	0x04
	.zero		1


	//   ....[1]....
        /*0124*/ 	.word	0x00000700
        /*0128*/ 	.word	0x000000ff
        /*012c*/ 	.word	0x00000018
        /*0130*/ 	.short	0x0100
        /*0132*/ 	.byte	0x04
	.zero		1


	//   ....[2]....
        /*0134*/ 	.word	0x00000710
        /*0138*/ 	.word	0x000000ff
        /*013c*/ 	.word	0x00000008
        /*0140*/ 	.short	0x0100
        /*0142*/ 	.byte	0x04
	.zero		1


	//   ....[3]....
        /*0144*/ 	.word	0x00000720
        /*0148*/ 	.word	0x000000ff
        /*014c*/ 	.word	0x00000020
        /*0150*/ 	.short	0x0100
        /*0152*/ 	.byte	0x04
	.zero		1


	//   ....[4]....
        /*0154*/ 	.word	0x00000730
        /*0158*/ 	.word	0x000000ff
        /*015c*/ 	.word	0x00000010
        /*0160*/ 	.short	0x0100
        /*0162*/ 	.byte	0x04
	.zero		1


	//   ....[5]....
        /*0164*/ 	.word	0x00000740
        /*0168*/ 	.word	0x000000ff
        /*016c*/ 	.word	0x00000028
        /*0170*/ 	.short	0x0100
        /*0172*/ 	.byte	0x04
	.zero		1


	//   ....[6]....
        /*0174*/ 	.word	0x00000870
        /*0178*/ 	.word	0x000000ff
        /*017c*/ 	.word	0x00000030
        /*0180*/ 	.short	0x0100
        /*0182*/ 	.byte	0x04
	.zero		1


	//   ....[7]....
        /*0184*/ 	.word	0x00000880
        /*0188*/ 	.word	0x000000ff
        /*018c*/ 	.word	0x00000050
        /*0190*/ 	.short	0x0100
        /*0192*/ 	.byte	0x04
	.zero		1


	//   ....[8]....
        /*0194*/ 	.word	0x00000890
        /*0198*/ 	.word	0x000000ff
        /*019c*/ 	.word	0x00000038
        /*01a0*/ 	.short	0x0100
        /*01a2*/ 	.byte	0x04
	.zero		1


	//   ....[9]....
        /*01a4*/ 	.word	0x000008a0
        /*01a8*/ 	.word	0x000000ff
        /*01ac*/ 	.word	0x00000058
        /*01b0*/ 	.short	0x0100
        /*01b2*/ 	.byte	0x04
	.zero		1


	//   ....[10]....
        /*01b4*/ 	.word	0x000008b0
        /*01b8*/ 	.word	0x000000ff
        /*01bc*/ 	.word	0x00000040
        /*01c0*/ 	.short	0x0100
        /*01c2*/ 	.byte	0x04
	.zero		1


	//   ....[11]....
        /*01c4*/ 	.word	0x000008c0
        /*01c8*/ 	.word	0x000000ff
        /*01cc*/ 	.word	0x00000060
        /*01d0*/ 	.short	0x0100
        /*01d2*/ 	.byte	0x04
	.zero		1


	//   ....[12]....
        /*01d4*/ 	.word	0x000008d0
        /*01d8*/ 	.word	0x000000ff
        /*01dc*/ 	.word	0x00000048
        /*01e0*/ 	.short	0x0100
        /*01e2*/ 	.byte	0x04
	.zero		1


	//   ....[13]....
        /*01e4*/ 	.word	0x000008e0
        /*01e8*/ 	.word	0x000000ff
        /*01ec*/ 	.word	0x00000068
        /*01f0*/ 	.short	0x0100
        /*01f2*/ 	.byte	0x04
	.zero		1


	//   ....[14]....
        /*01f4*/ 	.word	0x000009d0
        /*01f8*/ 	.word	0x000000ff
        /*01fc*/ 	.word	0x00000070
        /*0200*/ 	.short	0x0100
        /*0202*/ 	.byte	0x06
	.zero		1


	//   ....[15]....
        /*0204*/ 	.word	0x000009e0
        /*0208*/ 	.word	0x000000ff
        /*020c*/ 	.word	0x00000078
        /*0210*/ 	.short	0x0100
        /*0212*/ 	.byte	0x06
	.zero		1


	//   ....[16]....
        /*0214*/ 	.word	0x00000b20
        /*0218*/ 	.word	0x000000ff
        /*021c*/ 	.word	0x00000080
        /*0220*/ 	.short	0x0100
        /*0222*/ 	.byte	0x06
	.zero		1


	//   ....[17]....
        /*0224*/ 	.word	0x00000b30
        /*0228*/ 	.word	0x000000ff
        /*022c*/ 	.word	0x00000090
        /*0230*/ 	.short	0x0100
        /*0232*/ 	.byte	0x06
	.zero		1


	//   ....[18]....
        /*0234*/ 	.word	0x00000b40
        /*0238*/ 	.word	0x000000ff
        /*023c*/ 	.word	0x00000088
        /*0240*/ 	.short	0x0100
        /*0242*/ 	.byte	0x06
	.zero		1


	//   ....[19]....
        /*0244*/ 	.word	0x00000b50
        /*0248*/ 	.word	0x000000ff
        /*024c*/ 	.word	0x00000098
        /*0250*/ 	.short	0x0100
        /*0252*/ 	.byte	0x06
	.zero		1


	//   ....[20]....
        /*0254*/ 	.word	0x00000c80
        /*0258*/ 	.word	0x000000ff
        /*025c*/ 	.word	0x000000a0
        /*0260*/ 	.short	0x0100
        /*0262*/ 	.byte	0x04
	.zero		1


	//   ....[21]....
        /*0264*/ 	.word	0x00000c90
        /*0268*/ 	.word	0x000000ff
        /*026c*/ 	.word	0x000000b0
        /*0270*/ 	.short	0x0100
        /*0272*/ 	.byte	0x04
	.zero		1


	//   ....[22]....
        /*0274*/ 	.word	0x00000ca0
        /*0278*/ 	.word	0x000000ff
        /*027c*/ 	.word	0x000000a8
        /*0280*/ 	.short	0x0100
        /*0282*/ 	.byte	0x04
	.zero		1


	//   ....[23]....
        /*0284*/ 	.word	0x00000cb0
        /*0288*/ 	.word	0x000000ff
        /*028c*/ 	.word	0x000000b8
        /*0290*/ 	.short	0x0100
        /*0292*/ 	.byte	0x04
	.zero		1


	//   ....[24]....
        /*0294*/ 	.word	0x00000db0
        /*0298*/ 	.word	0x000000ff
        /*029c*/ 	.word	0x000000c0
        /*02a0*/ 	.short	0x0100
        /*02a2*/ 	.byte	0x04
	.zero		1


	//   ....[25]....
        /*02a4*/ 	.word	0x00000dc0
        /*02a8*/ 	.word	0x000000ff
        /*02ac*/ 	.word	0x000000d0
        /*02b0*/ 	.short	0x0100
        /*02b2*/ 	.byte	0x04
	.zero		1


	//   ....[26]....
        /*02b4*/ 	.word	0x00000dd0
        /*02b8*/ 	.word	0x000000ff
        /*02bc*/ 	.word	0x000000c8
        /*02c0*/ 	.short	0x0100
        /*02c2*/ 	.byte	0x04
	.zero		1


	//   ....[27]....
        /*02c4*/ 	.word	0x00000de0
        /*02c8*/ 	.word	0x000000ff
        /*02cc*/ 	.word	0x000000d8
        /*02d0*/ 	.short	0x0100
        /*02d2*/ 	.byte	0x04
	.zero		1


	//   ....[28]....
        /*02d4*/ 	.word	0x00000ef0
        /*02d8*/ 	.word	0x000000ff
        /*02dc*/ 	.word	0x000000e0
        /*02e0*/ 	.short	0x0100
        /*02e2*/ 	.byte	0x06
	.zero		1


	//   ....[29]....
        /*02e4*/ 	.word	0x00001d30
        /*02e8*/ 	.word	0x00000003
        /*02ec*/ 	.word	0x000000d0
        /*02f0*/ 	.short	0x010a
        /*02f2*/ 	.byte	0xff
	.zero		1


	//   ....[30]....
        /*02f4*/ 	.word	0x00001d60
        /*02f8*/ 	.word	0x00000003
        /*02fc*/ 	.word	0x000000c0
        /*0300*/ 	.short	0x0101
        /*0302*/ 	.byte	0xff
	.zero		1


	//   ....[31]....
        /*0304*/ 	.word	0x00001e50
        /*0308*/ 	.word	0x000000ff
        /*030c*/ 	.word	0x00000018
        /*0310*/ 	.short	0x010a
        /*0312*/ 	.byte	0x04
	.zero		1


	//   ....[32]....
        /*0314*/ 	.word	0x00001f60
        /*0318*/ 	.word	0x000000ff
        /*031c*/ 	.word	0x00000018
        /*0320*/ 	.short	0x010a
        /*0322*/ 	.byte	0x06
	.zero		1


	//   ....[33]....
        /*0324*/ 	.word	0x000020c0
        /*0328*/ 	.word	0x000000ff
        /*032c*/ 	.word	0x00000018
        /*0330*/ 	.short	0x010a
        /*0332*/ 	.byte	0x04
	.zero		1


	//   ....[34]....
        /*0334*/ 	.word	0x00002490
        /*0338*/ 	.word	0x000000ff
        /*033c*/ 	.word	0x00000078
        /*0340*/ 	.short	0x0101
        /*0342*/ 	.byte	0x07
	.zero		1


	//   ....[35]....
        /*0344*/ 	.word	0x000024b0
        /*0348*/ 	.word	0x000000ff
        /*034c*/ 	.word	0x00000018
        /*0350*/ 	.short	0x010a
        /*0352*/ 	.byte	0x04
	.zero		1


	//   ....[36]....
        /*0354*/ 	.word	0x00002530
        /*0358*/ 	.word	0x000000ff
        /*035c*/ 	.word	0x00000018
        /*0360*/ 	.short	0x010a
        /*0362*/ 	.byte	0x0e
	.zero		1


	//   ....[37]....
        /*0364*/ 	.word	0x00002670
        /*0368*/ 	.word	0x000000ff
        /*036c*/ 	.word	0x00000018
        /*0370*/ 	.short	0x010a
        /*0372*/ 	.byte	0x04
	.zero		1


	//   ....[38]....
        /*0374*/ 	.word	0x00002a80
        /*0378*/ 	.word	0x00000003
        /*037c*/ 	.word	0x00000080
        /*0380*/ 	.short	0x010a
        /*0382*/ 	.byte	0xff
	.zero		1


	//   ....[39]....
        /*0384*/ 	.word	0x00002bd0
        /*0388*/ 	.word	0x00000000
        /*038c*/ 	.word	0x00000000
        /*0390*/ 	.short	0x0101
        /*0392*/ 	.byte	0xff
	.zero		1


	//   ....[40]....
        /*0394*/ 	.word	0x00003190
        /*0398*/ 	.word	0x000000ff
        /*039c*/ 	.word	0x00000000
        /*03a0*/ 	.short	0x010a
        /*03a2*/ 	.byte	0x04
	.zero		1


	//   ....[41]....
        /*03a4*/ 	.word	0x00003220
        /*03a8*/ 	.word	0x000000ff
        /*03ac*/ 	.word	0x00000000
        /*03b0*/ 	.short	0x010a
        /*03b2*/ 	.byte	0x05
	.zero		1


	//   ....[42]....
        /*03b4*/ 	.word	0x000032c0
        /*03b8*/ 	.word	0x00000000
        /*03bc*/ 	.word	0x00000000
        /*03c0*/ 	.short	0x010a
        /*03c2*/ 	.byte	0xff
	.zero		1


	//   ....[43]....
        /*03c4*/ 	.word	0x00003410
        /*03c8*/ 	.word	0x00000000
        /*03cc*/ 	.word	0x000000c0
        /*03d0*/ 	.short	0x010a
        /*03d2*/ 	.byte	0xff
	.zero		1


	//   ....[44]....
        /*03d4*/ 	.word	0x00003480
        /*03d8*/ 	.word	0x00000008
        /*03dc*/ 	.word	0x00000000
        /*03e0*/ 	.short	0x0101
        /*03e2*/ 	.byte	0xff
	.zero		1


	//   ....[45]....
        /*03e4*/ 	.word	0x000034a0
        /*03e8*/ 	.word	0x000000ff
        /*03ec*/ 	.word	0x00000090
        /*03f0*/ 	.short	0x010a
        /*03f2*/ 	.byte	0x04
	.zero		1


	//   ....[46]....
        /*03f4*/ 	.word	0x000035c0
        /*03f8*/ 	.word	0x00000000
        /*03fc*/ 	.word	0x00000080
        /*0400*/ 	.short	0x010a
        /*0402*/ 	.byte	0xff
	.zero		1


	//   ....[47]....
        /*0404*/ 	.word	0x000036c0
        /*0408*/ 	.word	0x00000000
        /*040c*/ 	.word	0x00000000
        /*0410*/ 	.short	0x0101
        /*0412*/ 	.byte	0xff
	.zero		1


	//   ....[48]....
        /*0414*/ 	.word	0x00003750
        /*0418*/ 	.word	0x000000ff
        /*041c*/ 	.word	0x00000090
        /*0420*/ 	.short	0x0106
        /*0422*/ 	.byte	0x04
	.zero		1


	//   ....[49]....
        /*0424*/ 	.word	0x00003770
        /*0428*/ 	.word	0x000000ff
        /*042c*/ 	.word	0x00000090
        /*0430*/ 	.short	0x010a
        /*0432*/ 	.byte	0x04
	.zero		1


	//   ....[50]....
        /*0434*/ 	.word	0x00003800
        /*0438*/ 	.word	0x000000ff
        /*043c*/ 	.word	0x00000090
        /*0440*/ 	.short	0x0106
        /*0442*/ 	.byte	0x07
	.zero		1


	//   ....[51]....
        /*0444*/ 	.word	0x00003840
        /*0448*/ 	.word	0x00000000
        /*044c*/ 	.word	0x00000090
        /*0450*/ 	.short	0x010a
        /*0452*/ 	.byte	0xff
	.zero		1


	//   ....[52]....
        /*0454*/ 	.word	0x00003ab0
        /*0458*/ 	.word	0x000000ff
        /*045c*/ 	.word	0x00000008
        /*0460*/ 	.short	0x010a
        /*0462*/ 	.byte	0x05
	.zero		1


	//   ....[53]....
        /*0464*/ 	.word	0x00003ad0
        /*0468*/ 	.word	0x000000ff
        /*046c*/ 	.word	0x00000008
        /*0470*/ 	.short	0x010a
        /*0472*/ 	.byte	0x05
	.zero		1


	//   ....[54]....
        /*0474*/ 	.word	0x00003c70
        /*0478*/ 	.word	0x000000ff
        /*047c*/ 	.word	0x00000008
        /*0480*/ 	.short	0x010a
        /*0482*/ 	.byte	0x05
	.zero		1


	//   ....[55]....
        /*0484*/ 	.word	0x00003c90
        /*0488*/ 	.word	0x000000ff
        /*048c*/ 	.word	0x00000008
        /*0490*/ 	.short	0x010a
        /*0492*/ 	.byte	0x05
	.zero		1


	//   ....[56]....
        /*0494*/ 	.word	0x00003d60
        /*0498*/ 	.word	0x000000ff
        /*049c*/ 	.word	0x00000000
        /*04a0*/ 	.short	0x0101
        /*04a2*/ 	.byte	0x04
	.zero		1


	//   ....[57]....
        /*04a4*/ 	.word	0x00004620
        /*04a8*/ 	.word	0x00000000
        /*04ac*/ 	.word	0x00000080
        /*04b0*/ 	.short	0x010a
        /*04b2*/ 	.byte	0xff
	.zero		1


	//   ....[58]....
        /*04b4*/ 	.word	0x000046e0
        /*04b8*/ 	.word	0x00000000
        /*04bc*/ 	.word	0x00000000
        /*04c0*/ 	.short	0x0101
        /*04c2*/ 	.byte	0xff
	.zero		1


	//   ....[59]....
        /*04c4*/ 	.word	0x000047c0
        /*04c8*/ 	.word	0x000000ff
        /*04cc*/ 	.word	0x00000000
        /*04d0*/ 	.short	0x010a
        /*04d2*/ 	.byte	0x04
	.zero		1


	//   ....[60]....
        /*04d4*/ 	.word	0x000047d0
        /*04d8*/ 	.word	0x000000ff
        /*04dc*/ 	.word	0x000000b0
        /*04e0*/ 	.short	0x010a
        /*04e2*/ 	.byte	0x06
	.zero		1


	//   ....[61]....
        /*04e4*/ 	.word	0x00004890
        /*04e8*/ 	.word	0x000000ff
        /*04ec*/ 	.word	0x00000000
        /*04f0*/ 	.short	0x010a
        /*04f2*/ 	.byte	0x07
	.zero		1


	//   ....[62]....
        /*04f4*/ 	.word	0x00004a00
        /*04f8*/ 	.word	0x000000ff
        /*04fc*/ 	.word	0x00000000
        /*0500*/ 	.short	0x010a
        /*0502*/ 	.byte	0x04
	.zero		1


	//   ....[63]....
        /*0504*/ 	.word	0x00004fe0
        /*0508*/ 	.word	0x000000ff
        /*050c*/ 	.word	0x00000000
        /*0510*/ 	.short	0x010a
        /*0512*/ 	.byte	0x04
	.zero		1


	//   ....[64]....
        /*0514*/ 	.word	0x00005090
        /*0518*/ 	.word	0x00000000
        /*051c*/ 	.word	0x00000000
        /*0520*/ 	.short	0x010a
        /*0522*/ 	.byte	0xff
	.zero		1


	//   ....[65]....
        /*0524*/ 	.word	0x000050d0
        /*0528*/ 	.word	0x00000000
        /*052c*/ 	.word	0x00000000
        /*0530*/ 	.short	0x010a
        /*0532*/ 	.byte	0xff
	.zero		1


	//   ....[66]....
        /*0534*/ 	.word	0x00005150
        /*0538*/ 	.word	0x000000ff
        /*053c*/ 	.word	0x00000000
        /*0540*/ 	.short	0x0101
        /*0542*/ 	.byte	0x04
	.zero		1


	//   ....[67]....
        /*0544*/ 	.word	0x00005190
        /*0548*/ 	.word	0x000000ff
        /*054c*/ 	.word	0x000000e0
        /*0550*/ 	.short	0x010a
        /*0552*/ 	.byte	0x31
	.zero		1


	//   ....[68]....
        /*0554*/ 	.word	0x000051f0
        /*0558*/ 	.word	0x000000ff
        /*055c*/ 	.word	0x00000000
        /*0560*/ 	.short	0x0101
        /*0562*/ 	.byte	0x04
	.zero		1


	//   ....[69]....
        /*0564*/ 	.word	0x000056a0
        /*0568*/ 	.word	0x0000000c
        /*056c*/ 	.word	0x00000080
        /*0570*/ 	.short	0x010a
        /*0572*/ 	.byte	0xff
	.zero		1


	//   ....[70]....
        /*0574*/ 	.word	0x00005810
        /*0578*/ 	.word	0x00000000
        /*057c*/ 	.word	0x00000000
        /*0580*/ 	.short	0x0101
        /*0582*/ 	.byte	0xff
	.zero		1


	//   ....[71]....
        /*0584*/ 	.word	0x00005ca0
        /*0588*/ 	.word	0x000000ff
        /*058c*/ 	.word	0x00000078
        /*0590*/ 	.short	0x010a
        /*0592*/ 	.byte	0x15
	.zero		1


	//   ....[72]....
        /*0594*/ 	.word	0x00005e20
        /*0598*/ 	.word	0x000000ff
        /*059c*/ 	.word	0x00000050
        /*05a0*/ 	.short	0x010a
        /*05a2*/ 	.byte	0x15
	.zero		1


	//   ....[73]....
        /*05a4*/ 	.word	0x00005fc0
        /*05a8*/ 	.word	0x000000ff
        /*05ac*/ 	.word	0x00000030
        /*05b0*/ 	.short	0x010b
        /*05b2*/ 	.byte	0x15
	.zero		1


	//   ....[74]....
        /*05b4*/ 	.word	0x00005fd0
        /*05b8*/ 	.word	0x000000ff
        /*05bc*/ 	.word	0x00000000
        /*05c0*/ 	.short	0x0101
        /*05c2*/ 	.byte	0x06
	.zero		1


	//   ....[75]....
        /*05c4*/ 	.word	0x00005fe0
        /*05c8*/ 	.word	0x000000ff
        /*05cc*/ 	.word	0x00000058
        /*05d0*/ 	.short	0x010a
        /*05d2*/ 	.byte	0x15
	.zero		1


	//   ....[76]....
        /*05d4*/ 	.word	0x00006150
        /*05d8*/ 	.word	0x000000ff
        /*05dc*/ 	.word	0x00000038
        /*05e0*/ 	.short	0x010b
        /*05e2*/ 	.byte	0x15
	.zero		1


	//   ....[77]....
        /*05e4*/ 	.word	0x00006160
        /*05e8*/ 	.word	0x000000ff
        /*05ec*/ 	.word	0x00000000
        /*05f0*/ 	.short	0x0101
        /*05f2*/ 	.byte	0x06
	.zero		1


	//   ....[78]....
        /*05f4*/ 	.word	0x00006170
        /*05f8*/ 	.word	0x000000ff
        /*05fc*/ 	.word	0x00000060
        /*0600*/ 	.short	0x010a
        /*0602*/ 	.byte	0x15
	.zero		1


	//   ....[79]....
        /*0604*/ 	.word	0x000062d0
        /*0608*/ 	.word	0x000000ff
        /*060c*/ 	.word	0x00000040
        /*0610*/ 	.short	0x010b
        /*0612*/ 	.byte	0x15
	.zero		1


	//   ....[80]....
        /*0614*/ 	.word	0x000062e0
        /*0618*/ 	.word	0x000000ff
        /*061c*/ 	.word	0x00000000
        /*0620*/ 	.short	0x0101
        /*0622*/ 	.byte	0x06
	.zero		1


	//   ....[81]....
        /*0624*/ 	.word	0x000062f0
        /*0628*/ 	.word	0x000000ff
        /*062c*/ 	.word	0x00000068
        /*0630*/ 	.short	0x010a
        /*0632*/ 	.byte	0x15
	.zero		1


	//   ....[82]....
        /*0634*/ 	.word	0x000064e0
        /*0638*/ 	.word	0x000000ff
        /*063c*/ 	.word	0x00000048
        /*0640*/ 	.short	0x010b
        /*0642*/ 	.byte	0x15
	.zero		1


	//   ....[83]....
        /*0644*/ 	.word	0x000064f0
        /*0648*/ 	.word	0x000000ff
        /*064c*/ 	.word	0x00000000
        /*0650*/ 	.short	0x0101
        /*0652*/ 	.byte	0x25
	.zero		1


	//   ....[84]....
        /*0654*/ 	.word	0x00006530
        /*0658*/ 	.word	0x000000ff
        /*065c*/ 	.word	0x00000050
        /*0660*/ 	.short	0x010a
        /*0662*/ 	.byte	0x15
	.zero		1


	//   ....[85]....
        /*0664*/ 	.word	0x00006550
        /*0668*/ 	.word	0x000000ff
        /*066c*/ 	.word	0x00000058
        /*0670*/ 	.short	0x010a
        /*0672*/ 	.byte	0x15
	.zero		1


	//   ....[86]....
        /*0674*/ 	.word	0x00006570
        /*0678*/ 	.word	0x000000ff
        /*067c*/ 	.word	0x00000060
        /*0680*/ 	.short	0x010a
        /*0682*/ 	.byte	0x15
	.zero		1


	//   ....[87]....
        /*0684*/ 	.word	0x000065b0
        /*0688*/ 	.word	0x00000000
        /*068c*/ 	.word	0x00000068
        /*0690*/ 	.short	0x010a
        /*0692*/ 	.byte	0xff
	.zero		1


	//   ....[88]....
        /*0694*/ 	.word	0x000068e0
        /*0698*/ 	.word	0x00000003
        /*069c*/ 	.word	0x00000080
        /*06a0*/ 	.short	0x010a
        /*06a2*/ 	.byte	0xff
	.zero		1


	//   ....[89]....
        /*06a4*/ 	.word	0x00006a60
        /*06a8*/ 	.word	0x00000000
        /*06ac*/ 	.word	0x00000000
        /*06b0*/ 	.short	0x0101
        /*06b2*/ 	.byte	0xff
	.zero		1


	//   ....[90]....
        /*06b4*/ 	.word	0x00007580
        /*06b8*/ 	.word	0x000000ff
        /*06bc*/ 	.word	0x00000030
        /*06c0*/ 	.short	0x010a
        /*06c2*/ 	.byte	0x2b
	.zero		1


	//   ....[91]....
        /*06c4*/ 	.word	0x000075a0
        /*06c8*/ 	.word	0x00000066
        /*06cc*/ 	.word	0x000000a0
        /*06d0*/ 	.short	0x010a
        /*06d2*/ 	.byte	0xff
	.zero		1


	//   ....[92]....
        /*06d4*/ 	.word	0x00007690
        /*06d8*/ 	.word	0x000000ff
        /*06dc*/ 	.word	0x00000030
        /*06e0*/ 	.short	0x010a
        /*06e2*/ 	.byte	0x2b
	.zero		1


	//   ....[93]....
        /*06e4*/ 	.word	0x00007780
        /*06e8*/ 	.word	0x00000066
        /*06ec*/ 	.word	0x000000a0
        /*06f0*/ 	.short	0x010a
        /*06f2*/ 	.byte	0xff
	.zero		1


	//   ....[94]....
        /*06f4*/ 	.word	0x00008250
        /*06f8*/ 	.word	0x00000000
        /*06fc*/ 	.word	0x00000000
        /*0700*/ 	.short	0x0101
        /*0702*/ 	.byte	0xff
	.zero		1


	//   ....[95]....
        /*0704*/ 	.word	0x00008270
        /*0708*/ 	.word	0x00000003
        /*070c*/ 	.word	0x00000030
        /*0710*/ 	.short	0x010a
        /*0712*/ 	.byte	0xff
	.zero		1


	//   ....[96]....
        /*0714*/ 	.word	0x00008350
        /*0718*/ 	.word	0x00000003
        /*071c*/ 	.word	0x00000030
        /*0720*/ 	.short	0x010a
        /*0722*/ 	.byte	0xff
	.zero		1


	//   ....[97]....
        /*0724*/ 	.word	0x00008ec0
        /*0728*/ 	.word	0x0000003d
        /*072c*/ 	.word	0x00000000
        /*0730*/ 	.short	0x0101
        /*0732*/ 	.byte	0xff
	.zero		1


	//   ....[98]....
        /*0734*/ 	.word	0x00008ee0
        /*0738*/ 	.word	0x0000003e
        /*073c*/ 	.word	0x00000030
        /*0740*/ 	.short	0x010a
        /*0742*/ 	.byte	0xff
	.zero		1


	//   ....[99]....
        /*0744*/ 	.word	0x00008fb0
        /*0748*/ 	.word	0x0000003e
        /*074c*/ 	.word	0x00000030
        /*0750*/ 	.short	0x010a
        /*0752*/ 	.byte	0xff
	.zero		1


	//   ....[100]....
        /*0754*/ 	.word	0x00009b20
        /*0758*/ 	.word	0x0000003d
        /*075c*/ 	.word	0x00000000
        /*0760*/ 	.short	0x0101
        /*0762*/ 	.byte	0xff
	.zero		1


	//   ....[101]....
        /*0764*/ 	.word	0x00009b40
        /*0768*/ 	.word	0x0000003e
        /*076c*/ 	.word	0x00000030
        /*0770*/ 	.short	0x010a
        /*0772*/ 	.byte	0xff
	.zero		1


	//   ....[102]....
        /*0774*/ 	.word	0x00009c10
        /*0778*/ 	.word	0x0000003e
        /*077c*/ 	.word	0x00000030
        /*0780*/ 	.short	0x010a
        /*0782*/ 	.byte	0xff
	.zero		1


	//   ....[103]....
        /*0784*/ 	.word	0x0000a000
        /*0788*/ 	.word	0x00000066
        /*078c*/ 	.word	0x00000000
        /*0790*/ 	.short	0x0101
        /*0792*/ 	.byte	0xff
	.zero		1


	//   ....[104]....
        /*0794*/ 	.word	0x0000a7d0
        /*0798*/ 	.word	0x00000002
        /*079c*/ 	.word	0x00000000
        /*07a0*/ 	.short	0x0101
        /*07a2*/ 	.byte	0xff
	.zero		1


	//   ....[105]....
        /*07a4*/ 	.word	0x0000aa90
        /*07a8*/ 	.word	0x000000ff
        /*07ac*/ 	.word	0x00000000
        /*07b0*/ 	.short	0x0101
        /*07b2*/ 	.byte	0x06
	.zero		1


	//   ....[106]....
        /*07b4*/ 	.word	0x0000aab0
        /*07b8*/ 	.word	0x00000003
        /*07bc*/ 	.word	0x000000d0
        /*07c0*/ 	.short	0x010a
        /*07c2*/ 	.byte	0xff
	.zero		1


	//   ....[107]....
        /*07c4*/ 	.word	0x0000ab10
        /*07c8*/ 	.word	0x00000000
        /*07cc*/ 	.word	0x00000018
        /*07d0*/ 	.short	0x010a
        /*07d2*/ 	.byte	0xff
	.zero		1


	//   ....[108]....
        /*07d4*/ 	.word	0x0000ab70
        /*07d8*/ 	.word	0x00000000
        /*07dc*/ 	.word	0x00000018
        /*07e0*/ 	.short	0x010a
        /*07e2*/ 	.byte	0xff
	.zero		1


	//   ....[109]....
        /*07e4*/ 	.word	0x0000abc0
        /*07e8*/ 	.word	0x00000003
        /*07ec*/ 	.word	0x00000080
        /*07f0*/ 	.short	0x010a
        /*07f2*/ 	.byte	0xff
	.zero		1


	//   ....[110]....
        /*07f4*/ 	.word	0x0000ac20
        /*07f8*/ 	.word	0x00000000
        /*07fc*/ 	.word	0x00000000
        /*0800*/ 	.short	0x010a
        /*0802*/ 	.byte	0xff
	.zero		1


	//   ....[111]....
        /*0804*/ 	.word	0x0000ac80
        /*0808*/ 	.word	0x00000000
        /*080c*/ 	.word	0x00000000
        /*0810*/ 	.short	0x010a
        /*0812*/ 	.byte	0xff
	.zero		1


	//   ....[112]....
        /*0814*/ 	.word	0x0000acd0
        /*0818*/ 	.word	0x00000000
        /*081c*/ 	.word	0x000000c0
        /*0820*/ 	.short	0x010a
        /*0822*/ 	.byte	0xff
	.zero		1


	//   ....[113]....
        /*0824*/ 	.word	0x0000ad30
        /*0828*/ 	.word	0x00000000
        /*082c*/ 	.word	0x00000090
        /*0830*/ 	.short	0x010a
        /*0832*/ 	.byte	0xff
	.zero		1


	//   ....[114]....
        /*0834*/ 	.word	0x0000ad80
        /*0838*/ 	.word	0x00000000
        /*083c*/ 	.word	0x00000080
        /*0840*/ 	.short	0x010a
        /*0842*/ 	.byte	0xff
	.zero		1


	//   ....[115]....
        /*0844*/ 	.word	0x0000ade0
        /*0848*/ 	.word	0x00000000
        /*084c*/ 	.word	0x00000090
        /*0850*/ 	.short	0x010a
        /*0852*/ 	.byte	0xff
	.zero		1


	//   ....[116]....
        /*0854*/ 	.word	0x0000ae40
        /*0858*/ 	.word	0x00000007
        /*085c*/ 	.word	0x00000008
        /*0860*/ 	.short	0x010a
        /*0862*/ 	.byte	0xff
	.zero		1


	//   ....[117]....
        /*0864*/ 	.word	0x0000af30
        /*0868*/ 	.word	0x00000005
        /*086c*/ 	.word	0x00000008
        /*0870*/ 	.short	0x010a
        /*0872*/ 	.byte	0xff
	.zero		1


	//   ....[118]....
        /*0874*/ 	.word	0x0000af80
        /*0878*/ 	.word	0x00000000
        /*087c*/ 	.word	0x00000080
        /*0880*/ 	.short	0x010a
        /*0882*/ 	.byte	0xff
	.zero		1


	//   ....[119]....
        /*0884*/ 	.word	0x0000aff0
        /*0888*/ 	.word	0x00000000
        /*088c*/ 	.word	0x000000b0
        /*0890*/ 	.short	0x010a
        /*0892*/ 	.byte	0xff
	.zero		1


	//   ....[120]....
        /*0894*/ 	.word	0x0000b050
        /*0898*/ 	.word	0x00000000
        /*089c*/ 	.word	0x00000000
        /*08a0*/ 	.short	0x010a
        /*08a2*/ 	.byte	0xff
	.zero		1


	//   ....[121]....
        /*08a4*/ 	.word	0x0000b0b0
        /*08a8*/ 	.word	0x00000000
        /*08ac*/ 	.word	0x00000000
        /*08b0*/ 	.short	0x010a
        /*08b2*/ 	.byte	0xff
	.zero		1


	//   ....[122]....
        /*08b4*/ 	.word	0x0000b110
        /*08b8*/ 	.word	0x00000000
        /*08bc*/ 	.word	0x000000e0
        /*08c0*/ 	.short	0x010a
        /*08c2*/ 	.byte	0xff
	.zero		1


	//   ....[123]....
        /*08c4*/ 	.word	0x0000b160
        /*08c8*/ 	.word	0x0000000c
        /*08cc*/ 	.word	0x00000080
        /*08d0*/ 	.short	0x010a
        /*08d2*/ 	.byte	0xff
	.zero		1


	//   ....[124]....
        /*08d4*/ 	.word	0x0000b1c0
        /*08d8*/ 	.word	0x00000000
        /*08dc*/ 	.word	0x00000078
        /*08e0*/ 	.short	0x010a
        /*08e2*/ 	.byte	0xff
	.zero		1


	//   ....[125]....
        /*08e4*/ 	.word	0x0000b220
        /*08e8*/ 	.word	0x00000000
        /*08ec*/ 	.word	0x00000050
        /*08f0*/ 	.short	0x010a
        /*08f2*/ 	.byte	0xff
	.zero		1


	//   ....[126]....
        /*08f4*/ 	.word	0x0000b280
        /*08f8*/ 	.word	0x00000000
        /*08fc*/ 	.word	0x00000058
        /*0900*/ 	.short	0x010a
        /*0902*/ 	.byte	0xff
	.zero		1


	//   ....[127]....
        /*0904*/ 	.word	0x0000b2e0
        /*0908*/ 	.word	0x00000000
        /*090c*/ 	.word	0x00000060
        /*0910*/ 	.short	0x010a
        /*0912*/ 	.byte	0xff
	.zero		1


	//   ....[128]....
        /*0914*/ 	.word	0x0000b340
        /*0918*/ 	.word	0x00000000
        /*091c*/ 	.word	0x00000068
        /*0920*/ 	.short	0x010a
        /*0922*/ 	.byte	0xff
	.zero		1


	//   ....[129]....
        /*0924*/ 	.word	0x0000b3a0
        /*0928*/ 	.word	0x00000000
        /*092c*/ 	.word	0x00000050
        /*0930*/ 	.short	0x010a
        /*0932*/ 	.byte	0xff
	.zero		1


	//   ....[130]....
        /*0934*/ 	.word	0x0000b400
        /*0938*/ 	.word	0x00000000
        /*093c*/ 	.word	0x00000058
        /*0940*/ 	.short	0x010a
        /*0942*/ 	.byte	0xff
	.zero		1


	//   ....[131]....
        /*0944*/ 	.word	0x0000b460
        /*0948*/ 	.word	0x00000000
        /*094c*/ 	.word	0x00000060
        /*0950*/ 	.short	0x010a
        /*0952*/ 	.byte	0xff
	.zero		1


	//   ....[132]....
        /*0954*/ 	.word	0x0000b4b0
        /*0958*/ 	.word	0x00000003
        /*095c*/ 	.word	0x00000080
        /*0960*/ 	.short	0x010a
        /*0962*/ 	.byte	0xff
	.zero		1


	//   ....[133]....
        /*0964*/ 	.word	0x0000b510
        /*0968*/ 	.word	0x00000000
        /*096c*/ 	.word	0x00000030
        /*0970*/ 	.short	0x010a
        /*0972*/ 	.byte	0xff
	.zero		1


	//   ....[134]....
        /*0974*/ 	.word	0x0000b560
        /*0978*/ 	.word	0x00000066
        /*097c*/ 	.word	0x000000a0
        /*0980*/ 	.short	0x010a
        /*0982*/ 	.byte	0xff
	.zero		1


	//   ....[135]....
        /*0984*/ 	.word	0x0000b5b0
        /*0988*/ 	.word	0x00000003
        /*098c*/ 	.word	0x00000030
        /*0990*/ 	.short	0x010a
        /*0992*/ 	.byte	0xff
	.zero		1


	//   ....[136]....
        /*0994*/ 	.word	0x0000b600
        /*0998*/ 	.word	0x0000003e
        /*099c*/ 	.word	0x00000030
        /*09a0*/ 	.short	0x010a
        /*09a2*/ 	.byte	0xff
	.zero		1


	//   ....[137]....
        /*09a4*/ 	.word	0x0000b650
        /*09a8*/ 	.word	0x0000003e
        /*09ac*/ 	.word	0x00000030
        /*09b0*/ 	.short	0x010a
        /*09b2*/ 	.byte	0xff
	.zero		1


	//----- nvinfo : EIATTR_NUM_MBARRIERS
	.align		4
.L_47:
        /*09b4*/ 	.byte	0x03, 0x38
        /*09b6*/ 	.short	0x001d


	//----- nvinfo : EIATTR_EXIT_INSTR_OFFSETS
	.align		4
        /*09b8*/ 	.byte	0x04, 0x1c
        /*09ba*/ 	.short	(.L_49 - .L_48)


	//   ....[0]....
.L_48:
        /*09bc*/ 	.word	0x000032f0


	//   ....[1]....
        /*09c0*/ 	.word	0x00003810


	//   ....[2]....
        /*09c4*/ 	.word	0x00003870


	//   ....[3]....
        /*09c8*/ 	.word	0x00005420


	//   ....[4]....
        /*09cc*/ 	.word	0x000065e0


	//   ....[5]....
        /*09d0*/ 	.word	0x00006620


	//   ....[6]....
        /*09d4*/ 	.word	0x0000a980


	//   ....[7]....
        /*09d8*/ 	.word	0x0000a9f0


	//   ....[8]....
        /*09dc*/ 	.word	0x0000aa20


	//   ....[9]....
        /*09e0*/ 	.word	0x0000aaa0


	//----- nvinfo : EIATTR_MAX_THREADS
	.align		4
.L_49:
        /*09e4*/ 	.byte	0x04, 0x05
        /*09e6*/ 	.short	(.L_51 - .L_50)
.L_50:
        /*09e8*/ 	.word	0x00000100
        /*09ec*/ 	.word	0x00000001
        /*09f0*/ 	.word	0x00000001


	//----- nvinfo : EIATTR_CRS_STACK_SIZE
	.align		4
.L_51:
        /*09f4*/ 	.byte	0x04, 0x1e
        /*09f6*/ 	.short	(.L_53 - .L_52)
.L_52:
        /*09f8*/ 	.word	0x00000000


	//----- nvinfo : EIATTR_CBANK_PARAM_SIZE
	.align		4
.L_53:
        /*09fc*/ 	.byte	0x03, 0x19
        /*09fe*/ 	.short	0x0c00


	//----- nvinfo : EIATTR_PARAM_CBANK
	.align		4
        /*0a00*/ 	.byte	0x04, 0x0a
        /*0a02*/ 	.short	(.L_55 - .L_54)
	.align		4
.L_54:
        /*0a04*/ 	.word	index@(.nv.constant0._ZN7cutlass13device_kernelINS_4gemm6kernel13GemmUniversalIN4cute5tupleIJiiiiEEENS1_10collective13CollectiveMmaINS1_46MainloopSm100TmaUmmaWarpSpecializedBlockScaledILi3ELi2ELi2ENS5_IJNS4_1CILi4EEENSA_ILi2EEENSA_ILi1EEEEEEEENS5_IJNSA_ILi256EEENSA_ILi128EEESG_EEENS5_IJNS_12float_e4m3_tENS_13float_ue8m0_tEEEENS5_IJNS5_IJlSD_lEEENS4_6LayoutINS5_IJNS5_IJNS5_IJNSA_ILi32EEESB_EEEiEEESQ_NS5_IJSD_iEEEEEENS5_IJNS5_IJNS5_IJNSA_ILi16EEESB_EEEiEEENS5_IJNS5_IJNSA_ILi0EEESD_EEENSA_ILi512EEEEEENS5_IJSW_iEEEEEEEEEEESL_S13_NS4_8TiledMMAINS4_8MMA_AtomIJNS4_27SM100_MMA_MXF8F6F4_2x1SM_SSISJ_SJ_fSK_Li256ELi128ELNS4_4UMMA5MajorE0ELS18_0ELNS17_7ScaleInE0ELS19_0EEEEEENSN_INS5_IJSD_SD_SD_EEENS5_IJSW_SW_SW_EEEEENS5_IJNS4_10UnderscoreES1F_S1F_EEEEENS5_IJNS4_28SM100_TMA_2SM_LOAD_MULTICASTES1I_EEENS5_IJNS4_14ComposedLayoutINS4_7SwizzleILi3ELi4ELi3EEENS4_18smem_ptr_flag_bitsILi8EEENSN_INS5_IJNSA_ILi8EEESH_EEENS5_IJSH_SD_EEEEEEENSN_INS5_IJNS5_IJNS5_IJSP_SD_EEENS5_IJSO_SD_EEEEEESD_NS5_IJSB_SC_EEEEEENS5_IJNS5_IJNS5_IJSU_SY_EEESX_EEESW_NS5_IJSD_SY_EEEEEEEEEEEvNS4_8identityES1J_S24_vS25_EENS_8epilogue10collective18CollectiveEpilogueINS27_23Sm100TmaWarpSpecializedILi4ELi2ELi32ELb1ELb0EEEJNS5_IJSH_SH_SG_EEENS5_IJNSN_ISH_SD_EENSN_ISO_SD_EEEEENS_10bfloat16_tESM_S2G_SM_NS27_6fusion15FusionCallbacksIS2B_NS2H_17LinearCombinationIS2G_fS2G_fLNS_15FloatRoundStyleE2EEES2C_S2F_JEEENS4_5SM1004TMEM4LOAD26SM100_TMEM_LOAD_32dp32b32xENS4_13SM90_TMA_LOADENS1K_INS1L_ILi2ELi4ELi3EEENS1N_ILi16EEENSN_INS5_IJS1P_SO_EEES1V_EEEENS4_39AutoVectorizingCopyWithAssumedAlignmentILi128EEENS4_14SM90_TMA_STOREES2W_S2Y_S2Y_EEEvvEEEEvNT_6ParamsE)
        /*0a08*/ 	.short	0x0380
        /*0a0a*/ 	.short	0x0c00


	//----- nvinfo : EIATTR_SW_WAR
	.align		4
.L_55:
        /*0a0c*/ 	.byte	0x04, 0x36
        /*0a0e*/ 	.short	(.L_57 - .L_56)
.L_56:
        /*0a10*/ 	.word	0x00000008
.L_57:


//--------------------- .nv.callgraph             --------------------------
	.section	.nv.callgraph,"",@"SHT_CUDA_CALLGRAPH"
	.align	4
	.sectionentsize	8
	.align		4
        /*0000*/ 	.word	0x00000000
	.align		4
        /*0004*/ 	.word	0xffffffff
	.align		4
        /*0008*/ 	.word	index@(_ZN7cutlass13device_kernelINS_4gemm6kernel13GemmUniversalIN4cute5tupleIJiiiiEEENS1_10collective13CollectiveMmaINS1_46MainloopSm100TmaUmmaWarpSpecializedBlockScaledILi3ELi2ELi2ENS5_IJNS4_1CILi4EEENSA_ILi2EEENSA_ILi1EEEEEEEENS5_IJNSA_ILi256EEENSA_ILi128EEESG_EEENS5_IJNS_12float_e4m3_tENS_13float_ue8m0_tEEEENS5_IJNS5_IJlSD_lEEENS4_6LayoutINS5_IJNS5_IJNS5_IJNSA_ILi32EEESB_EEEiEEESQ_NS5_IJSD_iEEEEEENS5_IJNS5_IJNS5_IJNSA_ILi16EEESB_EEEiEEENS5_IJNS5_IJNSA_ILi0EEESD_EEENSA_ILi512EEEEEENS5_IJSW_iEEEEEEEEEEESL_S13_NS4_8TiledMMAINS4_8MMA_AtomIJNS4_27SM100_MMA_MXF8F6F4_2x1SM_SSISJ_SJ_fSK_Li256ELi128ELNS4_4UMMA5MajorE0ELS18_0ELNS17_7ScaleInE0ELS19_0EEEEEENSN_INS5_IJSD_SD_SD_EEENS5_IJSW_SW_SW_EEEEENS5_IJNS4_10UnderscoreES1F_S1F_EEEEENS5_IJNS4_28SM100_TMA_2SM_LOAD_MULTICASTES1I_EEENS5_IJNS4_14ComposedLayoutINS4_7SwizzleILi3ELi4ELi3EEENS4_18smem_ptr_flag_bitsILi8EEENSN_INS5_IJNSA_ILi8EEESH_EEENS5_IJSH_SD_EEEEEEENSN_INS5_IJNS5_IJNS5_IJSP_SD_EEENS5_IJSO_SD_EEEEEESD_NS5_IJSB_SC_EEEEEENS5_IJNS5_IJNS5_IJSU_SY_EEESX_EEESW_NS5_IJSD_SY_EEEEEEEEEEEvNS4_8identityES1J_S24_vS25_EENS_8epilogue10collective18CollectiveEpilogueINS27_23Sm100TmaWarpSpecializedILi4ELi2ELi32ELb1ELb0EEEJNS5_IJSH_SH_SG_EEENS5_IJNSN_ISH_SD_EENSN_ISO_SD_EEEEENS_10bfloat16_tESM_S2G_SM_NS27_6fusion15FusionCallbacksIS2B_NS2H_17LinearCombinationIS2G_fS2G_fLNS_15FloatRoundStyleE2EEES2C_S2F_JEEENS4_5SM1004TMEM4LOAD26SM100_TMEM_LOAD_32dp32b32xENS4_13SM90_TMA_LOADENS1K_INS1L_ILi2ELi4ELi3EEENS1N_ILi16EEENSN_INS5_IJS1P_SO_EEES1V_EEEENS4_39AutoVectorizingCopyWithAssumedAlignmentILi128EEENS4_14SM90_TMA_STOREES2W_S2Y_S2Y_EEEvvEEEEvNT_6ParamsE)
	.align		4
        /*000c*/ 	.word	index@(__assertfail)
	.align		4
        /*0010*/ 	.word	0x00000000
	.align		4
        /*0014*/ 	.word	0xfffffffe
	.align		4
        /*0018*/ 	.word	0x00000000
	.align		4
        /*001c*/ 	.word	0xfffffffd
	.align		4
        /*0020*/ 	.word	0x00000000
	.align		4
        /*0024*/ 	.word	0xfffffffc


//--------------------- .nv.constant4             --------------------------
	.section	.nv.constant4,"a",@progbits
	.align	8
	.align		8
.nv.constant4:
        /*0000*/ 	.dword	__assertfail
	.align		8
        /*0008*/ 	.dword	__unnamed_1
	.align		8
        /*0010*/ 	.dword	__unnamed_2
	.align		8
        /*0018*/ 	.dword	_ZN40_INTERNAL_b85cbfbd_4_k_cu_800cd2c2_378434cuda3std3__45__cpo5beginE
	.align		8
        /*0020*/ 	.dword	_ZN40_INTERNAL_b85cbfbd_4_k_cu_800cd2c2_378434cuda3std3__45__cpo3endE
	.align		8
        /*0028*/ 	.dword	_ZN40_INTERNAL_b85cbfbd_4_k_cu_800cd2c2_378434cuda3std3__45__cpo6cbeginE
	.align		8
        /*0030*/ 	.dword	_ZN40_INTERNAL_b85cbfbd_4_k_cu_800cd2c2_378434cuda3std3__45__cpo4cendE
	.align		8
        /*0038*/ 	.dword	_ZN40_INTERNAL_b85cbfbd_4_k_cu_800cd2c2_378434cuda3std3__442_GLOBAL__N__b85cbfbd_4_k_cu_800cd2c2_378436ignoreE
	.align		8
        /*0040*/ 	.dword	_ZN40_INTERNAL_b85cbfbd_4_k_cu_800cd2c2_378434cuda3std3__419piecewise_constructE
	.align		8
        /*0048*/ 	.dword	_ZN40_INTERNAL_b85cbfbd_4_k_cu_800cd2c2_378434cuda3std3__48in_placeE
	.align		8
        /*0050*/ 	.dword	_ZN40_INTERNAL_b85cbfbd_4_k_cu_800cd2c2_378434cuda3std6ranges3__45__cpo4swapE
	.align		8
        /*0058*/ 	.dword	_ZN40_INTERNAL_b85cbfbd_4_k_cu_800cd2c2_378434cuda3std6ranges3__45__cpo9iter_moveE
	.align		8
        /*0060*/ 	.dword	_ZN40_INTERNAL_b85cbfbd_4_k_cu_800cd2c2_378434cute7productE
	.align		8
        /*0068*/ 	.dword	_ZN40_INTERNAL_b85cbfbd_4_k_cu_800cd2c2_378434cute1_E
	.align		8
        /*0070*/ 	.dword	$str$25
	.align		8
        /*0078*/ 	.dword	$str$26
	.align		8
        /*0080*/ 	.dword	$str$27
	.align		8
        /*0088*/ 	.dword	$str$28


//--------------------- .text._ZN7cutlass13device_kernelINS_4gemm6kernel13GemmUniversalIN4cute5tupleIJiiiiEEENS1_10collective13CollectiveMmaINS1_46MainloopSm100TmaUmmaWarpSpecializedBlockScaledILi3ELi2ELi2ENS5_IJNS4_1CILi4EEENSA_ILi2EEENSA_ILi1EEEEEEEENS5_IJNSA_ILi256EEENSA_ILi128EEESG_EEENS5_IJNS_12float_e4m3_tENS_13float_ue8m0_tEEEENS5_IJNS5_IJlSD_lEEENS4_6LayoutINS5_IJNS5_IJNS5_IJNSA_ILi32EEESB_EEEiEEESQ_NS5_IJSD_iEEEEEENS5_IJNS5_IJNS5_IJNSA_ILi16EEESB_EEEiEEENS5_IJNS5_IJNSA_ILi0EEESD_EEENSA_ILi512EEEEEENS5_IJSW_iEEEEEEEEEEESL_S13_NS4_8TiledMMAINS4_8MMA_AtomIJNS4_27SM100_MMA_MXF8F6F4_2x1SM_SSISJ_SJ_fSK_Li256ELi128ELNS4_4UMMA5MajorE0ELS18_0ELNS17_7ScaleInE0ELS19_0EEEEEENSN_INS5_IJSD_SD_SD_EEENS5_IJSW_SW_SW_EEEEENS5_IJNS4_10UnderscoreES1F_S1F_EEEEENS5_IJNS4_28SM100_TMA_2SM_LOAD_MULTICASTES1I_EEENS5_IJNS4_14ComposedLayoutINS4_7SwizzleILi3ELi4ELi3EEENS4_18smem_ptr_flag_bitsILi8EEENSN_INS5_IJNSA_ILi8EEESH_EEENS5_IJSH_SD_EEEEEEENSN_INS5_IJNS5_IJNS5_IJSP_SD_EEENS5_IJSO_SD_EEEEEESD_NS5_IJSB_SC_EEEEEENS5_IJNS5_IJNS5_IJSU_SY_EEESX_EEESW_NS5_IJSD_SY_EEEEEEEEEEEvNS4_8identityES1J_S24_vS25_EENS_8epilogue10collective18CollectiveEpilogueINS27_23Sm100TmaWarpSpecializedILi4ELi2ELi32ELb1ELb0EEEJNS5_IJSH_SH_SG_EEENS5_IJNSN_ISH_SD_EENSN_ISO_SD_EEEEENS_10bfloat16_tESM_S2G_SM_NS27_6fusion15FusionCallbacksIS2B_NS2H_17LinearCombinationIS2G_fS2G_fLNS_15FloatRoundStyleE2EEES2C_S2F_JEEENS4_5SM1004TMEM4LOAD26SM100_TMEM_LOAD_32dp32b32xENS4_13SM90_TMA_LOADENS1K_INS1L_ILi2ELi4ELi3EEENS1N_ILi16EEENSN_INS5_IJS1P_SO_EEES1V_EEEENS4_39AutoVectorizingCopyWithAssumedAlignmentILi128EEENS4_14SM90_TMA_STOREES2W_S2Y_S2Y_EEEvvEEEEvNT_6ParamsE --------------------------
	.section	.text._ZN7cutlass13device_kernelINS_4gemm6kernel13GemmUniversalIN4cute5tupleIJiiiiEEENS1_10collective13CollectiveMmaINS1_46MainloopSm100TmaUmmaWarpSpecializedBlockScaledILi3ELi2ELi2ENS5_IJNS4_1CILi4EEENSA_ILi2EEENSA_ILi1EEEEEEEENS5_IJNSA_ILi256EEENSA_ILi128EEESG_EEENS5_IJNS_12float_e4m3_tENS_13float_ue8m0_tEEEENS5_IJNS5_IJlSD_lEEENS4_6LayoutINS5_IJNS5_IJNS5_IJNSA_ILi32EEESB_EEEiEEESQ_NS5_IJSD_iEEEEEENS5_IJNS5_IJNS5_IJNSA_ILi16EEESB_EEEiEEENS5_IJNS5_IJNSA_ILi0EEESD_EEENSA_ILi512EEEEEENS5_IJSW_iEEEEEEEEEEESL_S13_NS4_8TiledMMAINS4_8MMA_AtomIJNS4_27SM100_MMA_MXF8F6F4_2x1SM_SSISJ_SJ_fSK_Li256ELi128ELNS4_4UMMA5MajorE0ELS18_0ELNS17_7ScaleInE0ELS19_0EEEEEENSN_INS5_IJSD_SD_SD_EEENS5_IJSW_SW_SW_EEEEENS5_IJNS4_10UnderscoreES1F_S1F_EEEEENS5_IJNS4_28SM100_TMA_2SM_LOAD_MULTICASTES1I_EEENS5_IJNS4_14ComposedLayoutINS4_7SwizzleILi3ELi4ELi3EEENS4_18smem_ptr_flag_bitsILi8EEENSN_INS5_IJNSA_ILi8EEESH_EEENS5_IJSH_SD_EEEEEEENSN_INS5_IJNS5_IJNS5_IJSP_SD_EEENS5_IJSO_SD_EEEEEESD_NS5_IJSB_SC_EEEEEENS5_IJNS5_IJNS5_IJSU_SY_EEESX_EEESW_NS5_IJSD_SY_EEEEEEEEEEEvNS4_8identityES1J_S24_vS25_EENS_8epilogue10collective18CollectiveEpilogueINS27_23Sm100TmaWarpSpecializedILi4ELi2ELi32ELb1ELb0EEEJNS5_IJSH_SH_SG_EEENS5_IJNSN_ISH_SD_EENSN_ISO_SD_EEEEENS_10bfloat16_tESM_S2G_SM_NS27_6fusion15FusionCallbacksIS2B_NS2H_17LinearCombinationIS2G_fS2G_fLNS_15FloatRoundStyleE2EEES2C_S2F_JEEENS4_5SM1004TMEM4LOAD26SM100_TMEM_LOAD_32dp32b32xENS4_13SM90_TMA_LOADENS1K_INS1L_ILi2ELi4ELi3EEENS1N_ILi16EEENSN_INS5_IJS1P_SO_EEES1V_EEEENS4_39AutoVectorizingCopyWithAssumedAlignmentILi128EEENS4_14SM90_TMA_STOREES2W_S2Y_S2Y_EEEvvEEEEvNT_6ParamsE,"ax",@progbits
	.align	128
.text._ZN7cutlass13device_kernelINS_4gemm6kernel13GemmUniversalIN4cute5tupleIJiiiiEEENS1_10collective13CollectiveMmaINS1_46MainloopSm100TmaUmmaWarpSpecializedBlockScaledILi3ELi2ELi2ENS5_IJNS4_1CILi4EEENSA_ILi2EEENSA_ILi1EEEEEEEENS5_IJNSA_ILi256EEENSA_ILi128EEESG_EEENS5_IJNS_12float_e4m3_tENS_13float_ue8m0_tEEEENS5_IJNS5_IJlSD_lEEENS4_6LayoutINS5_IJNS5_IJNS5_IJNSA_ILi32EEESB_EEEiEEESQ_NS5_IJSD_iEEEEEENS5_IJNS5_IJNS5_IJNSA_ILi16EEESB_EEEiEEENS5_IJNS5_IJNSA_ILi0EEESD_EEENSA_ILi512EEEEEENS5_IJSW_iEEEEEEEEEEESL_S13_NS4_8TiledMMAINS4_8MMA_AtomIJNS4_27SM100_MMA_MXF8F6F4_2x1SM_SSISJ_SJ_fSK_Li256ELi128ELNS4_4UMMA5MajorE0ELS18_0ELNS17_7ScaleInE0ELS19_0EEEEEENSN_INS5_IJSD_SD_SD_EEENS5_IJSW_SW_SW_EEEEENS5_IJNS4_10UnderscoreES1F_S1F_EEEEENS5_IJNS4_28SM100_TMA_2SM_LOAD_MULTICASTES1I_EEENS5_IJNS4_14ComposedLayoutINS4_7SwizzleILi3ELi4ELi3EEENS4_18smem_ptr_flag_bitsILi8EEENSN_INS5_IJNSA_ILi8EEESH_EEENS5_IJSH_SD_EEEEEEENSN_INS5_IJNS5_IJNS5_IJSP_SD_EEENS5_IJSO_SD_EEEEEESD_NS5_IJSB_SC_EEEEEENS5_IJNS5_IJNS5_IJSU_SY_EEESX_EEESW_NS5_IJSD_SY_EEEEEEEEEEEvNS4_8identityES1J_S24_vS25_EENS_8epilogue10collective18CollectiveEpilogueINS27_23Sm100TmaWarpSpecializedILi4ELi2ELi32ELb1ELb0EEEJNS5_IJSH_SH_SG_EEENS5_IJNSN_ISH_SD_EENSN_ISO_SD_EEEEENS_10bfloat16_tESM_S2G_SM_NS27_6fusion15FusionCallbacksIS2B_NS2H_17LinearCombinationIS2G_fS2G_fLNS_15FloatRoundStyleE2EEES2C_S2F_JEEENS4_5SM1004TMEM4LOAD26SM100_TMEM_LOAD_32dp32b32xENS4_13SM90_TMA_LOADENS1K_INS1L_ILi2ELi4ELi3EEENS1N_ILi16EEENSN_INS5_IJS1P_SO_EEES1V_EEEENS4_39AutoVectorizingCopyWithAssumedAlignmentILi128EEENS4_14SM90_TMA_STOREES2W_S2Y_S2Y_EEEvvEEEEvNT_6ParamsE:
        .type           _ZN7cutlass13device_kernelINS_4gemm6kernel13GemmUniversalIN4cute5tupleIJiiiiEEENS1_10collective13CollectiveMmaINS1_46MainloopSm100TmaUmmaWarpSpecializedBlockScaledILi3ELi2ELi2ENS5_IJNS4_1CILi4EEENSA_ILi2EEENSA_ILi1EEEEEEEENS5_IJNSA_ILi256EEENSA_ILi128EEESG_EEENS5_IJNS_12float_e4m3_tENS_13float_ue8m0_tEEEENS5_IJNS5_IJlSD_lEEENS4_6LayoutINS5_IJNS5_IJNS5_IJNSA_ILi32EEESB_EEEiEEESQ_NS5_IJSD_iEEEEEENS5_IJNS5_IJNS5_IJNSA_ILi16EEESB_EEEiEEENS5_IJNS5_IJNSA_ILi0EEESD_EEENSA_ILi512EEEEEENS5_IJSW_iEEEEEEEEEEESL_S13_NS4_8TiledMMAINS4_8MMA_AtomIJNS4_27SM100_MMA_MXF8F6F4_2x1SM_SSISJ_SJ_fSK_Li256ELi128ELNS4_4UMMA5MajorE0ELS18_0ELNS17_7ScaleInE0ELS19_0EEEEEENSN_INS5_IJSD_SD_SD_EEENS5_IJSW_SW_SW_EEEEENS5_IJNS4_10UnderscoreES1F_S1F_EEEEENS5_IJNS4_28SM100_TMA_2SM_LOAD_MULTICASTES1I_EEENS5_IJNS4_14ComposedLayoutINS4_7SwizzleILi3ELi4ELi3EEENS4_18smem_ptr_flag_bitsILi8EEENSN_INS5_IJNSA_ILi8EEESH_EEENS5_IJSH_SD_EEEEEEENSN_INS5_IJNS5_IJNS5_IJSP_SD_EEENS5_IJSO_SD_EEEEEESD_NS5_IJSB_SC_EEEEEENS5_IJNS5_IJNS5_IJSU_SY_EEESX_EEESW_NS5_IJSD_SY_EEEEEEEEEEEvNS4_8identityES1J_S24_vS25_EENS_8epilogue10collective18CollectiveEpilogueINS27_23Sm100TmaWarpSpecializedILi4ELi2ELi32ELb1ELb0EEEJNS5_IJSH_SH_SG_EEENS5_IJNSN_ISH_SD_EENSN_ISO_SD_EEEEENS_10bfloat16_tESM_S2G_SM_NS27_6fusion15FusionCallbacksIS2B_NS2H_17LinearCombinationIS2G_fS2G_fLNS_15FloatRoundStyleE2EEES2C_S2F_JEEENS4_5SM1004TMEM4LOAD26SM100_TMEM_LOAD_32dp32b32xENS4_13SM90_TMA_LOADENS1K_INS1L_ILi2ELi4ELi3EEENS1N_ILi16EEENSN_INS5_IJS1P_SO_EEES1V_EEEENS4_39AutoVectorizingCopyWithAssumedAlignmentILi128EEENS4_14SM90_TMA_STOREES2W_S2Y_S2Y_EEEvvEEEEvNT_6ParamsE,@function
        .size           _ZN7cutlass13device_kernelINS_4gemm6kernel13GemmUniversalIN4cute5tupleIJiiiiEEENS1_10collective13CollectiveMmaINS1_46MainloopSm100TmaUmmaWarpSpecializedBlockScaledILi3ELi2ELi2ENS5_IJNS4_1CILi4EEENSA_ILi2EEENSA_ILi1EEEEEEEENS5_IJNSA_ILi256EEENSA_ILi128EEESG_EEENS5_IJNS_12float_e4m3_tENS_13float_ue8m0_tEEEENS5_IJNS5_IJlSD_lEEENS4_6LayoutINS5_IJNS5_IJNS5_IJNSA_ILi32EEESB_EEEiEEESQ_NS5_IJSD_iEEEEEENS5_IJNS5_IJNS5_IJNSA_ILi16EEESB_EEEiEEENS5_IJNS5_IJNSA_ILi0EEESD_EEENSA_ILi512EEEEEENS5_IJSW_iEEEEEEEEEEESL_S13_NS4_8TiledMMAINS4_8MMA_AtomIJNS4_27SM100_MMA_MXF8F6F4_2x1SM_SSISJ_SJ_fSK_Li256ELi128ELNS4_4UMMA5MajorE0ELS18_0ELNS17_7ScaleInE0ELS19_0EEEEEENSN_INS5_IJSD_SD_SD_EEENS5_IJSW_SW_SW_EEEEENS5_IJNS4_10UnderscoreES1F_S1F_EEEEENS5_IJNS4_28SM100_TMA_2SM_LOAD_MULTICASTES1I_EEENS5_IJNS4_14ComposedLayoutINS4_7SwizzleILi3ELi4ELi3EEENS4_18smem_ptr_flag_bitsILi8EEENSN_INS5_IJNSA_ILi8EEESH_EEENS5_IJSH_SD_EEEEEEENSN_INS5_IJNS5_IJNS5_IJSP_SD_EEENS5_IJSO_SD_EEEEEESD_NS5_IJSB_SC_EEEEEENS5_IJNS5_IJNS5_IJSU_SY_EEESX_EEESW_NS5_IJSD_SY_EEEEEEEEEEEvNS4_8identityES1J_S24_vS25_EENS_8epilogue10collective18CollectiveEpilogueINS27_23Sm100TmaWarpSpecializedILi4ELi2ELi32ELb1ELb0EEEJNS5_IJSH_SH_SG_EEENS5_IJNSN_ISH_SD_EENSN_ISO_SD_EEEEENS_10bfloat16_tESM_S2G_SM_NS27_6fusion15FusionCallbacksIS2B_NS2H_17LinearCombinationIS2G_fS2G_fLNS_15FloatRoundStyleE2EEES2C_S2F_JEEENS4_5SM1004TMEM4LOAD26SM100_TMEM_LOAD_32dp32b32xENS4_13SM90_TMA_LOADENS1K_INS1L_ILi2ELi4ELi3EEENS1N_ILi16EEENSN_INS5_IJS1P_SO_EEES1V_EEEENS4_39AutoVectorizingCopyWithAssumedAlignmentILi128EEENS4_14SM90_TMA_STOREES2W_S2Y_S2Y_EEEvvEEEEvNT_6ParamsE,(.L_x_192 - _ZN7cutlass13device_kernelINS_4gemm6kernel13GemmUniversalIN4cute5tupleIJiiiiEEENS1_10collective13CollectiveMmaINS1_46MainloopSm100TmaUmmaWarpSpecializedBlockScaledILi3ELi2ELi2ENS5_IJNS4_1CILi4EEENSA_ILi2EEENSA_ILi1EEEEEEEENS5_IJNSA_ILi256EEENSA_ILi128EEESG_EEENS5_IJNS_12float_e4m3_tENS_13float_ue8m0_tEEEENS5_IJNS5_IJlSD_lEEENS4_6LayoutINS5_IJNS5_IJNS5_IJNSA_ILi32EEESB_EEEiEEESQ_NS5_IJSD_iEEEEEENS5_IJNS5_IJNS5_IJNSA_ILi16EEESB_EEEiEEENS5_IJNS5_IJNSA_ILi0EEESD_EEENSA_ILi512EEEEEENS5_IJSW_iEEEEEEEEEEESL_S13_NS4_8TiledMMAINS4_8MMA_AtomIJNS4_27SM100_MMA_MXF8F6F4_2x1SM_SSISJ_SJ_fSK_Li256ELi128ELNS4_4UMMA5MajorE0ELS18_0ELNS17_7ScaleInE0ELS19_0EEEEEENSN_INS5_IJSD_SD_SD_EEENS5_IJSW_SW_SW_EEEEENS5_IJNS4_10UnderscoreES1F_S1F_EEEEENS5_IJNS4_28SM100_TMA_2SM_LOAD_MULTICASTES1I_EEENS5_IJNS4_14ComposedLayoutINS4_7SwizzleILi3ELi4ELi3EEENS4_18smem_ptr_flag_bitsILi8EEENSN_INS5_IJNSA_ILi8EEESH_EEENS5_IJSH_SD_EEEEEEENSN_INS5_IJNS5_IJNS5_IJSP_SD_EEENS5_IJSO_SD_EEEEEESD_NS5_IJSB_SC_EEEEEENS5_IJNS5_IJNS5_IJSU_SY_EEESX_EEESW_NS5_IJSD_SY_EEEEEEEEEEEvNS4_8identityES1J_S24_vS25_EENS_8epilogue10collective18CollectiveEpilogueINS27_23Sm100TmaWarpSpecializedILi4ELi2ELi32ELb1ELb0EEEJNS5_IJSH_SH_SG_EEENS5_IJNSN_ISH_SD_EENSN_ISO_SD_EEEEENS_10bfloat16_tESM_S2G_SM_NS27_6fusion15FusionCallbacksIS2B_NS2H_17LinearCombinationIS2G_fS2G_fLNS_15FloatRoundStyleE2EEES2C_S2F_JEEENS4_5SM1004TMEM4LOAD26SM100_TMEM_LOAD_32dp32b32xENS4_13SM90_TMA_LOADENS1K_INS1L_ILi2ELi4ELi3EEENS1N_ILi16EEENSN_INS5_IJS1P_SO_EEES1V_EEEENS4_39AutoVectorizingCopyWithAssumedAlignmentILi128EEENS4_14SM90_TMA_STOREES2W_S2Y_S2Y_EEEvvEEEEvNT_6ParamsE)
        .other          _ZN7cutlass13device_kernelINS_4gemm6kernel13GemmUniversalIN4cute5tupleIJiiiiEEENS1_10collective13CollectiveMmaINS1_46MainloopSm100TmaUmmaWarpSpecializedBlockScaledILi3ELi2ELi2ENS5_IJNS4_1CILi4EEENSA_ILi2EEENSA_ILi1EEEEEEEENS5_IJNSA_ILi256EEENSA_ILi128EEESG_EEENS5_IJNS_12float_e4m3_tENS_13float_ue8m0_tEEEENS5_IJNS5_IJlSD_lEEENS4_6LayoutINS5_IJNS5_IJNS5_IJNSA_ILi32EEESB_EEEiEEESQ_NS5_IJSD_iEEEEEENS5_IJNS5_IJNS5_IJNSA_ILi16EEESB_EEEiEEENS5_IJNS5_IJNSA_ILi0EEESD_EEENSA_ILi512EEEEEENS5_IJSW_iEEEEEEEEEEESL_S13_NS4_8TiledMMAINS4_8MMA_AtomIJNS4_27SM100_MMA_MXF8F6F4_2x1SM_SSISJ_SJ_fSK_Li256ELi128ELNS4_4UMMA5MajorE0ELS18_0ELNS17_7ScaleInE0ELS19_0EEEEEENSN_INS5_IJSD_SD_SD_EEENS5_IJSW_SW_SW_EEEEENS5_IJNS4_10UnderscoreES1F_S1F_EEEEENS5_IJNS4_28SM100_TMA_2SM_LOAD_MULTICASTES1I_EEENS5_IJNS4_14ComposedLayoutINS4_7SwizzleILi3ELi4ELi3EEENS4_18smem_ptr_flag_bitsILi8EEENSN_INS5_IJNSA_ILi8EEESH_EEENS5_IJSH_SD_EEEEEEENSN_INS5_IJNS5_IJNS5_IJSP_SD_EEENS5_IJSO_SD_EEEEEESD_NS5_IJSB_SC_EEEEEENS5_IJNS5_IJNS5_IJSU_SY_EEESX_EEESW_NS5_IJSD_SY_EEEEEEEEEEEvNS4_8identityES1J_S24_vS25_EENS_8epilogue10collective18CollectiveEpilogueINS27_23Sm100TmaWarpSpecializedILi4ELi2ELi32ELb1ELb0EEEJNS5_IJSH_SH_SG_EEENS5_IJNSN_ISH_SD_EENSN_ISO_SD_EEEEENS_10bfloat16_tESM_S2G_SM_NS27_6fusion15FusionCallbacksIS2B_NS2H_17LinearCombinationIS2G_fS2G_fLNS_15FloatRoundStyleE2EEES2C_S2F_JEEENS4_5SM1004TMEM4LOAD26SM100_TMEM_LOAD_32dp32b32xENS4_13SM90_TMA_LOADENS1K_INS1L_ILi2ELi4ELi3EEENS1N_ILi16EEENSN_INS5_IJS1P_SO_EEES1V_EEEENS4_39AutoVectorizingCopyWithAssumedAlignmentILi128EEENS4_14SM90_TMA_STOREES2W_S2Y_S2Y_EEEvvEEEEvNT_6ParamsE,@"STO_CUDA_ENTRY STV_DEFAULT"
_ZN7cutlass13device_kernelINS_4gemm6kernel13GemmUniversalIN4cute5tupleIJiiiiEEENS1_10collective13CollectiveMmaINS1_46MainloopSm100TmaUmmaWarpSpecializedBlockScaledILi3ELi2ELi2ENS5_IJNS4_1CILi4EEENSA_ILi2EEENSA_ILi1EEEEEEEENS5_IJNSA_ILi256EEENSA_ILi128EEESG_EEENS5_IJNS_12float_e4m3_tENS_13float_ue8m0_tEEEENS5_IJNS5_IJlSD_lEEENS4_6LayoutINS5_IJNS5_IJNS5_IJNSA_ILi32EEESB_EEEiEEESQ_NS5_IJSD_iEEEEEENS5_IJNS5_IJNS5_IJNSA_ILi16EEESB_EEEiEEENS5_IJNS5_IJNSA_ILi0EEESD_EEENSA_ILi512EEEEEENS5_IJSW_iEEEEEEEEEEESL_S13_NS4_8TiledMMAINS4_8MMA_AtomIJNS4_27SM100_MMA_MXF8F6F4_2x1SM_SSISJ_SJ_fSK_Li256ELi128ELNS4_4UMMA5MajorE0ELS18_0ELNS17_7ScaleInE0ELS19_0EEEEEENSN_INS5_IJSD_SD_SD_EEENS5_IJSW_SW_SW_EEEEENS5_IJNS4_10UnderscoreES1F_S1F_EEEEENS5_IJNS4_28SM100_TMA_2SM_LOAD_MULTICASTES1I_EEENS5_IJNS4_14ComposedLayoutINS4_7SwizzleILi3ELi4ELi3EEENS4_18smem_ptr_flag_bitsILi8EEENSN_INS5_IJNSA_ILi8EEESH_EEENS5_IJSH_SD_EEEEEEENSN_INS5_IJNS5_IJNS5_IJSP_SD_EEENS5_IJSO_SD_EEEEEESD_NS5_IJSB_SC_EEEEEENS5_IJNS5_IJNS5_IJSU_SY_EEESX_EEESW_NS5_IJSD_SY_EEEEEEEEEEEvNS4_8identityES1J_S24_vS25_EENS_8epilogue10collective18CollectiveEpilogueINS27_23Sm100TmaWarpSpecializedILi4ELi2ELi32ELb1ELb0EEEJNS5_IJSH_SH_SG_EEENS5_IJNSN_ISH_SD_EENSN_ISO_SD_EEEEENS_10bfloat16_tESM_S2G_SM_NS27_6fusion15FusionCallbacksIS2B_NS2H_17LinearCombinationIS2G_fS2G_fLNS_15FloatRoundStyleE2EEES2C_S2F_JEEENS4_5SM1004TMEM4LOAD26SM100_TMEM_LOAD_32dp32b32xENS4_13SM90_TMA_LOADENS1K_INS1L_ILi2ELi4ELi3EEENS1N_ILi16EEENSN_INS5_IJS1P_SO_EEES1V_EEEENS4_39AutoVectorizingCopyWithAssumedAlignmentILi128EEENS4_14SM90_TMA_STOREES2W_S2Y_S2Y_EEEvvEEEEvNT_6ParamsE:
[----:B------:R-:W1:Y:S01]  /*0000*/  LDC R1, c[0x0][0x37c] ;  /* 0x0000df00ff017b82 */ /* 0x000e620000000800 */
[----:B------:R-:W2:Y:S01]  /*0010*/  S2R R99, SR_TID.X ;  /* 0x0000000000637919 */ /* 0x000ea20000002100 */
[----:B------:R-:W3:Y:S06]  /*0020*/  LDCU.64 UR12, c[0x0][0xc90] ;  /* 0x00019200ff0c77ac */ /* 0x000eec0008000a00 */
[----:B------:R-:W4:Y:S01]  /*0030*/  S2UR UR4, SR_CgaCtaId ;  /* 0x00000000000479c3 */ /* 0x000f220000008800 */
[----:B------:R-:W-:Y:S02]  /*0040*/  PRMT R84, RZ, 0x7610, R84 ;  /* 0x00007610ff547816 */ /* 0x000fe40000000054 */
[----:B------:R-:W-:-:S02]  /*0050*/  ELECT P0, URZ, PT ;  /* 0x0000000000ff782f */ /* 0x000fc40003800000 */
[----:B---3--:R-:W-:-:S04]  /*0060*/  ISETP.NE.U32.AND P1, PT, RZ, UR12, PT ;  /* 0x0000000cff007c0c */ /* 0x008fc8000bf25070 */
[----:B------:R-:W-:Y:S01]  /*0070*/  ISETP.NE.AND.EX P2, PT, RZ, UR13, PT, P1 ;  /* 0x0000000dff007c0c */ /* 0x000fe2000bf45310 */
[----:B----4-:R-:W-:Y:S01]  /*0080*/  IMAD.U32 R88, RZ, RZ, UR4 ;  /* 0x00000004ff587e24 */ /* 0x010fe2000f8e00ff */
[----:B------:R-:W-:Y:S02]  /*0090*/  ULOP3.LUT UR5, UR4, 0x1, URZ, 0xc0, !UPT ;  /* 0x0000000104057892 */ /* 0x000fe4000f8ec0ff */
[----:B------:R-:W-:Y:S01]  /*00a0*/  ULOP3.LUT UR4, UR4, 0x1, URZ, 0x3c, !UPT ;  /* 0x0000000104047892 */ /* 0x000fe2000f8e3cff */
[----:B--2---:R-:W-:-:S03]  /*00b0*/  SHF.R.U32.HI R85, RZ, 0x5, R99 ;  /* 0x00000005ff557819 */ /* 0x004fc60000011663 */
[----:B------:R-:W-:Y:S02]  /*00c0*/  IMAD.U32 R4, RZ, RZ, UR5 ;  /* 0x00000005ff047e24 */ /* 0x000fe4000f8e00ff */
[----:B------:R-:W-:Y:S01]  /*00d0*/  IMAD.U32 R3, RZ, RZ, UR4 ;  /* 0x00000004ff037e24 */ /* 0x000fe2000f8e00ff */
[----:B------:R-:W2:Y:S02]  /*00e0*/  SHFL.IDX PT, R0, R85, RZ, 0x1f ;  /* 0x00001fff55007589 */ /* 0x000ea400000e0000 */
[----:B--2---:R-:W-:Y:S01]  /*00f0*/  R2UR UR21, R0 ;  /* 0x00000000001572ca */ /* 0x004fe200000e0000 */
[----:B-1----:R-:W-:-:S14]  /*0100*/  @P2 BRA `(.L_x_0) ;  /* 0x0000000000302947 */ /* 0x002fdc0003800000 */
[----:B------:R-:W1:Y:S02]  /*0110*/  LDCU.64 UR4, c[0x0][0xc88] ;  /* 0x00019100ff0477ac */ /* 0x000e640008000a00 */
[----:B-1----:R-:W-:-:S04]  /*0120*/  UISETP.NE.U32.AND UP0, UPT, UR4, URZ, UPT ;  /* 0x000000ff0400728c */ /* 0x002fc8000bf05070 */
[----:B------:R-:W-:-:S09]  /*0130*/  UISETP.NE.AND.EX UP0, UPT, UR5, URZ, UPT, UP0 ;  /* 0x000000ff0500728c */ /* 0x000fd2000bf05300 */
[----:B------:R-:W-:Y:S05]  /*0140*/  BRA.U !UP0, `(.L_x_1) ;  /* 0x0000000108147547 */ /* 0x000fea000b800000 */
[----:B------:R-:W1:Y:S01]  /*0150*/  LDC.64 R6, c[0x0][0xc88] ;  /* 0x00032200ff067b82 */ /* 0x000e620000000a00 */
[----:B------:R-:W1:Y:S02]  /*0160*/  LDCU.64 UR4, c[0x0][0x358] ;  /* 0x00006b00ff0477ac */ /* 0x000e640008000a00 */
[----:B-1----:R1:W5:Y:S01]  /*0170*/  LDG.E R41, desc[UR4][R6.64] ;  /* 0x0000000406297981 */ /* 0x002362000c1e1900 */
[----:B------:R-:W-:Y:S01]  /*0180*/  HFMA2 R84, -RZ, RZ, 0, 5.9604644775390625e-08 ;  /* 0x00000001ff547431 */ /* 0x000fe200000001ff */
[----:B------:R-:W-:Y:S05]  /*0190*/  BRA `(.L_x_0) ;  /* 0x00000000000c7947 */ /* 0x000fea0003800000 */
.L_x_1:
[----:B------:R-:W1:Y:S01]  /*01a0*/  LDCU UR4, c[0x0][0xc80] ;  /* 0x00019000ff0477ac */ /* 0x000e620008000800 */
[----:B------:R-:W-:Y:S01]  /*01b0*/  HFMA2 R84, -RZ, RZ, 0, 5.9604644775390625e-08 ;  /* 0x00000001ff547431 */ /* 0x000fe200000001ff */
[----:B-1----:R-:W-:-:S07]  /*01c0*/  MOV R41, UR4 ;  /* 0x0000000400297c02 */ /* 0x002fce0008000f00 */
.L_x_0:
[----:B------:R-:W2:Y:S02]  /*01d0*/  LDCU.64 UR4, c[0x0][0xcb0] ;  /* 0x00019600ff0477ac */ /* 0x000ea40008000a00 */
[----:B--2---:R-:W-:-:S04]  /*01e0*/  UISETP.NE.U32.AND UP0, UPT, UR4, URZ, UPT ;  /* 0x000000ff0400728c */ /* 0x004fc8000bf05070 */
[----:B------:R-:W-:-:S09]  /*01f0*/  UISETP.NE.AND.EX UP0, UPT, UR5, URZ, UPT, UP0 ;  /* 0x000000ff0500728c */ /* 0x000fd2000bf05300 */
[----:B------:R-:W-:Y:S05]  /*0200*/  BRA.U UP0, `(.L_x_2) ;  /* 0x0000000100287547 */ /* 0x000fea000b800000 */
[----:B------:R-:W2:Y:S02]  /*0210*/  LDCU.64 UR4, c[0x0][0xca8] ;  /* 0x00019500ff0477ac */ /* 0x000ea40008000a00 */
[----:B--2---:R-:W-:-:S04]  /*0220*/  UISETP.NE.U32.AND UP0, UPT, UR4, URZ, UPT ;  /* 0x000000ff0400728c */ /* 0x004fc8000bf05070 */
[----:B------:R-:W-:-:S09]  /*0230*/  UISETP.NE.AND.EX UP0, UPT, UR5, URZ, UPT, UP0 ;  /* 0x000000ff0500728c */ /* 0x000fd2000bf05300 */
[----:B------:R-:W-:Y:S05]  /*0240*/  BRA.U !UP0, `(.L_x_3) ;  /* 0x0000000108107547 */ /* 0x000fea000b800000 */
[----:B------:R-:W2:Y:S01]  /*0250*/  LDC.64 R38, c[0x0][0xca8] ;  /* 0x00032a00ff267b82 */ /* 0x000ea20000000a00 */
[----:B------:R-:W2:Y:S02]  /*0260*/  LDCU.64 UR4, c[0x0][0x358] ;  /* 0x00006b00ff0477ac */ /* 0x000ea40008000a00 */
[----:B--2---:R2:W5:Y:S01]  /*0270*/  LDG.E R38, desc[UR4][R38.64] ;  /* 0x0000000426267981 */ /* 0x004562000c1e1900 */
[----:B------:R-:W-:Y:S05]  /*0280*/  BRA `(.L_x_2) ;  /* 0x0000000000087947 */ /* 0x000fea0003800000 */
.L_x_3:
[----:B------:R-:W2:Y:S02]  /*0290*/  LDCU UR4, c[0x0][0xca0] ;  /* 0x00019400ff0477ac */ /* 0x000ea40008000800 */
[----:B--2---:R-:W-:Y:S02]  /*02a0*/  MOV R38, UR4 ;  /* 0x0000000400267c02 */ /* 0x004fe40008000f00 */
.L_x_2:
[----:B------:R-:W-:Y:S01]  /*02b0*/  IMAD.U32 R0, RZ, RZ, UR21 ;  /* 0x00000015ff007e24 */ /* 0x000fe2000f8e00ff */
[----:B------:R-:W-:Y:S04]  /*02c0*/  BSSY.RECONVERGENT B0, `(.L_x_4) ;  /* 0x0000012000007945 */ /* 0x000fe80003800200 */
[C---:B------:R-:W-:Y:S02]  /*02d0*/  ISETP.NE.OR P3, PT, R0.reuse, 0x1, !P0 ;  /* 0x000000010000780c */ /* 0x040fe40004765670 */
[----:B------:R-:W-:-:S11]  /*02e0*/  ISETP.NE.OR P2, PT, R0, 0x3, !P0 ;  /* 0x000000030000780c */ /* 0x000fd60004745670 */
[----:B------:R-:W-:Y:S05]  /*02f0*/  @P3 BRA `(.L_x_5) ;  /* 0x0000000000383947 */ /* 0x000fea0003800000 */
[----:B------:R-:W3:Y:S02]  /*0300*/  LDCU.64 UR4, c[0x0][0x348] ;  /* 0x00006900ff0477ac */ /* 0x000ee40008000a00 */
[----:B---3--:R-:W-:Y:S02]  /*0310*/  UIADD3 UR10, UP3, UPT, UR4, 0x80, URZ ;  /* 0x00000080040a7890 */ /* 0x008fe4000ff7e0ff */
[----:B------:R-:W-:Y:S02]  /*0320*/  UIADD3 UR8, UP2, UPT, UR4, 0x180, URZ ;  /* 0x0000018004087890 */ /* 0x000fe4000ff5e0ff */
[----:B------:R-:W-:Y:S02]  /*0330*/  UIADD3 UR6, UP1, UPT, UR4, 0x280, URZ ;  /* 0x0000028004067890 */ /* 0x000fe4000ff3e0ff */
[----:B------:R-:W-:Y:S02]  /*0340*/  UIADD3 UR4, UP0, UPT, UR4, 0x380, URZ ;  /* 0x0000038004047890 */ /* 0x000fe4000ff1e0ff */
[----:B------:R-:W-:-:S02]  /*0350*/  UIADD3.X UR11, UPT, UPT, URZ, UR5, URZ, UP3, !UPT ;  /* 0x00000005ff0b7290 */ /* 0x000fc40009ffe4ff */
[----:B------:R-:W-:Y:S02]  /*0360*/  UIADD3.X UR9, UPT, UPT, URZ, UR5, URZ, UP2, !UPT ;  /* 0x00000005ff097290 */ /* 0x000fe400097fe4ff */
[----:B------:R-:W-:Y:S02]  /*0370*/  UIADD3.X UR7, UPT, UPT, URZ, UR5, URZ, UP1, !UPT ;  /* 0x00000005ff077290 */ /* 0x000fe40008ffe4ff */
[----:B------:R-:W-:-:S03]  /*0380*/  UIADD3.X UR5, UPT, UPT, URZ, UR5, URZ, UP0, !UPT ;  /* 0x00000005ff057290 */ /* 0x000fc600087fe4ff */
[----:B------:R3:W-:Y:S02]  /*0390*/  UTMACCTL.PF [UR10] ;  /* 0x000000000a0079b9 */ /* 0x0007e40008040000 */
[----:B------:R3:W-:Y:S02]  /*03a0*/  UTMACCTL.PF [UR8] ;  /* 0x00000000080079b9 */ /* 0x0007e40008040000 */
[----:B------:R3:W-:Y:S02]  /*03b0*/  UTMACCTL.PF [UR6] ;  /* 0x00000000060079b9 */ /* 0x0007e40008040000 */
[----:B------:R3:W-:Y:S02]  /*03c0*/  UTMACCTL.PF [UR4] ;  /* 0x00000000040079b9 */ /* 0x0007e40008040000 */
[----:B---3--:R-:W-:Y:S01]  /*03d0*/  NOP ;  /* 0x0000000000007918 */ /* 0x008fe20000000000 */
.L_x_5:
[----:B------:R-:W-:Y:S05]  /*03e0*/  BSYNC.RECONVERGENT B0 ;  /* 0x0000000000007941 */ /* 0x000fea0003800200 */
.L_x_4:
[----:B------:R-:W-:Y:S04]  /*03f0*/  BSSY.RECONVERGENT B0, `(.L_x_6) ;  /* 0x000000a000007945 */ /* 0x000fe80003800200 */
[----:B------:R-:W-:Y:S05]  /*0400*/  @P2 BRA `(.L_x_7) ;  /* 0x0000000000202947 */ /* 0x000fea0003800000 */
[----:B------:R-:W3:Y:S02]  /*0410*/  LDCU.64 UR4, c[0x0][0x348] ;  /* 0x00006900ff0477ac */ /* 0x000ee40008000a00 */
[----:B---3--:R-:W-:Y:S02]  /*0420*/  UIADD3 UR6, UP1, UPT, UR4, 0x980, URZ ;  /* 0x0000098004067890 */ /* 0x008fe4000ff3e0ff */
[----:B------:R-:W-:Y:S02]  /*0430*/  UIADD3 UR4, UP0, UPT, UR4, 0xa80, URZ ;  /* 0x00000a8004047890 */ /* 0x000fe4000ff1e0ff */
[----:B------:R-:W-:Y:S02]  /*0440*/  UIADD3.X UR7, UPT, UPT, URZ, UR5, URZ, UP1, !UPT ;  /* 0x00000005ff077290 */ /* 0x000fe40008ffe4ff */
[----:B------:R-:W-:-:S07]  /*0450*/  UIADD3.X UR5, UPT, UPT, URZ, UR5, URZ, UP0, !UPT ;  /* 0x00000005ff057290 */ /* 0x000fce00087fe4ff */
[----:B------:R3:W-:Y:S02]  /*0460*/  UTMACCTL.PF [UR6] ;  /* 0x00000000060079b9 */ /* 0x0007e40008040000 */
[----:B------:R3:W-:Y:S02]  /*0470*/  UTMACCTL.PF [UR4] ;  /* 0x00000000040079b9 */ /* 0x0007e40008040000 */
[----:B---3--:R-:W-:Y:S01]  /*0480*/  NOP ;  /* 0x0000000000007918 */ /* 0x008fe20000000000 */
.L_x_7:
[----:B------:R-:W-:Y:S05]  /*0490*/  BSYNC.RECONVERGENT B0 ;  /* 0x0000000000007941 */ /* 0x000fea0003800200 */
.L_x_6:
[----:B------:R-:W3:Y:S01]  /*04a0*/  LDCU.64 UR4, c[0x0][0xc88] ;  /* 0x00019100ff0477ac */ /* 0x000ee20008000a00 */
[----:B------:R-:W-:Y:S01]  /*04b0*/  ISETP.NE.AND.EX P1, PT, RZ, UR13, PT, P1 ;  /* 0x0000000dff007c0c */ /* 0x000fe2000bf25310 */
[----:B------:R-:W-:Y:S01]  /*04c0*/  UPLOP3.LUT UP5, UPT, UPT, UPT, UPT, 0x80, 0x8 ;  /* 0x000000000008789c */ /* 0x000fe20003faf070 */
[----:B---3--:R-:W-:-:S04]  /*04d0*/  ISETP.NE.U32.AND P2, PT, RZ, UR4, PT ;  /* 0x00000004ff007c0c */ /* 0x008fc8000bf45070 */
[----:B------:R-:W-:-:S13]  /*04e0*/  ISETP.NE.AND.EX P2, PT, RZ, UR5, PT, P2 ;  /* 0x00000005ff007c0c */ /* 0x000fda000bf45320 */
[----:B------:R-:W-:Y:S05]  /*04f0*/  @P2 BRA P1, `(.L_x_8) ;  /* 0x0000000000282947 */ /* 0x000fea0000800000 */
[----:B------:R-:W-:Y:S01]  /*0500*/  UISETP.NE.U32.AND UP0, UPT, UR12, URZ, UPT ;  /* 0x000000ff0c00728c */ /* 0x000fe2000bf05070 */
[----:B-----5:R-:W-:Y:S01]  /*0510*/  FSETP.NEU.AND P1, PT, R41, RZ, PT ;  /* 0x000000ff2900720b */ /* 0x020fe20003f2d000 */
[----:B------:R-:W-:Y:S02]  /*0520*/  UISETP.NE.U32.AND UP2, UPT, UR4, URZ, UPT ;  /* 0x000000ff0400728c */ /* 0x000fe4000bf45070 */
[----:B------:R-:W-:Y:S02]  /*0530*/  UISETP.NE.AND.EX UP1, UPT, UR13, URZ, UPT, UP0 ;  /* 0x000000ff0d00728c */ /* 0x000fe4000bf25300 */
[----:B------:R-:W-:-:S04]  /*0540*/  UISETP.NE.AND.EX UP0, UPT, UR5, URZ, UPT, UP2 ;  /* 0x000000ff0500728c */ /* 0x000fc8000bf05320 */
[----:B------:R-:W-:-:S04]  /*0550*/  USEL UR4, URZ, 0xffffffff, UP0 ;  /* 0xffffffffff047887 */ /* 0x000fc80008000000 */
[----:B------:R-:W-:Y:S01]  /*0560*/  VOTEU.ANY UP0, P1 ;  /* 0x0000000000ff7886 */ /* 0x000fe20000800100 */
[----:B------:R-:W-:-:S04]  /*0570*/  @!UP1 USEL UR4, URZ, 0xffffffff, UP0 ;  /* 0xffffffffff049887 */ /* 0x000fc80008000000 */
[----:B------:R-:W-:-:S04]  /*0580*/  ULOP3.LUT UR4, UR4, 0x1, URZ, 0xc0, !UPT ;  /* 0x0000000104047892 */ /* 0x000fc8000f8ec0ff */
[----:B------:R-:W-:-:S11]  /*0590*/  UISETP.NE.U32.AND UP5, UPT, UR4, 0x1, UPT ;  /* 0x000000010400788c */ /* 0x000fd6000bfa5070 */
.L_x_8:
[----:B------:R-:W3:Y:S01]  /*05a0*/  SHFL.IDX PT, R0, R85, RZ, 0x1f ;  /* 0x00001fff55007589 */ /* 0x000ee200000e0000 */
[----:B------:R-:W-:Y:S01]  /*05b0*/  R2UR UR4, R4 ;  /* 0x00000000040472ca */ /* 0x000fe200000e0000 */
[----:B------:R-:W-:-:S04]  /*05c0*/  UISETP.NE.AND UP0, UPT, UR21, 0x2, UPT ;  /* 0x000000021500788c */ /* 0x000fc8000bf05270 */
[----:B------:R-:W-:-:S08]  /*05d0*/  USEL UR61, URZ, 0x1, UP0 ;  /* 0x00000001ff3d7887 */ /* 0x000fd00008000000 */
[----:B------:R-:W-:-:S06]  /*05e0*/  UISETP.EQ.AND UP1, UPT, UR4, URZ, !UP0 ;  /* 0x000000ff0400728c */ /* 0x000fcc000c722270 */
[----:B------:R-:W-:Y:S02]  /*05f0*/  PLOP3.LUT P4, PT, P0, PT, UP1, 0x80, 0x8 ;  /* 0x000000000008781c */ /* 0x000fe4000078f018 */
[----:B---3--:R-:W-:-:S13]  /*0600*/  ISETP.NE.AND P1, PT, R0, RZ, PT ;  /* 0x000000ff0000720c */ /* 0x008fda0003f25270 */
[----:B------:R-:W-:Y:S05]  /*0610*/  @P1 BRA `(.L_x_9) ;  /* 0x0000000000501947 */ /* 0x000fea0003800000 */
[----:B------:R-:W-:Y:S01]  /*0620*/  R2UR UR5, R88 ;  /* 0x00000000580572ca */ /* 0x000fe200000e0000 */
[----:B------:R-:W-:Y:S01]  /*0630*/  UMOV UR4, 0x400 ;  /* 0x0000040000047882 */ /* 0x000fe20000000000 */
[----:B------:R-:W-:Y:S01]  /*0640*/  UMOV UR8, 0x1 ;  /* 0x0000000100087882 */ /* 0x000fe20000000000 */
[----:B------:R-:W-:Y:S01]  /*0650*/  UMOV UR6, 0x3 ;  /* 0x0000000300067882 */ /* 0x000fe20000000000 */
[----:B------:R-:W-:-:S04]  /*0660*/  UIADD3 UR8, UPT, UPT, -UR8, 0x100000, URZ ;  /* 0x0010000008087890 */ /* 0x000fc8000fffe1ff */
[----:B------:R-:W-:Y:S02]  /*0670*/  USHF.L.U32 UR9, UR8, 0xb, URZ ;  /* 0x0000000b08097899 */ /* 0x000fe400080006ff */
[----:B------:R-:W-:Y:S02]  /*0680*/  USHF.L.U32 UR8, UR8, 0x1, URZ ;  /* 0x0000000108087899 */ /* 0x000fe400080006ff */
[----:B------:R-:W-:-:S04]  /*0690*/  UIADD3 UR6, UPT, UPT, -UR6, 0x100000, URZ ;  /* 0x0010000006067890 */ /* 0x000fc8000fffe1ff */
[----:B------:R-:W-:Y:S02]  /*06a0*/  USHF.L.U32 UR7, UR6, 0xb, URZ ;  /* 0x0000000b06077899 */ /* 0x000fe400080006ff */
[----:B------:R-:W-:Y:S01]  /*06b0*/  USHF.L.U32 UR6, UR6, 0x1, URZ ;  /* 0x0000000106067899 */ /* 0x000fe200080006ff */
[----:B------:R-:W-:Y:S01]  /*06c0*/  ELECT P1, URZ, PT ;  /* 0x0000000000ff782f */ /* 0x000fe20003820000 */
[----:B------:R-:W-:Y:S01]  /*06d0*/  ULEA UR4, UR5, UR4, 0x18 ;  /* 0x0000000405047291 */ /* 0x000fe2000f8ec0ff */
[----:B------:R-:W3:Y:S11]  /*06e0*/  FENCE.VIEW.ASYNC.S ;  /* 0x00000000000073c6 */ /* 0x000ef60000000000 */
[----:B---3--:R3:W4:Y:S01]  /*06f0*/  SYNCS.EXCH.64 URZ, [UR4], UR8 ;  /* 0x0000000804ff75b2 */ /* 0x0087220008000100 */
[----:B------:R3:W1:Y:S01]  /*0700*/  SYNCS.EXCH.64 URZ, [UR4+0x18], UR6 ;  /* 0x0000180604ff75b2 */ /* 0x0006620008000100 */
[----:B------:R3:W1:Y:S01]  /*0710*/  SYNCS.EXCH.64 URZ, [UR4+0x8], UR8 ;  /* 0x0000080804ff75b2 */ /* 0x0006620008000100 */
[----:B------:R3:W1:Y:S01]  /*0720*/  SYNCS.EXCH.64 URZ, [UR4+0x20], UR6 ;  /* 0x0000200604ff75b2 */ /* 0x0006620008000100 */
[----:B------:R3:W1:Y:S01]  /*0730*/  SYNCS.EXCH.64 URZ, [UR4+0x10], UR8 ;  /* 0x0000100804ff75b2 */ /* 0x0006620008000100 */
[----:B------:R3:W1:Y:S01]  /*0740*/  SYNCS.EXCH.64 URZ, [UR4+0x28], UR6 ;  /* 0x0000280604ff75b2 */ /* 0x0006620008000100 */
[----:B------:R-:W-:Y:S01]  /*0750*/  NOP ;  /* 0x0000000000007918 */ /* 0x000fe20000000000 */
.L_x_9:
[----:B------:R-:W2:Y:S01]  /*0760*/  SHFL.IDX PT, R0, R85, RZ, 0x1f ;  /* 0x00001fff55007589 */ /* 0x000ea200000e0000 */
[----:B------:R-:W-:Y:S01]  /*0770*/  NOP ;  /* 0x0000000000007918 */ /* 0x000fe20000000000 */
[----:B--2---:R-:W-:-:S13]  /*0780*/  ISETP.NE.AND P1, PT, R0, 0x1, PT ;  /* 0x000000010000780c */ /* 0x004fda0003f25270 */
[----:B------:R-:W-:Y:S05]  /*0790*/  @P1 BRA `(.L_x_10) ;  /* 0x0000000000581947 */ /* 0x000fea0003800000 */
[----:B------:R-:W-:Y:S01]  /*07a0*/  R2UR UR5, R88 ;  /* 0x00000000580572ca */ /* 0x000fe200000e0000 */
[----:B---3--:R-:W-:Y:S01]  /*07b0*/  UMOV UR4, 0x400 ;  /* 0x0000040000047882 */ /* 0x008fe20000000000 */
        /* <DEDUP_REMOVED lines=10> */
[----:B------:R-:W2:Y:S11]  /*0860*/  FENCE.VIEW.ASYNC.S ;  /* 0x00000000000073c6 */ /* 0x000eb60000000000 */
[----:B--2---:R2:W3:Y:S01]  /*0870*/  SYNCS.EXCH.64 URZ, [UR4+0x30], UR8 ;  /* 0x0000300804ff75b2 */ /* 0x0044e20008000100 */
[----:B------:R2:W1:Y:S01]  /*0880*/  SYNCS.EXCH.64 URZ, [UR4+0x50], UR6 ;  /* 0x0000500604ff75b2 */ /* 0x0004620008000100 */
[----:B------:R2:W1:Y:S01]  /*0890*/  SYNCS.EXCH.64 URZ, [UR4+0x38], UR8 ;  /* 0x0000380804ff75b2 */ /* 0x0004620008000100 */
[----:B------:R2:W1:Y:S01]  /*08a0*/  SYNCS.EXCH.64 URZ, [UR4+0x58], UR6 ;  /* 0x0000580604ff75b2 */ /* 0x0004620008000100 */
[----:B------:R2:W1:Y:S01]  /*08b0*/  SYNCS.EXCH.64 URZ, [UR4+0x40], UR8 ;  /* 0x0000400804ff75b2 */ /* 0x0004620008000100 */
[----:B------:R2:W1:Y:S01]  /*08c0*/  SYNCS.EXCH.64 URZ, [UR4+0x60], UR6 ;  /* 0x0000600604ff75b2 */ /* 0x0004620008000100 */
[----:B------:R2:W1:Y:S01]  /*08d0*/  SYNCS.EXCH.64 URZ, [UR4+0x48], UR8 ;  /* 0x0000480804ff75b2 */ /* 0x0004620008000100 */
[----:B------:R2:W1:Y:S01]  /*08e0*/  SYNCS.EXCH.64 URZ, [UR4+0x68], UR6 ;  /* 0x0000680604ff75b2 */ /* 0x0004620008000100 */
[----:B------:R-:W-:Y:S01]  /*08f0*/  NOP ;  /* 0x0000000000007918 */ /* 0x000fe20000000000 */
.L_x_10:
[----:B------:R-:W4:Y:S01]  /*0900*/  SHFL.IDX PT, R0, R85, RZ, 0x1f ;  /* 0x00001fff55007589 */ /* 0x000f2200000e0000 */
[----:B------:R-:W-:Y:S01]  /*0910*/  NOP ;  /* 0x0000000000007918 */ /* 0x000fe20000000000 */
[----:B----4-:R-:W-:-:S13]  /*0920*/  ISETP.NE.AND P1, PT, R0, 0x3, PT ;  /* 0x000000030000780c */ /* 0x010fda0003f25270 */
[----:B------:R-:W-:Y:S05]  /*0930*/  @P1 BRA `(.L_x_11) ;  /* 0x0000000000301947 */ /* 0x000fea0003800000 */
[----:B------:R-:W-:Y:S01]  /*0940*/  R2UR UR5, R88 ;  /* 0x00000000580572ca */ /* 0x000fe200000e0000 */
[----:B--23--:R-:W-:Y:S01]  /*0950*/  UMOV UR6, 0x400 ;  /* 0x0000040000067882 */ /* 0x00cfe20000000000 */
[----:B------:R-:W-:Y:S01]  /*0960*/  UMOV UR4, 0x20 ;  /* 0x0000002000047882 */ /* 0x000fe20000000000 */
[----:B------:R-:W-:-:S10]  /*0970*/  ELECT P1, URZ, PT ;  /* 0x0000000000ff782f */ /* 0x000fd40003820000 */
[----:B------:R-:W-:Y:S02]  /*0980*/  ULEA UR6, UR5, UR6, 0x18 ;  /* 0x0000000605067291 */ /* 0x000fe4000f8ec0ff */
[----:B------:R-:W-:-:S04]  /*0990*/  UIADD3 UR4, UPT, UPT, -UR4, 0x100000, URZ ;  /* 0x0010000004047890 */ /* 0x000fc8000fffe1ff */
[----:B------:R-:W-:Y:S02]  /*09a0*/  USHF.L.U32 UR5, UR4, 0xb, URZ ;  /* 0x0000000b04057899 */ /* 0x000fe400080006ff */
[----:B------:R-:W-:Y:S01]  /*09b0*/  USHF.L.U32 UR4, UR4, 0x1, URZ ;  /* 0x0000000104047899 */ /* 0x000fe200080006ff */
[----:B------:R-:W2:Y:S11]  /*09c0*/  FENCE.VIEW.ASYNC.S ;  /* 0x00000000000073c6 */ /* 0x000eb60000000000 */
[----:B--2---:R4:W2:Y:S01]  /*09d0*/  SYNCS.EXCH.64 URZ, [UR6+0x70], UR4 ;  /* 0x0000700406ff75b2 */ /* 0x0048a20008000100 */
[----:B------:R4:W3:Y:S02]  /*09e0*/  SYNCS.EXCH.64 URZ, [UR6+0x78], UR4 ;  /* 0x0000780406ff75b2 */ /* 0x0008e40008000100 */
[----:B----4-:R-:W-:Y:S01]  /*09f0*/  NOP ;  /* 0x0000000000007918 */ /* 0x010fe20000000000 */
.L_x_11:
[----:B------:R-:W4:Y:S01]  /*0a00*/  SHFL.IDX PT, R0, R85, RZ, 0x1f ;  /* 0x00001fff55007589 */ /* 0x000f2200000e0000 */
[----:B------:R-:W-:Y:S01]  /*0a10*/  NOP ;  /* 0x0000000000007918 */ /* 0x000fe20000000000 */
[----:B----4-:R-:W-:-:S13]  /*0a20*/  ISETP.NE.AND P1, PT, R0, 0x4, PT ;  /* 0x000000040000780c */ /* 0x010fda0003f25270 */
[----:B------:R-:W-:Y:S05]  /*0a30*/  @P1 BRA `(.L_x_12) ;  /* 0x00000000004c1947 */ /* 0x000fea0003800000 */
[----:B------:R-:W-:Y:S01]  /*0a40*/  R2UR UR5, R88 ;  /* 0x00000000580572ca */ /* 0x000fe200000e0000 */
[----:B--23--:R-:W-:Y:S01]  /*0a50*/  UMOV UR4, 0x720 ;  /* 0x0000072000047882 */ /* 0x00cfe20000000000 */
[----:B------:R-:W-:Y:S01]  /*0a60*/  UMOV UR6, 0x400 ;  /* 0x0000040000067882 */ /* 0x000fe20000000000 */
[----:B------:R-:W-:Y:S01]  /*0a70*/  USEL UR4, UR4, 0x620, UP5 ;  /* 0x0000062004047887 */ /* 0x000fe2000a800000 */
[----:B------:R-:W-:Y:S01]  /*0a80*/  UMOV UR8, 0x1 ;  /* 0x0000000100087882 */ /* 0x000fe20000000000 */
[----:B------:R-:W-:Y:S01]  /*0a90*/  ELECT P1, URZ, PT ;  /* 0x0000000000ff782f */ /* 0x000fe20003820000 */
[----:B------:R-:W-:-:S04]  /*0aa0*/  UIADD3 UR8, UPT, UPT, -UR8, 0x100000, URZ ;  /* 0x0010000008087890 */ /* 0x000fc8000fffe1ff */
[----:B------:R-:W-:Y:S02]  /*0ab0*/  USHF.L.U32 UR9, UR8, 0xb, URZ ;  /* 0x0000000b08097899 */ /* 0x000fe400080006ff */
[----:B------:R-:W-:Y:S02]  /*0ac0*/  USHF.L.U32 UR8, UR8, 0x1, URZ ;  /* 0x0000000108087899 */ /* 0x000fe400080006ff */
[----:B------:R-:W-:Y:S02]  /*0ad0*/  ULEA UR6, UR5, UR6, 0x18 ;  /* 0x0000000605067291 */ /* 0x000fe4000f8ec0ff */
[----:B------:R-:W-:-:S04]  /*0ae0*/  UIADD3 UR4, UPT, UPT, -UR4, 0x100000, URZ ;  /* 0x0010000004047890 */ /* 0x000fc8000fffe1ff */
[----:B------:R-:W-:Y:S02]  /*0af0*/  USHF.L.U32 UR5, UR4, 0xb, URZ ;  /* 0x0000000b04057899 */ /* 0x000fe400080006ff */
[----:B------:R-:W-:Y:S01]  /*0b00*/  USHF.L.U32 UR4, UR4, 0x1, URZ ;  /* 0x0000000104047899 */ /* 0x000fe200080006ff */
[----:B------:R-:W2:Y:S03]  /*0b10*/  FENCE.VIEW.ASYNC.S ;  /* 0x00000000000073c6 */ /* 0x000ea60000000000 */
[----:B--2---:R4:W2:Y:S08]  /*0b20*/  SYNCS.EXCH.64 URZ, [UR6+0x80], UR8 ;  /* 0x0000800806ff75b2 */ /* 0x0048b00008000100 */
[----:B------:R4:W3:Y:S01]  /*0b30*/  SYNCS.EXCH.64 URZ, [UR6+0x90], UR4 ;  /* 0x0000900406ff75b2 */ /* 0x0008e20008000100 */
[----:B------:R4:W1:Y:S01]  /*0b40*/  SYNCS.EXCH.64 URZ, [UR6+0x88], UR8 ;  /* 0x0000880806ff75b2 */ /* 0x0008620008000100 */
[----:B------:R4:W1:Y:S02]  /*0b50*/  SYNCS.EXCH.64 URZ, [UR6+0x98], UR4 ;  /* 0x0000980406ff75b2 */ /* 0x0008640008000100 */
[----:B----4-:R-:W-:Y:S01]  /*0b60*/  NOP ;  /* 0x0000000000007918 */ /* 0x010fe20000000000 */
.L_x_12:
[----:B------:R-:W4:Y:S01]  /*0b70*/  SHFL.IDX PT, R0, R85, RZ, 0x1f ;  /* 0x00001fff55007589 */ /* 0x000f2200000e0000 */
[----:B------:R-:W-:Y:S01]  /*0b80*/  NOP ;  /* 0x0000000000007918 */ /* 0x000fe20000000000 */
[----:B----4-:R-:W-:-:S13]  /*0b90*/  ISETP.NE.AND P1, PT, R0, 0x5, PT ;  /* 0x000000050000780c */ /* 0x010fda0003f25270 */
[----:B------:R-:W-:Y:S05]  /*0ba0*/  @P1 BRA `(.L_x_13) ;  /* 0x0000000000481947 */ /* 0x000fea0003800000 */
[----:B------:R-:W-:Y:S01]  /*0bb0*/  R2UR UR5, R88 ;  /* 0x00000000580572ca */ /* 0x000fe200000e0000 */
[----:B--23--:R-:W-:Y:S01]  /*0bc0*/  UMOV UR4, 0x400 ;  /* 0x0000040000047882 */ /* 0x00cfe20000000000 */
        /* <DEDUP_REMOVED lines=11> */
[----:B--2---:R4:W2:Y:S01]  /*0c80*/  SYNCS.EXCH.64 URZ, [UR4+0xa0], UR6 ;  /* 0x0000a00604ff75b2 */ /* 0x0048a20008000100 */
[----:B------:R4:W3:Y:S01]  /*0c90*/  SYNCS.EXCH.64 URZ, [UR4+0xb0], UR8 ;  /* 0x0000b00804ff75b2 */ /* 0x0008e20008000100 */
[----:B------:R4:W1:Y:S01]  /*0ca0*/  SYNCS.EXCH.64 URZ, [UR4+0xa8], UR6 ;  /* 0x0000a80604ff75b2 */ /* 0x0008620008000100 */
[----:B------:R4:W1:Y:S02]  /*0cb0*/  SYNCS.EXCH.64 URZ, [UR4+0xb8], UR8 ;  /* 0x0000b80804ff75b2 */ /* 0x0008640008000100 */
[----:B----4-:R-:W-:Y:S01]  /*0cc0*/  NOP ;  /* 0x0000000000007918 */ /* 0x010fe20000000000 */
.L_x_13:
[----:B------:R-:W4:Y:S01]  /*0cd0*/  SHFL.IDX PT, R0, R85, RZ, 0x1f ;  /* 0x00001fff55007589 */ /* 0x000f2200000e0000 */
[----:B------:R-:W-:Y:S01]  /*0ce0*/  ISETP.NE.OR P0, PT, RZ, UR21, !P0 ;  /* 0x00000015ff007c0c */ /* 0x000fe2000c705670 */
[----:B------:R-:W-:Y:S01]  /*0cf0*/  NOP ;  /* 0x0000000000007918 */ /* 0x000fe20000000000 */
[----:B----4-:R-:W-:-:S13]  /*0d00*/  ISETP.NE.AND P1, PT, R0, 0x3, PT ;  /* 0x000000030000780c */ /* 0x010fda0003f25270 */
[----:B------:R-:W-:Y:S05]  /*0d10*/  @P1 BRA `(.L_x_14) ;  /* 0x0000000000381947 */ /* 0x000fea0003800000 */
[----:B------:R-:W-:Y:S01]  /*0d20*/  R2UR UR5, R88 ;  /* 0x00000000580572ca */ /* 0x000fe200000e0000 */
[----:B--23--:R-:W-:Y:S01]  /*0d30*/  UMOV UR4, 0x400 ;  /* 0x0000040000047882 */ /* 0x00cfe20000000000 */
[----:B------:R-:W-:Y:S01]  /*0d40*/  UMOV UR6, 0x20 ;  /* 0x0000002000067882 */ /* 0x000fe20000000000 */
[----:B------:R-:W-:Y:S01]  /*0d50*/  ELECT P1, URZ, PT ;  /* 0x0000000000ff782f */ /* 0x000fe20003820000 */
[----:B------:R-:W-:-:S04]  /*0d60*/  UIADD3 UR6, UPT, UPT, -UR6, 0x100000, URZ ;  /* 0x0010000006067890 */ /* 0x000fc8000fffe1ff */
[----:B------:R-:W-:Y:S02]  /*0d70*/  USHF.L.U32 UR7, UR6, 0xb, URZ ;  /* 0x0000000b06077899 */ /* 0x000fe400080006ff */
[----:B------:R-:W-:-:S03]  /*0d80*/  USHF.L.U32 UR6, UR6, 0x1, URZ ;  /* 0x0000000106067899 */ /* 0x000fc600080006ff */
[----:B------:R-:W-:Y:S01]  /*0d90*/  ULEA UR4, UR5, UR4, 0x18 ;  /* 0x0000000405047291 */ /* 0x000fe2000f8ec0ff */
[----:B------:R-:W2:Y:S11]  /*0da0*/  FENCE.VIEW.ASYNC.S ;  /* 0x00000000000073c6 */ /* 0x000eb60000000000 */
[----:B--2---:R4:W2:Y:S01]  /*0db0*/  SYNCS.EXCH.64 URZ, [UR4+0xc0], UR6 ;  /* 0x0000c00604ff75b2 */ /* 0x0048a20008000100 */
[----:B------:R4:W3:Y:S01]  /*0dc0*/  SYNCS.EXCH.64 URZ, [UR4+0xd0], UR6 ;  /* 0x0000d00604ff75b2 */ /* 0x0008e20008000100 */
[----:B------:R4:W1:Y:S01]  /*0dd0*/  SYNCS.EXCH.64 URZ, [UR4+0xc8], UR6 ;  /* 0x0000c80604ff75b2 */ /* 0x0008620008000100 */
[----:B------:R4:W1:Y:S02]  /*0de0*/  SYNCS.EXCH.64 URZ, [UR4+0xd8], UR6 ;  /* 0x0000d80604ff75b2 */ /* 0x0008640008000100 */
[----:B----4-:R-:W-:Y:S01]  /*0df0*/  NOP ;  /* 0x0000000000007918 */ /* 0x010fe20000000000 */
.L_x_14:
[----:B--23--:R-:W-:Y:S01]  /*0e00*/  R2UR UR7, R88 ;  /* 0x00000000580772ca */ /* 0x00cfe200000e0000 */
[----:B------:R-:W-:Y:S01]  /*0e10*/  VOTEU.ALL UP0, P0 ;  /* 0x0000000000ff7886 */ /* 0x000fe20000000000 */
[----:B------:R-:W-:Y:S01]  /*0e20*/  UMOV UR4, 0x20 ;  /* 0x0000002000047882 */ /* 0x000fe20000000000 */
[----:B------:R-:W2:Y:S01]  /*0e30*/  LDCU UR31, c[0x0][0x36c] ;  /* 0x00006d80ff1f77ac */ /* 0x000ea20008000800 */
[----:B------:R-:W-:Y:S01]  /*0e40*/  NOP ;  /* 0x0000000000007918 */ /* 0x000fe20000000000 */
[----:B------:R-:W-:Y:S01]  /*0e50*/  LOP3.LUT R5, R99, 0x1f, RZ, 0xc0, !PT ;  /* 0x0000001f63057812 */ /* 0x000fe200078ec0ff */
[----:B------:R-:W-:Y:S01]  /*0e60*/  @!UP0 UMOV UR6, 0x400 ;  /* 0x0000040000068882 */ /* 0x000fe20000000000 */
[----:B------:R-:W-:-:S04]  /*0e70*/  @!UP0 UIADD3 UR4, UPT, UPT, -UR4, 0x100000, URZ ;  /* 0x0010000004048890 */ /* 0x000fc8000fffe1ff */
[----:B------:R-:W-:Y:S02]  /*0e80*/  @!UP0 USHF.L.U32 UR5, UR4, 0xb, URZ ;  /* 0x0000000b04058899 */ /* 0x000fe400080006ff */
[----:B------:R-:W-:Y:S02]  /*0e90*/  @!UP0 USHF.L.U32 UR4, UR4, 0x1, URZ ;  /* 0x0000000104048899 */ /* 0x000fe400080006ff */
[----:B------:R-:W-:Y:S02]  /*0ea0*/  UISETP.NE.AND UP6, UPT, UR21, URZ, UPT ;  /* 0x000000ff1500728c */ /* 0x000fe4000bfc5270 */
[----:B------:R-:W-:Y:S01]  /*0eb0*/  @!UP0 ULEA UR6, UR7, UR6, 0x18 ;  /* 0x0000000607068291 */ /* 0x000fe2000f8ec0ff */
[----:B------:R-:W-:Y:S01]  /*0ec0*/  VOTEU.ALL UP0, P0 ;  /* 0x0000000000ff7886 */ /* 0x000fe20000000000 */
[----:B--2---:R-:W-:Y:S01]  /*0ed0*/  UISETP.EQ.U32.AND UP1, UPT, UR31, 0x1, UPT ;  /* 0x000000011f00788c */ /* 0x004fe2000bf22070 */
[----:B------:R-:W2:Y:S09]  /*0ee0*/  FENCE.VIEW.ASYNC.S ;  /* 0x00000000000073c6 */ /* 0x000eb20000000000 */
[----:B--2---:R2:W3:Y:S01]  /*0ef0*/  @!UP0 SYNCS.EXCH.64 URZ, [UR6+0xe0], UR4 ;  /* 0x0000e00406ff85b2 */ /* 0x0044e20008000100 */
[----:B------:R-:W-:Y:S05]  /*0f00*/  BRA.U !UP1, `(.L_x_15) ;  /* 0x0000000109087547 */ /* 0x000fea000b800000 */
[----:B-1-3--:R-:W-:Y:S01]  /*0f10*/  UCGABAR_ARV ;  /* 0x00000000000079c7 */ /* 0x00afe20008000000 */
[----:B------:R-:W-:Y:S05]  /*0f20*/  BRA `(.L_x_16) ;  /* 0x0000000000047947 */ /* 0x000fea0003800000 */
.L_x_15:
[----:B-1-3--:R-:W-:Y:S01]  /*0f30*/  NOP ;  /* 0x0000000000007918 */ /* 0x00afe20000000000 */
.L_x_16:
[----:B------:R-:W1:Y:S01]  /*0f40*/  S2UR UR16, SR_CTAID.X ;  /* 0x00000000001079c3 */ /* 0x000e620000002500 */
[----:B------:R-:W-:-:S05]  /*0f50*/  CS2R.32 R87, SR_CgaSize ;  /* 0x0000000000577805 */ /* 0x000fca0000008a00 */
[----:B------:R-:W-:-:S05]  /*0f60*/  IMAD R87, R87, -0xa0, RZ ;  /* 0xffffff6057577824 */ /* 0x000fca00078e02ff */
[----:B--2---:R-:W-:-:S14]  /*0f70*/  R2UR UR4, R87 ;  /* 0x00000000570472ca */ /* 0x004fdc00000e0000 */
[----:B------:R-:W2:Y:S01]  /*0f80*/  LDCU UR4, c[0x0][UR4+0x2b0] ;  /* 0x00005600040477ac */ /* 0x000ea20008000800 */
[----:B------:R-:W-:Y:S02]  /*0f90*/  R2UR UR8, R88 ;  /* 0x00000000580872ca */ /* 0x000fe400000e0000 */
[----:B------:R-:W-:Y:S02]  /*0fa0*/  R2UR UR7, R4 ;  /* 0x00000000040772ca */ /* 0x000fe400000e0000 */
[----:B------:R-:W-:-:S05]  /*0fb0*/  CS2R.32 R87, SR_CgaSize ;  /* 0x0000000000577805 */ /* 0x000fca0000008a00 */
[----:B------:R-:W-:-:S05]  /*0fc0*/  IMAD R87, R87, -0xa0, RZ ;  /* 0xffffff6057577824 */ /* 0x000fca00078e02ff */
[----:B------:R-:W-:-:S14]  /*0fd0*/  R2UR UR5, R87 ;  /* 0x00000000570572ca */ /* 0x000fdc00000e0000 */
[----:B------:R-:W3:Y:S01]  /*0fe0*/  LDCU UR5, c[0x0][UR5+0x2b4] ;  /* 0x00005680050577ac */ /* 0x000ee20008000800 */
[----:B------:R-:W4:Y:S01]  /*0ff0*/  S2UR UR12, SR_CTAID.Y ;  /* 0x00000000000c79c3 */ /* 0x000f220000002600 */
[----:B------:R-:W-:-:S05]  /*1000*/  CS2R.32 R87, SR_CgaSize ;  /* 0x0000000000577805 */ /* 0x000fca0000008a00 */
[----:B------:R-:W-:-:S05]  /*1010*/  IMAD R87, R87, -0xa0, RZ ;  /* 0xffffff6057577824 */ /* 0x000fca00078e02ff */
[----:B------:R-:W-:-:S14]  /*1020*/  R2UR UR9, R87 ;  /* 0x00000000570972ca */ /* 0x000fdc00000e0000 */
[----:B------:R-:W3:Y:S01]  /*1030*/  LDCU UR9, c[0x0][UR9+0x2a0] ;  /* 0x00005400090977ac */ /* 0x000ee20008000800 */
[----:B------:R-:W-:-:S05]  /*1040*/  CS2R.32 R87, SR_CgaSize ;  /* 0x0000000000577805 */ /* 0x000fca0000008a00 */
[----:B------:R-:W-:-:S05]  /*1050*/  IMAD R87, R87, -0xa0, RZ ;  /* 0xffffff6057577824 */ /* 0x000fca00078e02ff */
[----:B------:R-:W-:-:S14]  /*1060*/  R2UR UR10, R87 ;  /* 0x00000000570a72ca */ /* 0x000fdc00000e0000 */
[----:B------:R-:W3:Y:S01]  /*1070*/  LDCU UR10, c[0x0][UR10+0x2a4] ;  /* 0x000054800a0a77ac */ /* 0x000ee20008000800 */
[----:B------:R-:W-:Y:S02]  /*1080*/  USHF.R.U32.HI UR11, URZ, 0x1, UR8 ;  /* 0x00000001ff0b7899 */ /* 0x000fe40008011608 */
[----:B------:R-:W-:Y:S02]  /*1090*/  USHF.R.U32.HI UR64, URZ, 0x2, UR8 ;  /* 0x00000002ff407899 */ /* 0x000fe40008011608 */
[----:B------:R-:W-:Y:S02]  /*10a0*/  ULOP3.LUT UR6, UR8, 0x4, URZ, 0xc0, !UPT ;  /* 0x0000000408067892 */ /* 0x000fe4000f8ec0ff */
[----:B------:R-:W-:Y:S01]  /*10b0*/  USHF.L.U32 UR57, UR8, 0xb, URZ ;  /* 0x0000000b08397899 */ /* 0x000fe200080006ff */
[----:B-1----:R-:W-:Y:S01]  /*10c0*/  I2FP.F32.U32 R2, UR16 ;  /* 0x0000001000027c45 */ /* 0x002fe20008201000 */
[----:B------:R-:W-:Y:S02]  /*10d0*/  USHF.L.U32 UR59, UR8, 0x7, URZ ;  /* 0x00000007083b7899 */ /* 0x000fe400080006ff */
[----:B------:R-:W-:-:S02]  /*10e0*/  USHF.L.U32 UR60, UR8, 0x8, URZ ;  /* 0x00000008083c7899 */ /* 0x000fc400080006ff */
[----:B--2---:R-:W-:Y:S01]  /*10f0*/  FMUL R2, R2, UR4 ;  /* 0x0000000402027c20 */ /* 0x004fe20008400000 */
[----:B------:R-:W-:Y:S01]  /*1100*/  ULOP3.LUT UR4, UR7, 0x4, UR8, 0xf8, !UPT ;  /* 0x0000000407047892 */ /* 0x000fe2000f8ef808 */
[----:B----4-:R-:W-:Y:S01]  /*1110*/  I2FP.F32.U32 R0, UR12 ;  /* 0x0000000c00007c45 */ /* 0x010fe20008201000 */
[----:B------:R-:W-:-:S03]  /*1120*/  UISETP.GT.U32.AND UP0, UPT, UR6, 0xffff, UPT ;  /* 0x0000ffff0600788c */ /* 0x000fc6000bf04070 */
[----:B------:R-:W1:Y:S01]  /*1130*/  F2I.U32.TRUNC.NTZ R2, R2 ;  /* 0x0000000200027305 */ /* 0x000e62000020f000 */
[----:B------:R-:W-:Y:S01]  /*1140*/  UISETP.GT.U32.AND UP1, UPT, UR4, 0xffff, UPT ;  /* 0x0000ffff0400788c */ /* 0x000fe2000bf24070 */
[----:B---3--:R-:W-:Y:S01]  /*1150*/  FMUL R0, R0, UR5 ;  /* 0x0000000500007c20 */ /* 0x008fe20008400000 */
[----:B------:R-:W-:Y:S02]  /*1160*/  ULOP3.LUT UR5, UR8, 0x3, URZ, 0xc0, !UPT ;  /* 0x0000000308057892 */ /* 0x000fe4000f8ec0ff */
[----:B------:R-:W-:Y:S02]  /*1170*/  USEL UR53, UR4, 0xffff, !UP1 ;  /* 0x0000ffff04357887 */ /* 0x000fe4000c800000 */
[----:B------:R-:W-:Y:S01]  /*1180*/  UISETP.GT.U32.AND UP2, UPT, UR5, 0xffff, UPT ;  /* 0x0000ffff0500788c */ /* 0x000fe2000bf44070 */
[----:B------:R-:W2:Y:S01]  /*1190*/  F2I.U32.TRUNC.NTZ R0, R0 ;  /* 0x0000000000007305 */ /* 0x000ea2000020f000 */
[----:B------:R-:W-:Y:S01]  /*11a0*/  UMOV UR13, 0x11 ;  /* 0x00000011000d7882 */ /* 0x000fe20000000000 */
[----:B------:R-:W-:Y:S01]  /*11b0*/  UMOV UR14, 0x5 ;  /* 0x00000005000e7882 */ /* 0x000fe20000000000 */
[----:B------:R-:W-:Y:S01]  /*11c0*/  USEL UR45, UR5, 0xffff, !UP2 ;  /* 0x0000ffff052d7887 */ /* 0x000fe2000d000000 */
[----:B------:R-:W-:Y:S01]  /*11d0*/  UMOV UR15, 0xf ;  /* 0x0000000f000f7882 */ /* 0x000fe20000000000 */
[----:B------:R-:W3:Y:S01]  /*11e0*/  LDCU UR28, c[0x0][0xf24] ;  /* 0x0001e480ff1c77ac */ /* 0x000ee20008000800 */
[----:B-1----:R-:W-:-:S02]  /*11f0*/  R2UR UR7, R2 ;  /* 0x00000000020772ca */ /* 0x002fc400000e0000 */
[----:B------:R-:W-:Y:S01]  /*1200*/  PRMT R2, RZ, 0x7610, R2 ;  /* 0x00007610ff027816 */ /* 0x000fe20000000002 */
[----:B------:R-:W1:Y:S01]  /*1210*/  LDCU UR39, c[0x0][0xf24] ;  /* 0x0001e480ff2777ac */ /* 0x000e620008000800 */
[----:B------:R-:W4:Y:S01]  /*1220*/  LDCU UR30, c[0x0][0xf30] ;  /* 0x0001e600ff1e77ac */ /* 0x000f220008000800 */
[----:B--2---:R-:W-:Y:S02]  /*1230*/  R2UR UR8, R0 ;  /* 0x00000000000872ca */ /* 0x004fe400000e0000 */
[----:B------:R-:W-:Y:S01]  /*1240*/  PRMT R0, RZ, 0x7610, R0 ;  /* 0x00007610ff007816 */ /* 0x000fe20000000000 */
[----:B------:R-:W-:Y:S01]  /*1250*/  UMOV UR20, UR16 ;  /* 0x0000001000147c82 */ /* 0x000fe20008000000 */
[----:B------:R-:W-:-:S04]  /*1260*/  USEL UR56, UR6, 0xffff, !UP0 ;  /* 0x0000ffff06387887 */ /* 0x000fc8000c000000 */
[----:B------:R-:W-:-:S04]  /*1270*/  UIADD3 UR5, UPT, UPT, -UR7, URZ, URZ ;  /* 0x000000ff07057290 */ /* 0x000fc8000fffe1ff */
[----:B------:R-:W-:Y:S02]  /*1280*/  UIMAD UR5, UR9, UR5, UR16 ;  /* 0x00000005090572a4 */ /* 0x000fe4000f8e0210 */
[----:B------:R-:W-:-:S04]  /*1290*/  UIADD3 UR4, UPT, UPT, -UR8, URZ, URZ ;  /* 0x000000ff08047290 */ /* 0x000fc8000fffe1ff */
[----:B------:R-:W-:Y:S01]  /*12a0*/  IMAD.U32 R87, RZ, RZ, UR5 ;  /* 0x00000005ff577e24 */ /* 0x000fe2000f8e00ff */
[----:B------:R-:W-:-:S06]  /*12b0*/  UIMAD UR4, UR10, UR4, UR12 ;  /* 0x000000040a0472a4 */ /* 0x000fcc000f8e020c */
[----:B------:R-:W-:Y:S01]  /*12c0*/  IMAD.U32 R86, RZ, RZ, UR4 ;  /* 0x00000004ff567e24 */ /* 0x000fe2000f8e00ff */
[----:B-1-34-:R-:W-:Y:S06]  /*12d0*/  BRA.U UP6, `(.L_x_17) ;  /* 0x00000001066c7547 */ /* 0x01afec000b800000 */
[----:B------:R-:W-:Y:S02]  /*12e0*/  R2UR UR16, R86 ;  /* 0x00000000561072ca */ /* 0x000fe400000e0000 */
[----:B------:R-:W-:-:S11]  /*12f0*/  R2UR UR5, R87 ;  /* 0x00000000570572ca */ /* 0x000fd600000e0000 */
[----:B------:R-:W-:Y:S02]  /*1300*/  UISETP.NE.AND UP0, UPT, UR16, URZ, UPT ;  /* 0x000000ff1000728c */ /* 0x000fe4000bf05270 */
[----:B------:R-:W-:Y:S02]  /*1310*/  UISETP.NE.AND UP2, UPT, UR16, 0x1, UPT ;  /* 0x000000011000788c */ /* 0x000fe4000bf45270 */
[----:B------:R-:W-:Y:S02]  /*1320*/  ULOP3.LUT UR4, UR5, 0x2, URZ, 0x3c, !UPT ;  /* 0x0000000205047892 */ /* 0x000fe4000f8e3cff */
[----:B------:R-:W-:Y:S02]  /*1330*/  UISETP.GT.U32.AND UP4, UPT, UR5, 0x1, UP0 ;  /* 0x000000010500788c */ /* 0x000fe40008784070 */
[----:B------:R-:W-:Y:S02]  /*1340*/  UISETP.GT.U32.AND UP3, UPT, UR5, 0x1, UP2 ;  /* 0x000000010500788c */ /* 0x000fe40009764070 */
[----:B------:R-:W-:-:S02]  /*1350*/  UISETP.GT.U32.AND UP1, UPT, UR4, 0x1, UP0 ;  /* 0x000000010400788c */ /* 0x000fc40008724070 */
[----:B------:R-:W-:Y:S02]  /*1360*/  ULOP3.LUT UR10, UR5, 0xfffffffe, URZ, 0xc0, !UPT ;  /* 0xfffffffe050a7892 */ /* 0x000fe4000f8ec0ff */
[----:B------:R-:W-:Y:S02]  /*1370*/  UISETP.GT.U32.AND UP0, UPT, UR4, 0x1, UP2 ;  /* 0x000000010400788c */ /* 0x000fe40009704070 */
[----:B------:R-:W-:Y:S02]  /*1380*/  USEL UR6, URZ, 0x1, UP4 ;  /* 0x00000001ff067887 */ /* 0x000fe4000a000000 */
[----:B------:R-:W-:Y:S02]  /*1390*/  USEL UR5, URZ, 0x10, UP3 ;  /* 0x00000010ff057887 */ /* 0x000fe40009800000 */
[----:B------:R-:W-:Y:S02]  /*13a0*/  USEL UR4, URZ, 0x2, UP4 ;  /* 0x00000002ff047887 */ /* 0x000fe4000a000000 */
[----:B------:R-:W-:-:S02]  /*13b0*/  USEL UR9, URZ, 0x20, UP3 ;  /* 0x00000020ff097887 */ /* 0x000fc40009800000 */
[----:B------:R-:W-:Y:S02]  /*13c0*/  USEL UR8, URZ, 0x4, UP1 ;  /* 0x00000004ff087887 */ /* 0x000fe40008800000 */
[----:B------:R-:W-:Y:S02]  /*13d0*/  UIADD3 UR4, UPT, UPT, UR4, UR5, UR6 ;  /* 0x0000000504047290 */ /* 0x000fe4000fffe006 */
[----:B------:R-:W-:Y:S02]  /*13e0*/  USEL UR6, URZ, 0x8, UP1 ;  /* 0x00000008ff067887 */ /* 0x000fe40008800000 */
[----:B------:R-:W-:Y:S02]  /*13f0*/  USEL UR7, URZ, 0x40, UP0 ;  /* 0x00000040ff077887 */ /* 0x000fe40008000000 */
[----:B------:R-:W-:Y:S02]  /*1400*/  UIADD3 UR5, UPT, UPT, UR8, UR9, UR4 ;  /* 0x0000000908057290 */ /* 0x000fe4000fffe004 */
[----:B------:R-:W-:-:S02]  /*1410*/  ULEA UR4, UR16, UR10, 0x2 ;  /* 0x0000000a10047291 */ /* 0x000fc4000f8e10ff */
[----:B------:R-:W-:Y:S02]  /*1420*/  USEL UR8, URZ, 0x80, UP0 ;  /* 0x00000080ff087887 */ /* 0x000fe40008000000 */
[----:B------:R-:W-:-:S03]  /*1430*/  UIADD3 UR5, UPT, UPT, UR6, UR7, UR5 ;  /* 0x0000000706057290 */ /* 0x000fc6000fffe005 */
[----:B------:R-:W-:Y:S01]  /*1440*/  UMOV UR6, 0x3 ;  /* 0x0000000300067882 */ /* 0x000fe20000000000 */
[----:B------:R-:W-:Y:S02]  /*1450*/  UIADD3 UR5, UPT, UPT, UR5, UR8, URZ ;  /* 0x0000000805057290 */ /* 0x000fe4000fffe0ff */
[----:B------:R-:W-:-:S04]  /*1460*/  USHF.L.U32 UR4, UR6, UR4, URZ ;  /* 0x0000000406047299 */ /* 0x000fc800080006ff */
[----:B------:R-:W-:Y:S02]  /*1470*/  IMAD.U32 R2, RZ, RZ, UR5 ;  /* 0x00000005ff027e24 */ /* 0x000fe4000f8e00ff */
[----:B------:R-:W-:-:S07]  /*1480*/  IMAD.U32 R0, RZ, RZ, UR4 ;  /* 0x00000004ff007e24 */ /* 0x000fce000f8e00ff */
.L_x_17:
[----:B------:R-:W1:Y:S01]  /*1490*/  S2UR UR4, SR_CTAID.X ;  /* 0x00000000000479c3 */ /* 0x000e620000002500 */
[----:B------:R-:W-:Y:S02]  /*14a0*/  UISETP.GE.AND UP0, UPT, UR28, 0x1, UPT ;  /* 0x000000011c00788c */ /* 0x000fe4000bf06270 */
[----:B------:R-:W-:Y:S02]  /*14b0*/  ULOP3.LUT UR60, UR60, 0x300, URZ, 0xc0, !UPT ;  /* 0x000003003c3c7892 */ /* 0x000fe4000f8ec0ff */
[----:B------:R-:W-:Y:S02]  /*14c0*/  ULOP3.LUT UR45, UR45, 0xffff, URZ, 0xc0, !UPT ;  /* 0x0000ffff2d2d7892 */ /* 0x000fe4000f8ec0ff */
[----:B------:R-:W-:Y:S01]  /*14d0*/  ULOP3.LUT UR53, UR53, 0xffff, URZ, 0xc0, !UPT ;  /* 0x0000ffff35357892 */ /* 0x000fe2000f8ec0ff */
[----:B------:R-:W2:Y:S01]  /*14e0*/  S2UR UR52, SR_CTAID.Z ;  /* 0x00000000003479c3 */ /* 0x000ea20000002700 */
[----:B------:R-:W-:Y:S02]  /*14f0*/  ULOP3.LUT UR56, UR56, 0xffff, URZ, 0xc0, !UPT ;  /* 0x0000ffff38387892 */ /* 0x000fe4000f8ec0ff */
[----:B------:R-:W-:-:S02]  /*1500*/  ULOP3.LUT UR58, UR57, 0x2000, URZ, 0xc0, !UPT ;  /* 0x00002000393a7892 */ /* 0x000fc4000f8ec0ff */
[----:B------:R-:W-:Y:S02]  /*1510*/  UISETP.NE.AND UP3, UPT, UR21, 0x2, UPT ;  /* 0x000000021500788c */ /* 0x000fe4000bf65270 */
[----:B------:R-:W-:Y:S02]  /*1520*/  ULOP3.LUT UR75, UR11, 0x1, URZ, 0xc0, !UPT ;  /* 0x000000010b4b7892 */ /* 0x000fe4000f8ec0ff */
[----:B------:R-:W-:Y:S02]  /*1530*/  ULOP3.LUT UR64, UR64, 0x1, URZ, 0xc0, !UPT ;  /* 0x0000000140407892 */ /* 0x000fe4000f8ec0ff */
[----:B------:R-:W-:Y:S02]  /*1540*/  ULOP3.LUT UR57, UR57, 0x1000, URZ, 0xc0, !UPT ;  /* 0x0000100039397892 */ /* 0x000fe4000f8ec0ff */
[----:B------:R-:W-:Y:S02]  /*1550*/  ULOP3.LUT UR10, UR59, 0x80, URZ, 0xc0, !UPT ;  /* 0x000000803b0a7892 */ /* 0x000fe4000f8ec0ff */
[----:B------:R-:W-:-:S02]  /*1560*/  USHF.R.U32.HI UR65, URZ, 0x9, UR60 ;  /* 0x00000009ff417899 */ /* 0x000fc4000801163c */
[----:B-1----:R-:W-:Y:S02]  /*1570*/  ULOP3.LUT UR74, UR4, 0x1, URZ, 0xc0, !UPT ;  /* 0x00000001044a7892 */ /* 0x002fe4000f8ec0ff */
[----:B------:R-:W-:Y:S02]  /*1580*/  USHF.L.U32 UR45, UR13, UR45, URZ ;  /* 0x0000002d0d2d7299 */ /* 0x000fe400080006ff */
[----:B------:R-:W-:Y:S02]  /*1590*/  USHF.L.U32 UR53, UR14, UR53, URZ ;  /* 0x000000350e357299 */ /* 0x000fe400080006ff */
[----:B------:R-:W-:Y:S01]  /*15a0*/  USHF.L.U32 UR56, UR15, UR56, URZ ;  /* 0x000000380f387299 */ /* 0x000fe200080006ff */
[----:B--2---:R-:W-:Y:S11]  /*15b0*/  BRA.U !UP0, `(.L_x_18) ;  /* 0x0000000108d47547 */ /* 0x004ff6000b800000 */
[----:B------:R-:W1:Y:S01]  /*15c0*/  LDCU.128 UR16, c[0x0][0xf10] ;  /* 0x0001e200ff1077ac */ /* 0x000e620008000c00 */
[----:B------:R-:W2:Y:S01]  /*15d0*/  LDCU UR6, c[0x0][0x370] ;  /* 0x00006e00ff0677ac */ /* 0x000ea20008000800 */
[----:B------:R-:W3:Y:S01]  /*15e0*/  LDCU UR5, c[0x0][0x374] ;  /* 0x00006e80ff0577ac */ /* 0x000ee20008000800 */
[----:B------:R-:W4:Y:S01]  /*15f0*/  LDCU UR29, c[0x0][0xf0c] ;  /* 0x0001e180ff1d77ac */ /* 0x000f220008000800 */
[----:B------:R-:W4:Y:S01]  /*1600*/  LDCU UR7, c[0x0][0xf20] ;  /* 0x0001e400ff0777ac */ /* 0x000f220008000800 */
[----:B------:R-:W4:Y:S01]  /*1610*/  LDCU.64 UR8, c[0x0][0xf28] ;  /* 0x0001e500ff0877ac */ /* 0x000f220008000a00 */
[----:B-1----:R-:W-:Y:S02]  /*1620*/  UISETP.NE.AND UP0, UPT, UR18, 0x1, UPT ;  /* 0x000000011200788c */ /* 0x002fe4000bf05270 */
[----:B---3--:R-:W-:Y:S02]  /*1630*/  UIMAD.WIDE.U32 UR14, UR5, UR19, URZ ;  /* 0x00000013050e72a5 */ /* 0x008fe4000f8e00ff */
[----:B--2---:R-:W-:-:S02]  /*1640*/  UIMAD.WIDE.U32 UR24, UR6, UR16, URZ ;  /* 0x00000010061872a5 */ /* 0x004fc4000f8e00ff */
[----:B----4-:R-:W-:Y:S02]  /*1650*/  UISETP.NE.AND UP1, UPT, UR29, 0x1, UPT ;  /* 0x000000011d00788c */ /* 0x010fe4000bf25270 */
[----:B------:R-:W-:Y:S01]  /*1660*/  UISETP.NE.AND UP2, UPT, UR28, 0x1, UPT ;  /* 0x000000011c00788c */ /* 0x000fe2000bf45270 */
[----:B------:R-:W-:Y:S02]  /*1670*/  UMOV UR14, UR15 ;  /* 0x0000000f000e7c82 */ /* 0x000fe40008000000 */
[----:B------:R-:W-:Y:S01]  /*1680*/  UMOV UR24, UR25 ;  /* 0x0000001900187c82 */ /* 0x000fe20008000000 */
[----:B------:R-:W-:Y:S02]  /*1690*/  @UP0 USHF.R.U32.HI UR5, URZ, UR7, UR14 ;  /* 0x00000007ff050299 */ /* 0x000fe4000801160e */
[----:B------:R-:W-:Y:S02]  /*16a0*/  UIMAD.WIDE.U32 UR26, UR12, UR19, URZ ;  /* 0x000000130c1a72a5 */ /* 0x000fe4000f8e00ff */
[----:B------:R-:W-:-:S02]  /*16b0*/  UIMAD.WIDE.U32 UR14, UR5, UR8, URZ ;  /* 0x00000008050e72a5 */ /* 0x000fc4000f8e00ff */
[----:B------:R-:W-:Y:S02]  /*16c0*/  @UP1 USHF.R.U32.HI UR6, URZ, UR17, UR24 ;  /* 0x00000011ff061299 */ /* 0x000fe40008011618 */
[----:B------:R-:W-:Y:S02]  /*16d0*/  UIMAD.WIDE.U32 UR22, UR20, UR16, URZ ;  /* 0x00000010141672a5 */ /* 0x000fe4000f8e00ff */
[----:B------:R-:W-:Y:S01]  /*16e0*/  UIMAD.WIDE.U32 UR24, UR6, UR8, URZ ;  /* 0x00000008061872a5 */ /* 0x000fe2000f8e00ff */
[----:B------:R-:W-:Y:S01]  /*16f0*/  UMOV UR4, UR27 ;  /* 0x0000001b00047c82 */ /* 0x000fe20008000000 */
[----:B------:R-:W-:Y:S01]  /*1700*/  UMOV UR14, UR15 ;  /* 0x0000000f000e7c82 */ /* 0x000fe20008000000 */
[----:B------:R-:W-:Y:S02]  /*1710*/  USHF.R.U32.HI UR4, URZ, UR7, UR4 ;  /* 0x00000007ff047299 */ /* 0x000fe40008011604 */
[----:B------:R-:W-:Y:S01]  /*1720*/  @UP2 USHF.R.U32.HI UR5, URZ, UR9, UR14 ;  /* 0x00000009ff052299 */ /* 0x000fe2000801160e */
[----:B------:R-:W-:Y:S01]  /*1730*/  UMOV UR22, UR23 ;  /* 0x0000001700167c82 */ /* 0x000fe20008000000 */
[----:B------:R-:W-:Y:S01]  /*1740*/  UMOV UR24, UR25 ;  /* 0x0000001900187c82 */ /* 0x000fe20008000000 */
[----:B------:R-:W-:-:S02]  /*1750*/  USHF.R.U32.HI UR17, URZ, UR17, UR22 ;  /* 0x00000011ff117299 */ /* 0x000fc40008011616 */
[----:B------:R-:W-:Y:S02]  /*1760*/  USEL UR4, UR12, UR4, !UP0 ;  /* 0x000000040c047287 */ /* 0x000fe4000c000000 */
[----:B------:R-:W-:Y:S02]  /*1770*/  @UP2 USHF.R.U32.HI UR6, URZ, UR9, UR24 ;  /* 0x00000009ff062299 */ /* 0x000fe40008011618 */
[----:B------:R-:W-:Y:S02]  /*1780*/  UIMAD UR7, UR5, UR28, URZ ;  /* 0x0000001c050772a4 */ /* 0x000fe4000f8e02ff */
[----:B------:R-:W-:Y:S02]  /*1790*/  USEL UR5, UR20, UR17, !UP1 ;  /* 0x0000001114057287 */ /* 0x000fe4000c800000 */
[----:B------:R-:W-:Y:S02]  /*17a0*/  UIMAD UR11, UR6, UR28, URZ ;  /* 0x0000001c060b72a4 */ /* 0x000fe4000f8e02ff */
[----:B------:R-:W-:-:S02]  /*17b0*/  UISETP.GE.AND UP0, UPT, UR4, UR7, UPT ;  /* 0x000000070400728c */ /* 0x000fc4000bf06270 */
[----:B------:R-:W-:Y:S02]  /*17c0*/  UIMAD.WIDE.U32 UR14, UR4, UR8, URZ ;  /* 0x00000008040e72a5 */ /* 0x000fe4000f8e00ff */
[----:B------:R-:W-:Y:S02]  /*17d0*/  UISETP.GE.OR UP0, UPT, UR5, UR11, UP0 ;  /* 0x0000000b0500728c */ /* 0x000fe40008706670 */
[----:B------:R-:W-:Y:S02]  /*17e0*/  UIMAD.WIDE.U32 UR16, UR5, UR8, URZ ;  /* 0x00000008051072a5 */ /* 0x000fe4000f8e00ff */
[----:B------:R-:W-:Y:S01]  /*17f0*/  UIADD3 UR11, UPT, UPT, -UR4, URZ, URZ ;  /* 0x000000ff040b7290 */ /* 0x000fe2000fffe1ff */
[----:B------:R-:W-:Y:S01]  /*1800*/  UMOV UR8, UR15 ;  /* 0x0000000f00087c82 */ /* 0x000fe20008000000 */
[----:B------:R-:W-:Y:S02]  /*1810*/  UIADD3 UR13, UPT, UPT, -UR5, URZ, URZ ;  /* 0x000000ff050d7290 */ /* 0x000fe4000fffe1ff */
[----:B------:R-:W-:-:S03]  /*1820*/  USHF.R.U32.HI UR8, URZ, UR9, UR8 ;  /* 0x00000009ff087299 */ /* 0x000fc60008011608 */
[----:B------:R-:W-:Y:S01]  /*1830*/  @!UP0 UMOV UR7, UR17 ;  /* 0x0000001100078c82 */ /* 0x000fe20008000000 */
[----:B------:R-:W-:Y:S02]  /*1840*/  UIMAD UR12, UR18, UR11, UR12 ;  /* 0x0000000b120c72a4 */ /* 0x000fe4000f8e020c */
[----:B------:R-:W-:Y:S02]  /*1850*/  USEL UR8, UR4, UR8, !UP2 ;  /* 0x0000000804087287 */ /* 0x000fe4000d000000 */
[----:B------:R-:W-:Y:S02]  /*1860*/  @!UP0 USHF.R.U32.HI UR7, URZ, UR9, UR7 ;  /* 0x00000009ff078299 */ /* 0x000fe40008011607 */
[----:B------:R-:W-:Y:S02]  /*1870*/  UIADD3 UR9, UPT, UPT, -UR8, URZ, URZ ;  /* 0x000000ff08097290 */ /* 0x000fe4000fffe1ff */
[----:B------:R-:W-:Y:S02]  /*1880*/  @!UP0 USEL UR7, UR5, UR7, !UP2 ;  /* 0x0000000705078287 */ /* 0x000fe4000d000000 */
[----:B------:R-:W-:-:S02]  /*1890*/  UIMAD UR9, UR28, UR9, UR4 ;  /* 0x000000091c0972a4 */ /* 0x000fc4000f8e0204 */
[----:B------:R-:W-:Y:S02]  /*18a0*/  @!UP0 UIADD3 UR8, UPT, UPT, UR8, -UR7, URZ ;  /* 0x8000000708088290 */ /* 0x000fe4000fffe0ff */
[----:B------:R-:W-:Y:S02]  /*18b0*/  @!UP0 UIMAD UR6, UR9, UR6, UR7 ;  /* 0x00000006090682a4 */ /* 0x000fe4000f8e0207 */
[----:B------:R-:W-:Y:S02]  /*18c0*/  @!UP0 UIMAD UR4, UR8, UR28, UR5 ;  /* 0x0000001c080482a4 */ /* 0x000fe4000f8e0205 */
[----:B------:R-:W-:Y:S02]  /*18d0*/  UIMAD UR20, UR29, UR13, UR20 ;  /* 0x0000000d1d1472a4 */ /* 0x000fe4000f8e0214 */
[----:B------:R-:W-:Y:S01]  /*18e0*/  UIMAD UR12, UR4, UR18, UR12 ;  /* 0x00000012040c72a4 */ /* 0x000fe2000f8e020c */
[----:B------:R-:W-:Y:S02]  /*18f0*/  @!UP0 UMOV UR5, UR6 ;  /* 0x0000000600058c82 */ /* 0x000fe40008000000 */
[----:B------:R-:W-:-:S12]  /*1900*/  UIMAD UR20, UR5, UR29, UR20 ;  /* 0x0000001d051472a4 */ /* 0x000fd8000f8e0214 */
.L_x_18:
[----:B------:R-:W-:-:S09]  /*1910*/  UISETP.NE.AND UP0, UPT, UR30, 0x1, UPT ;  /* 0x000000011e00788c */ /* 0x000fd2000bf05270 */
[----:B------:R-:W-:Y:S05]  /*1920*/  BRA.U UP0, `(.L_x_19) ;  /* 0x0000000100447547 */ /* 0x000fea000b800000 */
[----:B------:R-:W1:Y:S01]  /*1930*/  LDCU.128 UR16, c[0x0][0xf10] ;  /* 0x0001e200ff1077ac */ /* 0x000e620008000c00 */
[----:B------:R-:W2:Y:S01]  /*1940*/  LDCU UR8, c[0x0][0xf0c] ;  /* 0x0001e180ff0877ac */ /* 0x000ea20008000800 */
[----:B------:R-:W3:Y:S01]  /*1950*/  LDCU UR9, c[0x0][0xf20] ;  /* 0x0001e400ff0977ac */ /* 0x000ee20008000800 */
[----:B-1----:R-:W-:Y:S02]  /*1960*/  UIMAD.WIDE.U32 UR6, UR20, UR16, URZ ;  /* 0x00000010140672a5 */ /* 0x002fe4000f8e00ff */
[----:B------:R-:W-:Y:S02]  /*1970*/  UIMAD.WIDE.U32 UR4, UR12, UR19, URZ ;  /* 0x000000130c0472a5 */ /* 0x000fe4000f8e00ff */
[----:B--2---:R-:W-:Y:S02]  /*1980*/  UISETP.NE.AND UP1, UPT, UR8, 0x1, UPT ;  /* 0x000000010800788c */ /* 0x004fe4000bf25270 */
[----:B------:R-:W-:Y:S01]  /*1990*/  UISETP.NE.AND UP0, UPT, UR18, 0x1, UPT ;  /* 0x000000011200788c */ /* 0x000fe2000bf05270 */
[----:B------:R-:W-:-:S02]  /*19a0*/  UMOV UR6, UR7 ;  /* 0x0000000700067c82 */ /* 0x000fc40008000000 */
[----:B------:R-:W-:Y:S01]  /*19b0*/  UMOV UR4, UR5 ;  /* 0x0000000500047c82 */ /* 0x000fe20008000000 */
[----:B------:R-:W-:Y:S02]  /*19c0*/  USHF.R.U32.HI UR17, URZ, UR17, UR6 ;  /* 0x00000011ff117299 */ /* 0x000fe40008011606 */
[----:B---3--:R-:W-:Y:S02]  /*19d0*/  USHF.R.U32.HI UR4, URZ, UR9, UR4 ;  /* 0x00000009ff047299 */ /* 0x008fe40008011604 */
[----:B------:R-:W-:Y:S02]  /*19e0*/  USEL UR5, UR20, UR17, !UP1 ;  /* 0x0000001114057287 */ /* 0x000fe4000c800000 */
[----:B------:R-:W-:-:S04]  /*19f0*/  USEL UR4, UR12, UR4, !UP0 ;  /* 0x000000040c047287 */ /* 0x000fc8000c000000 */
[----:B------:R-:W-:Y:S02]  /*1a00*/  UIADD3 UR6, UPT, UPT, UR5, -UR4, URZ ;  /* 0x8000000405067290 */ /* 0x000fe4000fffe0ff */
[----:B------:R-:W-:Y:S02]  /*1a10*/  UIADD3 UR4, UPT, UPT, -UR5, UR4, URZ ;  /* 0x0000000405047290 */ /* 0x000fe4000fffe1ff */
[----:B------:R-:W-:Y:S02]  /*1a20*/  UIMAD UR12, UR6, UR18, UR12 ;  /* 0x00000012060c72a4 */ /* 0x000fe4000f8e020c */
[----:B------:R-:W-:-:S12]  /*1a30*/  UIMAD UR20, UR4, UR8, UR20 ;  /* 0x00000008041472a4 */ /* 0x000fd8000f8e0214 */
.L_x_19:
[----:B------:R-:W-:-:S09]  /*1a40*/  UISETP.EQ.U32.AND UP0, UPT, UR31, 0x1, UPT ;  /* 0x000000011f00788c */ /* 0x000fd2000bf02070 */
[----:B------:R-:W-:Y:S05]  /*1a50*/  BRA.U !UP0, `(.L_x_20) ;  /* 0x00000001080c7547 */ /* 0x000fea000b800000 */
[----:B------:R-:W-:Y:S01]  /*1a60*/  UCGABAR_WAIT ;  /* 0x0000000000007dc7 */ /* 0x000fe20008000000 */
[----:B------:R-:W-:Y:S01]  /*1a70*/  CCTL.IVALL ;  /* 0x00000000ff00798f */ /* 0x000fe20002000000 */
[----:B------:R-:W-:Y:S05]  /*1a80*/  BRA `(.L_x_21) ;  /* 0x0000000000047947 */ /* 0x000fea0003800000 */
.L_x_20:
[----:B------:R-:W-:Y:S06]  /*1a90*/  BAR.SYNC.DEFER_BLOCKING 0x0 ;  /* 0x0000000000007b1d */ /* 0x000fec0000010000 */
.L_x_21:
[----:B------:R-:W-:Y:S05]  /*1aa0*/  BRA.U UP3, `(.L_x_22) ;  /* 0x0000001903187547 */ /* 0x000fea000b800000 */
[----:B------:R-:W1:Y:S01]  /*1ab0*/  LDCU UR6, c[0x0][0x38c] ;  /* 0x00007180ff0677ac */ /* 0x000e620008000800 */
[----:B------:R-:W-:Y:S01]  /*1ac0*/  PLOP3.LUT P2, PT, PT, PT, UP5, 0x80, 0x8 ;  /* 0x000000000008781c */ /* 0x000fe20003f4f058 */
[----:B------:R-:W-:Y:S01]  /*1ad0*/  IMAD.MOV.U32 R12, RZ, RZ, 0x1 ;  /* 0x00000001ff0c7424 */ /* 0x000fe200078e00ff */
[----:B------:R-:W-:Y:S02]  /*1ae0*/  ISETP.NE.AND P3, PT, R5, RZ, P4 ;  /* 0x000000ff0500720c */ /* 0x000fe40002765270 */
[----:B------:R-:W-:Y:S02]  /*1af0*/  CS2R R10, SRZ ;  /* 0x00000000000a7805 */ /* 0x000fe4000001ff00 */
[----:B------:R-:W-:Y:S01]  /*1b00*/  PLOP3.LUT P2, PT, P2, PT, PT, 0x8, 0x80 ;  /* 0x000000000080781c */ /* 0x000fe2000174e170 */
[----:B------:R-:W-:Y:S01]  /*1b10*/  IMAD.MOV.U32 R9, RZ, RZ, RZ ;  /* 0x000000ffff097224 */ /* 0x000fe200078e00ff */
[----:B------:R-:W2:Y:S01]  /*1b20*/  LDCU UR70, c[0x0][0x370] ;  /* 0x00006e00ff4677ac */ /* 0x000ea20008000800 */
[----:B------:R-:W-:Y:S01]  /*1b30*/  IMAD.MOV.U32 R8, RZ, RZ, 0x1 ;  /* 0x00000001ff087424 */ /* 0x000fe200078e00ff */
[----:B------:R-:W-:Y:S01]  /*1b40*/  ULEA UR75, UR74, UR75, 0x1 ;  /* 0x0000004b4a4b7291 */ /* 0x000fe2000f8e08ff */
[----:B------:R-:W3:Y:S01]  /*1b50*/  LDCU.64 UR54, c[0x0][0x348] ;  /* 0x00006900ff3677ac */ /* 0x000ee20008000a00 */
[----:B------:R-:W-:-:S02]  /*1b60*/  ULEA UR74, UR74, UR64, 0x1 ;  /* 0x000000404a4a7291 */ /* 0x000fc4000f8e08ff */
[----:B-1----:R-:W-:Y:S02]  /*1b70*/  UIADD3 UR5, UPT, UPT, UR6, 0xff, URZ ;  /* 0x000000ff06057890 */ /* 0x002fe4000fffe0ff */
[----:B------:R-:W-:Y:S02]  /*1b80*/  UIADD3 UR77, UPT, UPT, UR6, 0x1fe, URZ ;  /* 0x000001fe064d7890 */ /* 0x000fe4000fffe0ff */
[----:B------:R-:W-:Y:S01]  /*1b90*/  USHF.R.S32.HI UR4, URZ, 0x1f, UR5 ;  /* 0x0000001fff047899 */ /* 0x000fe20008011405 */
[----:B------:R-:W1:Y:S03]  /*1ba0*/  LDCU UR69, c[0x0][0x374] ;  /* 0x00006e80ff4577ac */ /* 0x000e660008000800 */
[----:B------:R-:W-:Y:S01]  /*1bb0*/  ULEA.HI UR4, UR4, UR5, URZ, 0x8 ;  /* 0x0000000504047291 */ /* 0x000fe2000f8f40ff */
[----:B------:R-:W-:-:S03]  /*1bc0*/  UMOV UR29, URZ ;  /* 0x000000ff001d7c82 */ /* 0x000fc60008000000 */
[----:B------:R-:W-:Y:S02]  /*1bd0*/  USHF.R.S32.HI UR72, URZ, 0x8, UR4 ;  /* 0x00000008ff487899 */ /* 0x000fe40008011404 */
[----:B------:R-:W-:Y:S02]  /*1be0*/  UIADD3 UR4, UPT, UPT, UR6, -0x1, URZ ;  /* 0xffffffff06047890 */ /* 0x000fe4000fffe0ff */
[----:B------:R-:W-:Y:S02]  /*1bf0*/  UISETP.LT.U32.AND UP0, UPT, UR72, 0x3, UPT ;  /* 0x000000034800788c */ /* 0x000fe4000bf01070 */
[----:B------:R-:W-:Y:S02]  /*1c00*/  UISETP.GE.U32.AND UP1, UPT, UR4, -0x1ff, UPT ;  /* 0xfffffe010400788c */ /* 0x000fe4000bf26070 */
[----:B------:R-:W-:Y:S02]  /*1c10*/  USEL UR71, UR72, 0x3, UP0 ;  /* 0x0000000348477887 */ /* 0x000fe40008000000 */
[----:B------:R-:W-:-:S02]  /*1c20*/  UISETP.NE.AND UP0, UPT, UR21, URZ, UPT ;  /* 0x000000ff1500728c */ /* 0x000fc4000bf05270 */
[----:B------:R-:W-:Y:S02]  /*1c30*/  UIADD3 UR4, UPT, UPT, UR71, -0x1, URZ ;  /* 0xffffffff47047890 */ /* 0x000fe4000fffe0ff */
[----:B------:R-:W-:Y:S02]  /*1c40*/  USEL UR61, UR61, 0x2, UP0 ;  /* 0x000000023d3d7887 */ /* 0x000fe40008000000 */
[----:B------:R-:W-:Y:S02]  /*1c50*/  UIADD3 UR76, UPT, UPT, UR72, -UR71, URZ ;  /* 0x80000047484c7290 */ /* 0x000fe4000fffe0ff */
[----:B------:R-:W-:-:S04]  /*1c60*/  @UP1 UIADD3 UR4, UPT, UPT, UR71, URZ, URZ ;  /* 0x000000ff47041290 */ /* 0x000fc8000fffe0ff */
[----:B------:R-:W-:Y:S02]  /*1c70*/  UIADD3 UR66, UPT, UPT, UR4, 0x1, URZ ;  /* 0x0000000104427890 */ /* 0x000fe4000fffe0ff */
[----:B-123--:R-:W-:-:S12]  /*1c80*/  UIADD3 UR73, UPT, UPT, -UR4, URZ, URZ ;  /* 0x000000ff04497290 */ /* 0x00efd8000fffe1ff */
.L_x_46:
[----:B------:R-:W-:-:S13]  /*1c90*/  R2UR UR4, R88 ;  /* 0x00000000580472ca */ /* 0x000fda00000e0000 */
[----:B------:R-:W-:Y:S01]  /*1ca0*/  UISETP.NE.AND UP0, UPT, UR4, URZ, UPT ;  /* 0x000000ff0400728c */ /* 0x000fe2000bf05270 */
[----:B-1----:R-:W1:Y:S02]  /*1cb0*/  S2UR UR4, SR_CgaCtaId ;  /* 0x00000000000479c3 */ /* 0x002e640000008800 */
[----:B-1----:R-:W-:-:S06]  /*1cc0*/  MOV R88, UR4 ;  /* 0x0000000400587c02 */ /* 0x002fcc0008000f00 */
[----:B---3--:R-:W-:Y:S05]  /*1cd0*/  BRA.U UP0, `(.L_x_23) ;  /* 0x0000000100347547 */ /* 0x008fea000b800000 */
[----:B------:R-:W1:Y:S01]  /*1ce0*/  S2R R0, SR_CgaCtaId ;  /* 0x0000000000007919 */ /* 0x000e620000008800 */
[----:B------:R-:W-:Y:S02]  /*1cf0*/  MOV R3, 0x400 ;  /* 0x0000040000037802 */ /* 0x000fe40000000f00 */
[----:B------:R-:W-:Y:S02]  /*1d00*/  SHF.L.U32 R2, R8, 0x1f, RZ ;  /* 0x0000001f08027819 */ /* 0x000fe400000006ff */
[----:B-1----:R-:W-:-:S05]  /*1d10*/  LEA R0, R0, R3, 0x18 ;  /* 0x0000000300007211 */ /* 0x002fca00078ec0ff */
[----:B------:R-:W-:-:S04]  /*1d20*/  IMAD R3, R9, 0x8, R0 ;  /* 0x0000000809037824 */ /* 0x000fc800078e0200 */
[----:B------:R-:W1:Y:S02]  /*1d30*/  SYNCS.PHASECHK.TRANS64.TRYWAIT P0, [R3+URZ+0xd0], R2 ;  /* 0x0000d002030075a7 */ /* 0x000e6400080011ff */
[----:B-1----:R-:W-:Y:S05]  /*1d40*/  @!P0 BRA `(.L_x_24) ;  /* 0x0000008c00588947 */ /* 0x002fea0003800000 */
.L_x_150:
[----:B------:R-:W-:Y:S01]  /*1d50*/  VIADD R9, R9, 0x1 ;  /* 0x0000000109097836 */ /* 0x000fe20000000000 */
[----:B------:R1:W-:Y:S04]  /*1d60*/  SYNCS.ARRIVE.TRANS64.A1T0 RZ, [R3+URZ+0xc0], RZ ;  /* 0x0000c0ff03ff79a7 */ /* 0x0003e800081000ff */
[----:B------:R-:W-:-:S04]  /*1d70*/  ISETP.NE.AND P0, PT, R9, 0x2, PT ;  /* 0x000000020900780c */ /* 0x000fc80003f05270 */
[----:B------:R-:W-:Y:S02]  /*1d80*/  SEL R9, R9, RZ, P0 ;  /* 0x000000ff09097207 */ /* 0x000fe40000000000 */
[----:B-1----:R-:W-:-:S04]  /*1d90*/  SEL R3, RZ, 0x1, P0 ;  /* 0x00000001ff037807 */ /* 0x002fc80000000000 */
[----:B------:R-:W-:Y:S02]  /*1da0*/  LOP3.LUT R8, R8, R3, RZ, 0x3c, !PT ;  /* 0x0000000308087212 */ /* 0x000fe400078e3cff */
.L_x_23:
[----:B------:R-:W-:Y:S01]  /*1db0*/  R2UR UR4, R88 ;  /* 0x00000000580472ca */ /* 0x000fe200000e0000 */
[----:B------:R-:W-:Y:S01]  /*1dc0*/  UMOV UR7, 0x400 ;  /* 0x0000040000077882 */ /* 0x000fe20000000000 */
[----:B------:R-:W1:Y:S01]  /*1dd0*/  S2UR UR6, SR_CTAID.X ;  /* 0x00000000000679c3 */ /* 0x000e620000002500 */
[----:B------:R-:W-:Y:S01]  /*1de0*/  SHF.L.U32 R0, R12, 0x1f, RZ ;  /* 0x0000001f0c007819 */ /* 0x000fe200000006ff */
[----:B------:R-:W-:Y:S02]  /*1df0*/  UISETP.GE.U32.AND UP0, UPT, UR77, 0x1ff, UPT ;  /* 0x000001ff4d00788c */ /* 0x000fe4000bf06070 */
[----:B------:R-:W-:Y:S01]  /*1e00*/  ULEA UR35, UR12, UR75, 0x2 ;  /* 0x0000004b0c237291 */ /* 0x000fe2000f8e10ff */
[----:B------:R-:W-:-:S03]  /*1e10*/  UMOV UR15, URZ ;  /* 0x000000ff000f7c82 */ /* 0x000fc60008000000 */
[----:B------:R-:W-:-:S03]  /*1e20*/  USHF.L.U32 UR35, UR35, 0x5, URZ ;  /* 0x0000000523237899 */ /* 0x000fc600080006ff */
[----:B------:R-:W-:-:S04]  /*1e30*/  ULEA UR7, UR4, UR7, 0x18 ;  /* 0x0000000704077291 */ /* 0x000fc8000f8ec0ff */
[----:B------:R-:W-:-:S09]  /*1e40*/  ULEA UR4, UR29, UR7, 0x3 ;  /* 0x000000071d047291 */ /* 0x000fd2000f8e18ff */
[----:B------:R2:W3:Y:S01]  /*1e50*/  SYNCS.PHASECHK.TRANS64.TRYWAIT P1, [UR4+0x18], R0 ;  /* 0x00001800ff0075a7 */ /* 0x0004e20008021104 */
[----:B------:R-:W-:-:S04]  /*1e60*/  ULEA.HI UR4, UR20, UR20, URZ, 0x1 ;  /* 0x0000001414047291 */ /* 0x000fc8000f8f08ff */
[----:B------:R-:W-:Y:S02]  /*1e70*/  USHF.L.U32 UR5, UR4, 0x7, URZ ;  /* 0x0000000704057899 */ /* 0x000fe400080006ff */
[----:B------:R-:W-:Y:S02]  /*1e80*/  ULOP3.LUT UR20, UR4, 0xfffffffe, URZ, 0xc0, !UPT ;  /* 0xfffffffe04147892 */ /* 0x000fe4000f8ec0ff */
[----:B------:R-:W-:Y:S02]  /*1e90*/  ULOP3.LUT UR5, UR5, 0xffffff00, URZ, 0xc0, !UPT ;  /* 0xffffff0005057892 */ /* 0x000fe4000f8ec0ff */
[----:B-1----:R-:W-:Y:S02]  /*1ea0*/  ULOP3.LUT UR20, UR20, 0x1, UR6, 0xf8, !UPT ;  /* 0x0000000114147892 */ /* 0x002fe4000f8ef806 */
[----:B------:R-:W-:Y:S01]  /*1eb0*/  ULEA UR51, UR74, UR5, 0x6 ;  /* 0x000000054a337291 */ /* 0x000fe2000f8e30ff */
[----:B------:R-:W-:Y:S11]  /*1ec0*/  BRA.U !UP0, `(.L_x_25) ;  /* 0x0000000508687547 */ /* 0x000ff6000b800000 */
[----:B------:R-:W-:Y:S01]  /*1ed0*/  UMOV UR38, UR73 ;  /* 0x0000004900267c82 */ /* 0x000fe20008000000 */
[----:B------:R-:W-:Y:S01]  /*1ee0*/  UMOV UR5, UR29 ;  /* 0x0000001d00057c82 */ /* 0x000fe20008000000 */
[----:B------:R-:W-:Y:S01]  /*1ef0*/  UMOV UR42, 0x80 ;  /* 0x00000080002a7882 */ /* 0x000fe20000000000 */
[----:B------:R-:W-:Y:S01]  /*1f00*/  UMOV UR19, UR64 ;  /* 0x0000004000137c82 */ /* 0x000fe20008000000 */
[----:B------:R-:W-:-:S05]  /*1f10*/  UMOV UR11, UR65 ;  /* 0x00000041000b7c82 */ /* 0x000fca0008000000 */
.L_x_33:
[----:B------:R-:W-:Y:S01]  /*1f20*/  ULEA UR6, UR5, UR7, 0x3 ;  /* 0x0000000705067291 */ /* 0x000fe2000f8e18ff */
[----:B---3--:R-:W-:Y:S01]  /*1f30*/  @P4 MOV R2, 0x19000 ;  /* 0x0001900000024802 */ /* 0x008fe20000000f00 */
[----:B-123--:R-:W-:Y:S10]  /*1f40*/  @P1 BRA `(.L_x_26) ;  /* 0x00000000000c1947 */ /* 0x00eff40003800000 */
[----:B------:R-:W-:-:S04]  /*1f50*/  SHF.L.U32 R3, R12, 0x1f, RZ ;  /* 0x0000001f0c037819 */ /* 0x000fc800000006ff */
[----:B------:R-:W1:Y:S02]  /*1f60*/  SYNCS.PHASECHK.TRANS64.TRYWAIT P0, [UR6+0x18], R3 ;  /* 0x00001803ff0075a7 */ /* 0x000e640008001106 */
[----:B-1----:R-:W-:Y:S05]  /*1f70*/  @!P0 BRA `(.L_x_27) ;  /* 0x0000008800e08947 */ /* 0x002fea0003800000 */
.L_x_26:
[----:B------:R3:W-:Y:S01]  /*1f80*/  @P4 SYNCS.ARRIVE.TRANS64 RZ, [UR6], R2 ;  /* 0x00000002ffff49a7 */ /* 0x0007e20008000006 */
[----:B------:R-:W-:Y:S02]  /*1f90*/  ULOP3.LUT UR4, UR61, 0x2, URZ, 0xfc, !UPT ;  /* 0x000000023d047892 */ /* 0x000fe4000f8efcff */
[----:B------:R-:W-:Y:S02]  /*1fa0*/  UIADD3 UR38, UPT, UPT, UR38, 0x1, URZ ;  /* 0x0000000126267890 */ /* 0x000fe4000fffe0ff */
[----:B------:R-:W-:Y:S02]  /*1fb0*/  UISETP.NE.AND UP0, UPT, UR4, 0x2, UPT ;  /* 0x000000020400788c */ /* 0x000fe4000bf05270 */
[----:B------:R-:W-:-:S07]  /*1fc0*/  UISETP.NE.AND UP4, UPT, UR38, 0x1, UPT ;  /* 0x000000012600788c */ /* 0x000fce000bf85270 */
[----:B------:R-:W-:Y:S05]  /*1fd0*/  BRA.U UP0, `(.L_x_28) ;  /* 0x0000000100047547 */ /* 0x000fea000b800000 */
[----:B------:R-:W-:Y:S05]  /*1fe0*/  BPT.TRAP 0x1 ;  /* 0x000000040000795c */ /* 0x000fea0000300000 */
.L_x_28:
[----:B------:R-:W-:Y:S04]  /*1ff0*/  BSSY.RECONVERGENT B0, `(.L_x_29) ;  /* 0x0000003000007945 */ /* 0x000fe80003800200 */
[----:B------:R-:W-:Y:S05]  /*2000*/  @!P3 BRA `(.L_x_30) ;  /* 0x000000000004b947 */ /* 0x000fea0003800000 */
[----:B------:R-:W-:Y:S05]  /*2010*/  BPT.TRAP 0x1 ;  /* 0x000000040000795c */ /* 0x000fea0000300000 */
.L_x_30:
[----:B------:R-:W-:Y:S05]  /*2020*/  BSYNC.RECONVERGENT B0 ;  /* 0x0000000000007941 */ /* 0x000fea0003800200 */
.L_x_29:
[----:B------:R-:W-:Y:S01]  /*2030*/  UIADD3 UR4, UPT, UPT, UR5, 0x1, URZ ;  /* 0x0000000105047890 */ /* 0x000fe2000fffe0ff */
[----:B------:R-:W-:Y:S01]  /*2040*/  BSSY.RECONVERGENT B0, `(.L_x_31) ;  /* 0x000003c000007945 */ /* 0x000fe20003800200 */
[----:B------:R-:W-:Y:S02]  /*2050*/  ELECT P0, URZ, PT ;  /* 0x0000000000ff782f */ /* 0x000fe40003800000 */
[----:B------:R-:W-:-:S04]  /*2060*/  UISETP.NE.AND UP0, UPT, UR4, 0x3, UPT ;  /* 0x000000030400788c */ /* 0x000fc8000bf05270 */
[----:B------:R-:W-:Y:S02]  /*2070*/  USEL UR8, URZ, 0x1, UP0 ;  /* 0x00000001ff087887 */ /* 0x000fe40008000000 */
[----:B------:R-:W-:-:S04]  /*2080*/  USEL UR29, UR4, URZ, UP0 ;  /* 0x000000ff041d7287 */ /* 0x000fc80008000000 */
[----:B------:R-:W-:Y:S01]  /*2090*/  ULEA UR4, UR29, UR7, 0x3 ;  /* 0x000000071d047291 */ /* 0x000fe2000f8e18ff */
[----:B------:R-:W-:-:S04]  /*20a0*/  LOP3.LUT R12, R12, UR8, RZ, 0x3c, !PT ;  /* 0x000000080c0c7c12 */ /* 0x000fc8000f8e3cff */
[----:B-12---:R-:W-:-:S04]  /*20b0*/  SHF.L.U32 R0, R12, 0x1f, RZ ;  /* 0x0000001f0c007819 */ /* 0x006fc800000006ff */
[----:B------:R1:W2:Y:S01]  /*20c0*/  SYNCS.PHASECHK.TRANS64.TRYWAIT P1, [UR4+0x18], R0 ;  /* 0x00001800ff0075a7 */ /* 0x0002a20008021104 */
[----:B------:R-:W-:Y:S05]  /*20d0*/  @!P0 BRA `(.L_x_32) ;  /* 0x0000000000c88947 */ /* 0x000fea0003800000 */
[----:B------:R-:W-:Y:S02]  /*20e0*/  ULEA UR40, UR5, UR58, 0xf ;  /* 0x0000003a05287291 */ /* 0x000fe4000f8e78ff */
[----:B------:R-:W-:Y:S02]  /*20f0*/  ULEA UR24, UR5, UR57, 0xe ;  /* 0x0000003905187291 */ /* 0x000fe4000f8e70ff */
[----:B------:R-:W-:Y:S02]  /*2100*/  UIADD3 UR14, UP3, UPT, UR54, 0x80, URZ ;  /* 0x00000080360e7890 */ /* 0x000fe4000ff7e0ff */
[----:B------:R-:W-:Y:S02]  /*2110*/  UIADD3 UR40, UPT, UPT, UR7, UR40, URZ ;  /* 0x0000002807287290 */ /* 0x000fe4000fffe0ff */
[----:B------:R-:W-:Y:S02]  /*2120*/  USHF.L.U32 UR4, UR5, 0xa, URZ ;  /* 0x0000000a05047899 */ /* 0x000fe400080006ff */
[----:B------:R-:W-:-:S02]  /*2130*/  UIADD3 UR8, UP2, UPT, UR54, 0x180, URZ ;  /* 0x0000018036087890 */ /* 0x000fc4000ff5e0ff */
[----:B------:R-:W-:Y:S02]  /*2140*/  UIADD3 UR24, UPT, UPT, UR7, UR24, URZ ;  /* 0x0000001807187290 */ /* 0x000fe4000fffe0ff */
[----:B------:R-:W-:Y:S02]  /*2150*/  UIADD3 UR50, UPT, UPT, UR42, -0x80, URZ ;  /* 0xffffff802a327890 */ /* 0x000fe4000fffe0ff */
[----:B------:R-:W-:Y:S02]  /*2160*/  ULOP3.LUT UR49, UR6, 0xfefffff8, URZ, 0xc0, !UPT ;  /* 0xfefffff806317892 */ /* 0x000fe4000f8ec0ff */
[----:B------:R-:W-:Y:S02]  /*2170*/  UIADD3.X UR15, UPT, UPT, URZ, UR55, URZ, UP3, !UPT ;  /* 0x00000037ff0f7290 */ /* 0x000fe40009ffe4ff */
[----:B------:R-:W-:Y:S02]  /*2180*/  UIADD3 UR48, UPT, UPT, UR40, 0x8400, URZ ;  /* 0x0000840028307890 */ /* 0x000fe4000fffe0ff */
[----:B------:R-:W-:-:S02]  /*2190*/  UPRMT UR37, URZ, 0x5410, UR45 ;  /* 0x00005410ff257896 */ /* 0x000fc4000800002d */
[----:B------:R-:W-:Y:S02]  /*21a0*/  ULOP3.LUT UR16, UR4, 0x200, UR59, 0xf8, !UPT ;  /* 0x0000020004107892 */ /* 0x000fe4000f8ef83b */
[----:B------:R-:W-:Y:S02]  /*21b0*/  ULOP3.LUT UR13, UR4, UR60, URZ, 0xfc, !UPT ;  /* 0x0000003c040d7292 */ /* 0x000fe4000f8efcff */
[----:B------:R-:W-:Y:S02]  /*21c0*/  UIADD3 UR40, UPT, UPT, UR40, 0xc400, URZ ;  /* 0x0000c40028287890 */ /* 0x000fe4000fffe0ff */
[----:B------:R-:W-:Y:S02]  /*21d0*/  UIADD3.X UR9, UPT, UPT, URZ, UR55, URZ, UP2, !UPT ;  /* 0x00000037ff097290 */ /* 0x000fe400097fe4ff */
[----:B------:R-:W-:Y:S02]  /*21e0*/  UIADD3 UR32, UPT, UPT, UR24, 0x20400, URZ ;  /* 0x0002040018207890 */ /* 0x000fe4000fffe0ff */
[----:B------:R-:W-:-:S02]  /*21f0*/  UPRMT UR4, URZ, 0x5410, UR53 ;  /* 0x00005410ff047896 */ /* 0x000fc40008000035 */
[----:B------:R-:W-:Y:S01]  /*2200*/  UIADD3 UR24, UPT, UPT, UR24, 0x22400, URZ ;  /* 0x0002240018187890 */ /* 0x000fe2000fffe0ff */
[----:B------:R-:W-:Y:S01]  /*2210*/  UMOV UR46, 0x0 ;  /* 0x00000000002e7882 */ /* 0x000fe20000000000 */
[----:B------:R-:W-:Y:S01]  /*2220*/  UMOV UR47, 0x10000000 ;  /* 0x10000000002f7882 */ /* 0x000fe20000000000 */
[----:B------:R-:W-:Y:S01]  /*2230*/  UIADD3 UR30, UP1, UPT, UR54, 0x280, URZ ;  /* 0x00000280361e7890 */ /* 0x000fe2000ff3e0ff */
[----:B------:R-:W-:Y:S01]  /*2240*/  UTMALDG.3D.MULTICAST.2CTA [UR48], [UR14], UR37, desc[UR46] ;  /* 0x00002e300e0073b4 */ /* 0x000fe20008211825 */
[----:B------:R-:W-:Y:S01]  /*2250*/  UMOV UR43, UR51 ;  /* 0x00000033002b7c82 */ /* 0x000fe20008000000 */
[----:B------:R-:W-:Y:S01]  /*2260*/  UMOV UR44, UR52 ;  /* 0x00000034002c7c82 */ /* 0x000fe20008000000 */
[----:B------:R-:W-:Y:S01]  /*2270*/  UMOV UR41, UR49 ;  /* 0x0000003100297c82 */ /* 0x000fe20008000000 */
[----:B------:R-:W-:Y:S01]  /*2280*/  UIADD3 UR22, UP0, UPT, UR54, 0x380, URZ ;  /* 0x0000038036167890 */ /* 0x000fe2000ff1e0ff */
[----:B------:R-:W-:Y:S01]  /*2290*/  UMOV UR36, UR52 ;  /* 0x0000003400247c82 */ /* 0x000fe20008000000 */
[----:B------:R-:W-:Y:S01]  /*22a0*/  UMOV UR33, UR49 ;  /* 0x0000003100217c82 */ /* 0x000fe20008000000 */
[----:B------:R-:W-:Y:S01]  /*22b0*/  UMOV UR34, UR50 ;  /* 0x0000003200227c82 */ /* 0x000fe20008000000 */
[----:B------:R-:W-:Y:S01]  /*22c0*/  UMOV UR26, UR42 ;  /* 0x0000002a001a7c82 */ /* 0x000fe20008000000 */
[----:B------:R-:W-:Y:S01]  /*22d0*/  UMOV UR27, UR35 ;  /* 0x00000023001b7c82 */ /* 0x000fe20008000000 */
[----:B------:R-:W-:Y:S01]  /*22e0*/  UMOV UR28, UR52 ;  /* 0x00000034001c7c82 */ /* 0x000fe20008000000 */
[----:B------:R-:W-:Y:S01]  /*22f0*/  UMOV UR25, UR49 ;  /* 0x0000003100197c82 */ /* 0x000fe20008000000 */
[----:B------:R-:W-:Y:S01]  /*2300*/  UTMALDG.3D.MULTICAST.2CTA [UR40], [UR14], UR37, desc[UR46] ;  /* 0x00002e280e0073b4 */ /* 0x000fe20008211825 */
[----:B------:R-:W-:-:S02]  /*2310*/  UIADD3.X UR31, UPT, UPT, URZ, UR55, URZ, UP1, !UPT ;  /* 0x00000037ff1f7290 */ /* 0x000fc40008ffe4ff */
[----:B------:R-:W-:Y:S02]  /*2320*/  UIADD3 UR16, UPT, UPT, UR7, 0x2c400, UR16 ;  /* 0x0002c40007107890 */ /* 0x000fe4000fffe010 */
[----:B------:R-:W-:Y:S01]  /*2330*/  UIADD3.X UR23, UPT, UPT, URZ, UR55, URZ, UP0, !UPT ;  /* 0x00000037ff177290 */ /* 0x000fe200087fe4ff */
[----:B------:R-:W-:Y:S01]  /*2340*/  UMOV UR18, URZ ;  /* 0x000000ff00127c82 */ /* 0x000fe20008000000 */
[----:B------:R-:W-:Y:S01]  /*2350*/  UTMALDG.3D.MULTICAST.2CTA [UR32], [UR8], UR4, desc[UR46] ;  /* 0x00002e20080073b4 */ /* 0x000fe20008211804 */
[----:B------:R-:W-:Y:S01]  /*2360*/  UMOV UR21, UR52 ;  /* 0x0000003400157c82 */ /* 0x000fe20008000000 */
[----:B------:R-:W-:Y:S01]  /*2370*/  UMOV UR17, UR49 ;  /* 0x0000003100117c82 */ /* 0x000fe20008000000 */
[----:B------:R4:W-:Y:S02]  /*2380*/  UTMALDG.3D.MULTICAST.2CTA [UR24], [UR8], UR4, desc[UR46] ;  /* 0x00002e18080073b4 */ /* 0x0009e40008211804 */
[----:B------:R1:W-:Y:S01]  /*2390*/  UTMALDG.4D.MULTICAST.2CTA [UR16], [UR30], UR37, desc[UR46] ;  /* 0x00002e101e0073b4 */ /* 0x0003e20008219825 */
[----:B----4-:R-:W-:-:S02]  /*23a0*/  UIADD3 UR8, UPT, UPT, UR7, 0x2d000, UR13 ;  /* 0x0002d00007087890 */ /* 0x010fc4000fffe00d */
[----:B------:R-:W-:Y:S01]  /*23b0*/  UPRMT UR4, URZ, 0x5410, UR56 ;  /* 0x00005410ff047896 */ /* 0x000fe20008000038 */
[----:B------:R-:W-:Y:S01]  /*23c0*/  UMOV UR13, UR52 ;  /* 0x00000034000d7c82 */ /* 0x000fe20008000000 */
[----:B------:R-:W-:-:S07]  /*23d0*/  UMOV UR9, UR49 ;  /* 0x0000003100097c82 */ /* 0x000fce0008000000 */
[----:B------:R1:W-:Y:S02]  /*23e0*/  UTMALDG.4D.MULTICAST.2CTA [UR8], [UR22], UR4, desc[UR46] ;  /* 0x00002e08160073b4 */ /* 0x0003e40008219804 */
[----:B-1----:R-:W-:Y:S01]  /*23f0*/  NOP ;  /* 0x0000000000007918 */ /* 0x002fe20000000000 */
.L_x_32:
[----:B------:R-:W-:Y:S05]  /*2400*/  BSYNC.RECONVERGENT B0 ;  /* 0x0000000000007941 */ /* 0x000fea0003800200 */
.L_x_31:
[----:B------:R-:W-:Y:S02]  /*2410*/  UIADD3 UR42, UPT, UPT, UR42, 0x100, URZ ;  /* 0x000001002a2a7890 */ /* 0x000fe4000fffe0ff */
[----:B------:R-:W-:Y:S02]  /*2420*/  UIADD3 UR11, UPT, UPT, UR11, 0x2, URZ ;  /* 0x000000020b0b7890 */ /* 0x000fe4000fffe0ff */
[----:B------:R-:W-:Y:S01]  /*2430*/  UIADD3 UR19, UPT, UPT, UR19, 0x2, URZ ;  /* 0x0000000213137890 */ /* 0x000fe2000fffe0ff */
[----:B------:R-:W-:Y:S01]  /*2440*/  UMOV UR5, UR29 ;  /* 0x0000001d00057c82 */ /* 0x000fe20008000000 */
[----:B------:R-:W-:Y:S01]  /*2450*/  UMOV UR15, UR66 ;  /* 0x00000042000f7c82 */ /* 0x000fe20008000000 */
[----:B------:R-:W-:Y:S09]  /*2460*/  BRA.U UP4, `(.L_x_33) ;  /* 0xfffffff904ac7547 */ /* 0x000ff2000b83ffff */
.L_x_25:
[----:B------:R-:W-:Y:S01]  /*2470*/  ULEA UR4, UR29, UR7, 0x3 ;  /* 0x000000071d047291 */ /* 0x000fe2000f8e18ff */
[----:B-12---:R-:W-:Y:S01]  /*2480*/  SHF.L.U32 R0, R12, 0x1f, RZ ;  /* 0x0000001f0c007819 */ /* 0x006fe200000006ff */
[----:B------:R-:W-:Y:S01]  /*2490*/  @!P2 SYNCS.ARRIVE.TRANS64.A1T0 RZ, [UR7+0x78], RZ ;  /* 0x000078ffffffa9a7 */ /* 0x000fe20008100007 */
[----:B------:R-:W-:-:S06]  /*24a0*/  UISETP.GT.AND UP0, UPT, UR72, UR71, UPT ;  /* 0x000000474800728c */ /* 0x000fcc000bf04270 */
[----:B---3--:R1:W2:Y:S03]  /*24b0*/  SYNCS.PHASECHK.TRANS64.TRYWAIT P1, [UR4+0x18], R0 ;  /* 0x00001800ff0075a7 */ /* 0x0082a60008021104 */
[----:B------:R-:W-:Y:S05]  /*24c0*/  BRA.U !UP0, `(.L_x_34) ;  /* 0x00000005085c7547 */ /* 0x000fea000b800000 */
[----:B------:R-:W-:Y:S01]  /*24d0*/  UIADD3 UR37, UPT, UPT, UR76, UR15, URZ ;  /* 0x0000000f4c257290 */ /* 0x000fe2000fffe0ff */
[----:B------:R-:W-:-:S11]  /*24e0*/  UMOV UR5, UR29 ;  /* 0x0000001d00057c82 */ /* 0x000fd60008000000 */
.L_x_42:
[----:B------:R-:W-:Y:S01]  /*24f0*/  ULEA UR14, UR5, UR7, 0x3 ;  /* 0x00000007050e7291 */ /* 0x000fe2000f8e18ff */
[----:B--2---:R-:W-:Y:S01]  /*2500*/  @P4 MOV R2, 0x19000 ;  /* 0x0001900000024802 */ /* 0x004fe20000000f00 */
[----:B--23--:R-:W-:Y:S10]  /*2510*/  @P1 BRA `(.L_x_35) ;  /* 0x00000000000c1947 */ /* 0x00cff40003800000 */
[----:B------:R-:W-:-:S04]  /*2520*/  SHF.L.U32 R3, R12, 0x1f, RZ ;  /* 0x0000001f0c037819 */ /* 0x000fc800000006ff */
[----:B------:R-:W2:Y:S02]  /*2530*/  SYNCS.PHASECHK.TRANS64.TRYWAIT P0, [UR14+0x18], R3 ;  /* 0x00001803ff0075a7 */ /* 0x000ea4000800110e */
[----:B--2---:R-:W-:Y:S05]  /*2540*/  @!P0 BRA `(.L_x_36) ;  /* 0x0000008400848947 */ /* 0x004fea0003800000 */
.L_x_35:
[----:B------:R2:W-:Y:S01]  /*2550*/  @P4 SYNCS.ARRIVE.TRANS64 RZ, [UR14], R2 ;  /* 0x00000002ffff49a7 */ /* 0x0005e2000800000e */
[----:B------:R-:W-:-:S04]  /*2560*/  ULOP3.LUT UR4, UR61, 0x2, URZ, 0xfc, !UPT ;  /* 0x000000023d047892 */ /* 0x000fc8000f8efcff */
[----:B------:R-:W-:-:S09]  /*2570*/  UISETP.NE.AND UP0, UPT, UR4, 0x2, UPT ;  /* 0x000000020400788c */ /* 0x000fd2000bf05270 */
[----:B------:R-:W-:Y:S05]  /*2580*/  BRA.U UP0, `(.L_x_37) ;  /* 0x0000000100047547 */ /* 0x000fea000b800000 */
[----:B------:R-:W-:Y:S05]  /*2590*/  BPT.TRAP 0x1 ;  /* 0x000000040000795c */ /* 0x000fea0000300000 */
.L_x_37:
[----:B------:R-:W-:Y:S04]  /*25a0*/  BSSY.RECONVERGENT B0, `(.L_x_38) ;  /* 0x0000003000007945 */ /* 0x000fe80003800200 */
[----:B------:R-:W-:Y:S05]  /*25b0*/  @!P3 BRA `(.L_x_39) ;  /* 0x000000000004b947 */ /* 0x000fea0003800000 */
[----:B------:R-:W-:Y:S05]  /*25c0*/  BPT.TRAP 0x1 ;  /* 0x000000040000795c */ /* 0x000fea0000300000 */
.L_x_39:
[----:B------:R-:W-:Y:S05]  /*25d0*/  BSYNC.RECONVERGENT B0 ;  /* 0x0000000000007941 */ /* 0x000fea0003800200 */
.L_x_38:
        /* <DEDUP_REMOVED lines=8> */
[----:B-1----:R-:W-:-:S04]  /*2660*/  SHF.L.U32 R0, R12, 0x1f, RZ ;  /* 0x0000001f0c007819 */ /* 0x002fc800000006ff */
[----:B------:R1:W3:Y:S01]  /*2670*/  SYNCS.PHASECHK.TRANS64.TRYWAIT P1, [UR4+0x18], R0 ;  /* 0x00001800ff0075a7 */ /* 0x0002e20008021104 */
[----:B------:R-:W-:Y:S05]  /*2680*/  @!P0 BRA `(.L_x_41) ;  /* 0x0000000000d88947 */ /* 0x000fea0003800000 */
[----:B------:R-:W-:Y:S02]  /*2690*/  ULEA UR40, UR5, UR58, 0xf ;  /* 0x0000003a05287291 */ /* 0x000fe4000f8e78ff */
[----:B------:R-:W-:Y:S02]  /*26a0*/  UIADD3 UR8, UP3, UPT, UR54, 0x80, URZ ;  /* 0x0000008036087890 */ /* 0x000fe4000ff7e0ff */
[----:B------:R-:W-:Y:S02]  /*26b0*/  ULEA UR24, UR5, UR57, 0xe ;  /* 0x0000003905187291 */ /* 0x000fe4000f8e70ff */
[----:B------:R-:W-:Y:S02]  /*26c0*/  UIADD3 UR40, UPT, UPT, UR7, UR40, URZ ;  /* 0x0000002807287290 */ /* 0x000fe4000fffe0ff */
[----:B------:R-:W-:Y:S02]  /*26d0*/  USHF.L.U32 UR50, UR15, 0x8, URZ ;  /* 0x000000080f327899 */ /* 0x000fe400080006ff */
[----:B------:R-:W-:-:S02]  /*26e0*/  UIADD3 UR22, UP2, UPT, UR54, 0x180, URZ ;  /* 0x0000018036167890 */ /* 0x000fc4000ff5e0ff */
[----:B------:R-:W-:Y:S02]  /*26f0*/  ULOP3.LUT UR49, UR14, 0xfefffff8, URZ, 0xc0, !UPT ;  /* 0xfefffff80e317892 */ /* 0x000fe4000f8ec0ff */
[----:B------:R-:W-:Y:S02]  /*2700*/  UIADD3.X UR9, UPT, UPT, URZ, UR55, URZ, UP3, !UPT ;  /* 0x00000037ff097290 */ /* 0x000fe40009ffe4ff */
[----:B------:R-:W-:Y:S02]  /*2710*/  UIADD3 UR24, UPT, UPT, UR7, UR24, URZ ;  /* 0x0000001807187290 */ /* 0x000fe4000fffe0ff */
[----:B------:R-:W-:Y:S02]  /*2720*/  UIADD3 UR48, UPT, UPT, UR40, 0x8400, URZ ;  /* 0x0000840028307890 */ /* 0x000fe4000fffe0ff */
[----:B------:R-:W-:Y:S02]  /*2730*/  UPRMT UR13, URZ, 0x5410, UR45 ;  /* 0x00005410ff0d7896 */ /* 0x000fe4000800002d */
[----:B------:R-:W-:-:S02]  /*2740*/  UIADD3 UR42, UPT, UPT, UR50, 0x80, URZ ;  /* 0x00000080322a7890 */ /* 0x000fc4000fffe0ff */
[----:B------:R-:W-:Y:S02]  /*2750*/  UIADD3 UR40, UPT, UPT, UR40, 0xc400, URZ ;  /* 0x0000c40028287890 */ /* 0x000fe4000fffe0ff */
[----:B------:R-:W-:Y:S02]  /*2760*/  USHF.L.U32 UR6, UR5, 0xa, URZ ;  /* 0x0000000a05067899 */ /* 0x000fe400080006ff */
[----:B------:R-:W-:Y:S02]  /*2770*/  UIADD3.X UR23, UPT, UPT, URZ, UR55, URZ, UP2, !UPT ;  /* 0x00000037ff177290 */ /* 0x000fe400097fe4ff */
[----:B------:R-:W-:Y:S02]  /*2780*/  UIADD3 UR32, UPT, UPT, UR24, 0x20400, URZ ;  /* 0x0002040018207890 */ /* 0x000fe4000fffe0ff */
[----:B------:R-:W-:Y:S02]  /*2790*/  UPRMT UR4, URZ, 0x5410, UR53 ;  /* 0x00005410ff047896 */ /* 0x000fe40008000035 */
[----:B------:R-:W-:Y:S01]  /*27a0*/  UIADD3 UR24, UPT, UPT, UR24, 0x22400, URZ ;  /* 0x0002240018187890 */ /* 0x000fe2000fffe0ff */
[----:B------:R-:W-:Y:S01]  /*27b0*/  UMOV UR62, 0x0 ;  /* 0x00000000003e7882 */ /* 0x000fe20000000000 */
[----:B------:R-:W-:Y:S01]  /*27c0*/  UMOV UR63, 0x10000000 ;  /* 0x10000000003f7882 */ /* 0x000fe20000000000 */
[----:B------:R-:W-:Y:S01]  /*27d0*/  USHF.L.U32 UR11, UR15, 0x1, URZ ;  /* 0x000000010f0b7899 */ /* 0x000fe200080006ff */
[----:B------:R-:W-:Y:S01]  /*27e0*/  UTMALDG.3D.MULTICAST.2CTA [UR48], [UR8], UR13, desc[UR62] ;  /* 0x00003e30080073b4 */ /* 0x000fe2000821180d */
[----:B------:R-:W-:Y:S01]  /*27f0*/  UIADD3 UR30, UP1, UPT, UR54, 0x280, URZ ;  /* 0x00000280361e7890 */ /* 0x000fe2000ff3e0ff */
[----:B------:R-:W-:Y:S01]  /*2800*/  UMOV UR43, UR51 ;  /* 0x00000033002b7c82 */ /* 0x000fe20008000000 */
[----:B------:R-:W-:Y:S01]  /*2810*/  UMOV UR44, UR52 ;  /* 0x00000034002c7c82 */ /* 0x000fe20008000000 */
[----:B------:R-:W-:Y:S01]  /*2820*/  ULOP3.LUT UR16, UR6, 0x200, UR59, 0xf8, !UPT ;  /* 0x0000020006107892 */ /* 0x000fe2000f8ef83b */
[----:B------:R-:W-:Y:S01]  /*2830*/  UMOV UR41, UR49 ;  /* 0x0000003100297c82 */ /* 0x000fe20008000000 */
[----:B------:R-:W-:Y:S01]  /*2840*/  UIADD3 UR46, UP0, UPT, UR54, 0x380, URZ ;  /* 0x00000380362e7890 */ /* 0x000fe2000ff1e0ff */
[----:B------:R4:W-:Y:S01]  /*2850*/  UTMALDG.3D.MULTICAST.2CTA [UR40], [UR8], UR13, desc[UR62] ;  /* 0x00003e28080073b4 */ /* 0x0009e2000821180d */
[----:B------:R-:W-:Y:S01]  /*2860*/  UMOV UR36, UR52 ;  /* 0x0000003400247c82 */ /* 0x000fe20008000000 */
[----:B------:R-:W-:Y:S01]  /*2870*/  UMOV UR33, UR49 ;  /* 0x0000003100217c82 */ /* 0x000fe20008000000 */
[----:B------:R-:W-:Y:S01]  /*2880*/  UMOV UR34, UR50 ;  /* 0x0000003200227c82 */ /* 0x000fe20008000000 */
[----:B------:R-:W-:Y:S01]  /*2890*/  UMOV UR27, UR35 ;  /* 0x00000023001b7c82 */ /* 0x000fe20008000000 */
[----:B------:R-:W-:Y:S01]  /*28a0*/  UMOV UR28, UR52 ;  /* 0x00000034001c7c82 */ /* 0x000fe20008000000 */
[----:B------:R-:W-:-:S02]  /*28b0*/  UIADD3.X UR31, UPT, UPT, URZ, UR55, URZ, UP1, !UPT ;  /* 0x00000037ff1f7290 */ /* 0x000fc40008ffe4ff */
[----:B------:R-:W-:Y:S01]  /*28c0*/  ULOP3.LUT UR19, UR11, UR64, URZ, 0xfc, !UPT ;  /* 0x000000400b137292 */ /* 0x000fe2000f8efcff */
[----:B------:R-:W-:Y:S01]  /*28d0*/  UTMALDG.3D.MULTICAST.2CTA [UR32], [UR22], UR4, desc[UR62] ;  /* 0x00003e20160073b4 */ /* 0x000fe20008211804 */
[----:B------:R-:W-:Y:S01]  /*28e0*/  UIADD3 UR16, UPT, UPT, UR7, 0x2c400, UR16 ;  /* 0x0002c40007107890 */ /* 0x000fe2000fffe010 */
[----:B------:R-:W-:Y:S01]  /*28f0*/  UMOV UR25, UR49 ;  /* 0x0000003100197c82 */ /* 0x000fe20008000000 */
[----:B------:R-:W-:Y:S01]  /*2900*/  UMOV UR26, UR42 ;  /* 0x0000002a001a7c82 */ /* 0x000fe20008000000 */
[----:B------:R-:W-:Y:S02]  /*2910*/  UIADD3 UR11, UPT, UPT, UR65, UR11, URZ ;  /* 0x0000000b410b7290 */ /* 0x000fe4000fffe0ff */
[----:B------:R-:W-:Y:S01]  /*2920*/  UIADD3.X UR47, UPT, UPT, URZ, UR55, URZ, UP0, !UPT ;  /* 0x00000037ff2f7290 */ /* 0x000fe200087fe4ff */
[----:B------:R2:W-:Y:S01]  /*2930*/  UTMALDG.3D.MULTICAST.2CTA [UR24], [UR22], UR4, desc[UR62] ;  /* 0x00003e18160073b4 */ /* 0x0005e20008211804 */
[----:B------:R-:W-:Y:S01]  /*2940*/  UMOV UR18, URZ ;  /* 0x000000ff00127c82 */ /* 0x000fe20008000000 */
[----:B------:R-:W-:Y:S01]  /*2950*/  UMOV UR21, UR52 ;  /* 0x0000003400157c82 */ /* 0x000fe20008000000 */
[----:B------:R-:W-:-:S02]  /*2960*/  UMOV UR17, UR49 ;  /* 0x0000003100117c82 */ /* 0x000fc40008000000 */
[----:B------:R1:W-:Y:S01]  /*2970*/  UTMALDG.4D.MULTICAST.2CTA [UR16], [UR30], UR13, desc[UR62] ;  /* 0x00003e101e0073b4 */ /* 0x0003e2000821980d */
[----:B----4-:R-:W-:Y:S01]  /*2980*/  ULOP3.LUT UR8, UR6, UR60, URZ, 0xfc, !UPT ;  /* 0x0000003c06087292 */ /* 0x010fe2000f8efcff */
[----:B------:R-:W-:-:S03]  /*2990*/  UMOV UR9, UR49 ;  /* 0x0000003100097c82 */ /* 0x000fc60008000000 */
[----:B------:R-:W-:Y:S02]  /*29a0*/  UIADD3 UR8, UPT, UPT, UR7, 0x2d000, UR8 ;  /* 0x0002d00007087890 */ /* 0x000fe4000fffe008 */
[----:B--2---:R-:W-:Y:S01]  /*29b0*/  UPRMT UR4, URZ, 0x5410, UR56 ;  /* 0x00005410ff047896 */ /* 0x004fe20008000038 */
[----:B-1----:R-:W-:-:S08]  /*29c0*/  UMOV UR13, UR52 ;  /* 0x00000034000d7c82 */ /* 0x002fd00008000000 */
[----:B------:R4:W-:Y:S02]  /*29d0*/  UTMALDG.4D.MULTICAST.2CTA [UR8], [UR46], UR4, desc[UR62] ;  /* 0x00003e082e0073b4 */ /* 0x0009e40008219804 */
[----:B----4-:R-:W-:Y:S01]  /*29e0*/  NOP ;  /* 0x0000000000007918 */ /* 0x010fe20000000000 */
.L_x_41:
[----:B------:R-:W-:Y:S05]  /*29f0*/  BSYNC.RECONVERGENT B0 ;  /* 0x0000000000007941 */ /* 0x000fea0003800200 */
.L_x_40:
[----:B------:R-:W-:Y:S01]  /*2a00*/  UIADD3 UR15, UPT, UPT, UR15, 0x1, URZ ;  /* 0x000000010f0f7890 */ /* 0x000fe2000fffe0ff */
[----:B------:R-:W-:-:S03]  /*2a10*/  UMOV UR5, UR29 ;  /* 0x0000001d00057c82 */ /* 0x000fc60008000000 */
[----:B------:R-:W-:-:S09]  /*2a20*/  UISETP.NE.AND UP0, UPT, UR15, UR37, UPT ;  /* 0x000000250f00728c */ /* 0x000fd2000bf05270 */
[----:B------:R-:W-:Y:S05]  /*2a30*/  BRA.U UP0, `(.L_x_42) ;  /* 0xfffffff900ac7547 */ /* 0x000fea000b83ffff */
.L_x_34:
[C---:B------:R-:W-:Y:S01]  /*2a40*/  LEA R3, R11.reuse, UR7, 0x3 ;  /* 0x000000070b037c11 */ /* 0x040fe2000f8e18ff */
[----:B------:R-:W-:Y:S01]  /*2a50*/  NOP ;  /* 0x0000000000007918 */ /* 0x000fe20000000000 */
[----:B-1----:R-:W-:Y:S02]  /*2a60*/  SHF.L.U32 R0, R10, 0x1f, RZ ;  /* 0x0000001f0a007819 */ /* 0x002fe400000006ff */
[----:B------:R-:W-:Y:S02]  /*2a70*/  LEA R5, R11, UR7, 0x4 ;  /* 0x000000070b057c11 */ /* 0x000fe4000f8e20ff */
[----:B------:R-:W1:Y:S02]  /*2a80*/  SYNCS.PHASECHK.TRANS64.TRYWAIT P0, [R3+URZ+0x80], R0 ;  /* 0x00008000030075a7 */ /* 0x000e6400080011ff */
[----:B-1----:R-:W-:Y:S05]  /*2a90*/  @!P0 BRA `(.L_x_43) ;  /* 0x0000008000488947 */ /* 0x002fea0003800000 */
.L_x_153:
[----:B------:R-:W4:Y:S01]  /*2aa0*/  LDS.128 R4, [R5+0xf0] ;  /* 0x0000f00005047984 */ /* 0x000f220000000c00 */
[----:B------:R-:W-:Y:S01]  /*2ab0*/  UISETP.GE.AND UP0, UPT, UR39, 0x1, UPT ;  /* 0x000000012700788c */ /* 0x000fe2000bf06270 */
[----:B------:R-:W-:Y:S01]  /*2ac0*/  @!PT LDS RZ, [RZ] ;  /* 0x00000000fffff984 */ /* 0x000fe20000000800 */
[----:B------:R-:W-:Y:S01]  /*2ad0*/  @!PT LDS RZ, [RZ] ;  /* 0x00000000fffff984 */ /* 0x000fe20000000800 */
[----:B------:R-:W-:Y:S01]  /*2ae0*/  @!PT LDS RZ, [RZ] ;  /* 0x00000000fffff984 */ /* 0x000fe20000000800 */
[----:B------:R-:W-:Y:S01]  /*2af0*/  @!PT LDS RZ, [RZ] ;  /* 0x00000000fffff984 */ /* 0x000fe20000000800 */
[----:B------:R1:W-:Y:S06]  /*2b00*/  MEMBAR.ALL.CTA ;  /* 0x0000000000007992 */ /* 0x0003ec0000008000 */
[----:B-1----:R-:W1:Y:S01]  /*2b10*/  FENCE.VIEW.ASYNC.S ;  /* 0x00000000000073c6 */ /* 0x002e620000000000 */
[----:B----4-:R-:W-:-:S13]  /*2b20*/  LOP3.LUT P0, RZ, R6, 0x1, RZ, 0xc0, !PT ;  /* 0x0000000106ff7812 */ /* 0x010fda000780c0ff */
[----:B-1----:R-:W-:Y:S01]  /*2b30*/  VOTEU.ANY UP1, P0 ;  /* 0x0000000000ff7886 */ /* 0x002fe20000020100 */
[----:B------:R-:W-:-:S13]  /*2b40*/  PLOP3.LUT P0, PT, PT, PT, UP1, 0x80, 0x8 ;  /* 0x000000000008781c */ /* 0x000fda0003f0f018 */
[----:B------:R-:W-:Y:S02]  /*2b50*/  @P0 LOP3.LUT R0, R5, 0xffff, RZ, 0xc0, !PT ;  /* 0x0000ffff05000812 */ /* 0x000fe400078ec0ff */
[----:B--2---:R-:W-:Y:S02]  /*2b60*/  @P0 MOV R2, R4 ;  /* 0x0000000400020202 */ /* 0x004fe40000000f00 */
[----:B------:R-:W-:Y:S01]  /*2b70*/  @P0 R2UR UR5, R0 ;  /* 0x00000000000502ca */ /* 0x000fe200000e0000 */
[----:B------:R-:W-:Y:S01]  /*2b80*/  VIADD R0, R3, 0x90 ;  /* 0x0000009003007836 */ /* 0x000fe20000000000 */
[----:B------:R-:W-:Y:S02]  /*2b90*/  @P0 SHF.R.U32.HI R4, RZ, 0x10, R5 ;  /* 0x00000010ff040819 */ /* 0x000fe40000011605 */
[----:B------:R-:W-:Y:S02]  /*2ba0*/  @P0 R2UR UR6, R2 ;  /* 0x00000000020602ca */ /* 0x000fe400000e0000 */
[----:B------:R-:W-:-:S02]  /*2bb0*/  PRMT R0, RZ, 0x654, R0 ;  /* 0x00000654ff007816 */ /* 0x000fc40000000000 */
[----:B------:R-:W-:Y:S02]  /*2bc0*/  @P0 R2UR UR4, R4 ;  /* 0x00000000040402ca */ /* 0x000fe400000e0000 */
[----:B------:R1:W-:Y:S03]  /*2bd0*/  SYNCS.ARRIVE.TRANS64.RED.A1T0 RZ, [R0+URZ], RZ ;  /* 0x000000ff00ff79a7 */ /* 0x0003e600081004ff */
[----:B------:R-:W-:-:S04]  /*2be0*/  @UP1 UMOV UR67, UR5 ;  /* 0x0000000500431c82 */ /* 0x000fc80008000000 */
[----:B------:R-:W-:-:S04]  /*2bf0*/  @UP1 UMOV UR68, UR6 ;  /* 0x0000000600441c82 */ /* 0x000fc80008000000 */
[----:B------:R-:W-:Y:S01]  /*2c00*/  @UP1 UMOV UR52, UR4 ;  /* 0x0000000400341c82 */ /* 0x000fe20008000000 */
[----:B------:R-:W-:Y:S05]  /*2c10*/  BRA.U !UP0, `(.L_x_44) ;  /* 0x0000000108d47547 */ /* 0x000fea000b800000 */
[----:B------:R-:W2:Y:S01]  /*2c20*/  LDCU.128 UR12, c[0x0][0xf10] ;  /* 0x0001e200ff0c77ac */ /* 0x000ea20008000c00 */
[----:B------:R-:W4:Y:S01]  /*2c30*/  LDCU UR11, c[0x0][0xf20] ;  /* 0x0001e400ff0b77ac */ /* 0x000f220008000800 */
[----:B------:R-:W3:Y:S01]  /*2c40*/  LDCU UR22, c[0x0][0xf0c] ;  /* 0x0001e180ff1677ac */ /* 0x000ee20008000800 */
[----:B------:R-:W1:Y:S01]  /*2c50*/  LDCU.64 UR8, c[0x0][0xf28] ;  /* 0x0001e500ff0877ac */ /* 0x000e620008000a00 */
[----:B------:R-:W-:Y:S02]  /*2c60*/  UISETP.NE.AND UP3, UPT, UR39, 0x1, UPT ;  /* 0x000000012700788c */ /* 0x000fe4000bf65270 */
[----:B--2---:R-:W-:Y:S02]  /*2c70*/  UIMAD.WIDE.U32 UR16, UR69, UR15, URZ ;  /* 0x0000000f451072a5 */ /* 0x004fe4000f8e00ff */
[----:B------:R-:W-:Y:S02]  /*2c80*/  UIMAD.WIDE.U32 UR4, UR70, UR12, URZ ;  /* 0x0000000c460472a5 */ /* 0x000fe4000f8e00ff */
[----:B------:R-:W-:-:S02]  /*2c90*/  UISETP.NE.AND UP0, UPT, UR14, 0x1, UPT ;  /* 0x000000010e00788c */ /* 0x000fc4000bf05270 */
[----:B------:R-:W-:Y:S01]  /*2ca0*/  UIMAD.WIDE.U32 UR20, UR67, UR15, URZ ;  /* 0x0000000f431472a5 */ /* 0x000fe2000f8e00ff */
[----:B------:R-:W-:Y:S02]  /*2cb0*/  UMOV UR16, UR17 ;  /* 0x0000001100107c82 */ /* 0x000fe40008000000 */
[----:B------:R-:W-:Y:S01]  /*2cc0*/  UMOV UR4, UR5 ;  /* 0x0000000500047c82 */ /* 0x000fe20008000000 */
[----:B----4-:R-:W-:Y:S02]  /*2cd0*/  USHF.R.U32.HI UR16, URZ, UR11, UR16 ;  /* 0x0000000bff107299 */ /* 0x010fe40008011610 */
[----:B---3--:R-:W-:Y:S02]  /*2ce0*/  UISETP.NE.AND UP2, UPT, UR22, 0x1, UPT ;  /* 0x000000011600788c */ /* 0x008fe4000bf45270 */
[----:B------:R-:W-:Y:S02]  /*2cf0*/  USHF.R.U32.HI UR4, URZ, UR13, UR4 ;  /* 0x0000000dff047299 */ /* 0x000fe40008011604 */
[----:B------:R-:W-:-:S02]  /*2d00*/  USEL UR5, UR69, UR16, !UP0 ;  /* 0x0000001045057287 */ /* 0x000fc4000c000000 */
[----:B------:R-:W-:Y:S02]  /*2d10*/  USEL UR6, UR70, UR4, !UP2 ;  /* 0x0000000446067287 */ /* 0x000fe4000d000000 */
[----:B-1----:R-:W-:Y:S01]  /*2d20*/  UIMAD.WIDE.U32 UR16, UR5, UR8, URZ ;  /* 0x00000008051072a5 */ /* 0x002fe2000f8e00ff */
[----:B------:R-:W-:Y:S01]  /*2d30*/  UMOV UR4, UR21 ;  /* 0x0000001500047c82 */ /* 0x000fe20008000000 */
[----:B------:R-:W-:Y:S02]  /*2d40*/  UIMAD.WIDE.U32 UR18, UR68, UR12, URZ ;  /* 0x0000000c441272a5 */ /* 0x000fe4000f8e00ff */
[----:B------:R-:W-:-:S03]  /*2d50*/  UIMAD.WIDE.U32 UR20, UR6, UR8, URZ ;  /* 0x00000008061472a5 */ /* 0x000fc6000f8e00ff */
[----:B------:R-:W-:Y:S01]  /*2d60*/  UMOV UR16, UR17 ;  /* 0x0000001100107c82 */ /* 0x000fe20008000000 */
[----:B------:R-:W-:Y:S02]  /*2d70*/  USHF.R.U32.HI UR4, URZ, UR11, UR4 ;  /* 0x0000000bff047299 */ /* 0x000fe40008011604 */
[----:B------:R-:W-:Y:S01]  /*2d80*/  @UP3 USHF.R.U32.HI UR5, URZ, UR9, UR16 ;  /* 0x00000009ff053299 */ /* 0x000fe20008011610 */
[----:B------:R-:W-:Y:S01]  /*2d90*/  UMOV UR18, UR19 ;  /* 0x0000001300127c82 */ /* 0x000fe20008000000 */
[----:B------:R-:W-:Y:S01]  /*2da0*/  UMOV UR20, UR21 ;  /* 0x0000001500147c82 */ /* 0x000fe20008000000 */
[----:B------:R-:W-:Y:S02]  /*2db0*/  USHF.R.U32.HI UR13, URZ, UR13, UR18 ;  /* 0x0000000dff0d7299 */ /* 0x000fe40008011612 */
[----:B------:R-:W-:Y:S02]  /*2dc0*/  USEL UR4, UR67, UR4, !UP0 ;  /* 0x0000000443047287 */ /* 0x000fe4000c000000 */
[----:B------:R-:W-:-:S02]  /*2dd0*/  @UP3 USHF.R.U32.HI UR6, URZ, UR9, UR20 ;  /* 0x00000009ff063299 */ /* 0x000fc40008011614 */
[----:B------:R-:W-:Y:S02]  /*2de0*/  UIMAD UR11, UR39, UR5, URZ ;  /* 0x00000005270b72a4 */ /* 0x000fe4000f8e02ff */
[----:B------:R-:W-:Y:S02]  /*2df0*/  USEL UR5, UR68, UR13, !UP2 ;  /* 0x0000000d44057287 */ /* 0x000fe4000d000000 */
[----:B------:R-:W-:Y:S02]  /*2e00*/  UIMAD UR12, UR39, UR6, URZ ;  /* 0x00000006270c72a4 */ /* 0x000fe4000f8e02ff */
[----:B------:R-:W-:Y:S02]  /*2e10*/  UISETP.GE.AND UP0, UPT, UR4, UR11, UPT ;  /* 0x0000000b0400728c */ /* 0x000fe4000bf06270 */
[----:B------:R-:W-:Y:S02]  /*2e20*/  UIMAD.WIDE.U32 UR16, UR4, UR8, URZ ;  /* 0x00000008041072a5 */ /* 0x000fe4000f8e00ff */
[----:B------:R-:W-:-:S02]  /*2e30*/  UISETP.GE.OR UP0, UPT, UR5, UR12, UP0 ;  /* 0x0000000c0500728c */ /* 0x000fc40008706670 */
        /* <DEDUP_REMOVED lines=19> */
.L_x_44:
[----:B------:R-:W2:Y:S02]  /*2f70*/  LDCU UR4, c[0x0][0xf30] ;  /* 0x0001e600ff0477ac */ /* 0x000ea40008000800 */
[----:B--2---:R-:W-:-:S09]  /*2f80*/  UISETP.NE.AND UP0, UPT, UR4, 0x1, UPT ;  /* 0x000000010400788c */ /* 0x004fd2000bf05270 */
[----:B------:R-:W-:Y:S05]  /*2f90*/  BRA.U UP0, `(.L_x_45) ;  /* 0x0000000100447547 */ /* 0x000fea000b800000 */
[----:B------:R-:W2:Y:S01]  /*2fa0*/  LDCU.128 UR12, c[0x0][0xf10] ;  /* 0x0001e200ff0c77ac */ /* 0x000ea20008000c00 */
[----:B------:R-:W4:Y:S01]  /*2fb0*/  LDCU UR11, c[0x0][0xf0c] ;  /* 0x0001e180ff0b77ac */ /* 0x000f220008000800 */
[----:B------:R-:W1:Y:S01]  /*2fc0*/  LDCU UR6, c[0x0][0xf20] ;  /* 0x0001e400ff0677ac */ /* 0x000e620008000800 */
[----:B--2---:R-:W-:Y:S02]  /*2fd0*/  UIMAD.WIDE.U32 UR8, UR68, UR12, URZ ;  /* 0x0000000c440872a5 */ /* 0x004fe4000f8e00ff */
[----:B------:R-:W-:Y:S02]  /*2fe0*/  UIMAD.WIDE.U32 UR4, UR67, UR15, URZ ;  /* 0x0000000f430472a5 */ /* 0x000fe4000f8e00ff */
[----:B----4-:R-:W-:Y:S02]  /*2ff0*/  UISETP.NE.AND UP2, UPT, UR11, 0x1, UPT ;  /* 0x000000010b00788c */ /* 0x010fe4000bf45270 */
[----:B------:R-:W-:Y:S01]  /*3000*/  UISETP.NE.AND UP0, UPT, UR14, 0x1, UPT ;  /* 0x000000010e00788c */ /* 0x000fe2000bf05270 */
[----:B------:R-:W-:-:S02]  /*3010*/  UMOV UR8, UR9 ;  /* 0x0000000900087c82 */ /* 0x000fc40008000000 */
[----:B------:R-:W-:Y:S01]  /*3020*/  UMOV UR4, UR5 ;  /* 0x0000000500047c82 */ /* 0x000fe20008000000 */
[----:B------:R-:W-:Y:S02]  /*3030*/  USHF.R.U32.HI UR13, URZ, UR13, UR8 ;  /* 0x0000000dff0d7299 */ /* 0x000fe40008011608 */
[----:B-1----:R-:W-:Y:S02]  /*3040*/  USHF.R.U32.HI UR4, URZ, UR6, UR4 ;  /* 0x00000006ff047299 */ /* 0x002fe40008011604 */
[----:B------:R-:W-:Y:S02]  /*3050*/  USEL UR5, UR68, UR13, !UP2 ;  /* 0x0000000d44057287 */ /* 0x000fe4000d000000 */
[----:B------:R-:W-:-:S04]  /*3060*/  USEL UR4, UR67, UR4, !UP0 ;  /* 0x0000000443047287 */ /* 0x000fc8000c000000 */
[----:B------:R-:W-:Y:S02]  /*3070*/  UIADD3 UR6, UPT, UPT, UR5, -UR4, URZ ;  /* 0x8000000405067290 */ /* 0x000fe4000fffe0ff */
[----:B------:R-:W-:Y:S02]  /*3080*/  UIADD3 UR4, UPT, UPT, -UR5, UR4, URZ ;  /* 0x0000000405047290 */ /* 0x000fe4000fffe1ff */
[----:B------:R-:W-:Y:S02]  /*3090*/  UIMAD UR67, UR6, UR14, UR67 ;  /* 0x0000000e064372a4 */ /* 0x000fe4000f8e0243 */
[----:B------:R-:W-:-:S12]  /*30a0*/  UIMAD UR68, UR4, UR11, UR68 ;  /* 0x0000000b044472a4 */ /* 0x000fd8000f8e0244 */
.L_x_45:
[----:B------:R-:W-:Y:S01]  /*30b0*/  VIADD R11, R11, 0x1 ;  /* 0x000000010b0b7836 */ /* 0x000fe20000000000 */
[----:B------:R-:W-:Y:S02]  /*30c0*/  R2UR UR5, R87 ;  /* 0x00000000570572ca */ /* 0x000fe400000e0000 */
[----:B------:R-:W-:Y:S02]  /*30d0*/  R2UR UR4, R86 ;  /* 0x00000000560472ca */ /* 0x000fe400000e0000 */
[C---:B------:R-:W-:Y:S02]  /*30e0*/  ISETP.NE.AND P0, PT, R11.reuse, 0x2, PT ;  /* 0x000000020b00780c */ /* 0x040fe40003f05270 */
[----:B------:R-:W-:Y:S02]  /*30f0*/  PLOP3.LUT P2, PT, PT, PT, PT, 0x80, 0x8 ;  /* 0x000000000008781c */ /* 0x000fe40003f4f070 */
[----:B------:R-:W-:Y:S02]  /*3100*/  SEL R3, RZ, 0x1, P0 ;  /* 0x00000001ff037807 */ /* 0x000fe40000000000 */
[----:B------:R-:W-:-:S02]  /*3110*/  SEL R11, R11, RZ, P0 ;  /* 0x000000ff0b0b7207 */ /* 0x000fc40000000000 */
[----:B------:R-:W-:Y:S01]  /*3120*/  LOP3.LUT R10, R10, R3, RZ, 0x3c, !PT ;  /* 0x000000030a0a7212 */ /* 0x000fe200078e3cff */
[----:B------:R-:W-:Y:S02]  /*3130*/  UIADD3 UR20, UPT, UPT, UR68, UR5, URZ ;  /* 0x0000000544147290 */ /* 0x000fe4000fffe0ff */
[----:B------:R-:W-:Y:S01]  /*3140*/  UIADD3 UR12, UPT, UPT, UR67, UR4, URZ ;  /* 0x00000004430c7290 */ /* 0x000fe2000fffe0ff */
[----:B------:R-:W-:Y:S11]  /*3150*/  BRA.U UP1, `(.L_x_46) ;  /* 0xffffffe901cc7547 */ /* 0x000ff6000b83ffff */
[----:B------:R-:W-:Y:S01]  /*3160*/  UIADD3 UR7, UPT, UPT, UR7, 0x18, URZ ;  /* 0x0000001807077890 */ /* 0x000fe2000fffe0ff */
[----:B------:R-:W-:-:S03]  /*3170*/  SHF.L.U32 R3, R12, 0x1f, RZ ;  /* 0x0000001f0c037819 */ /* 0x000fc600000006ff */
[----:B------:R-:W-:-:S09]  /*3180*/  ULEA UR4, UR29, UR7, 0x3 ;  /* 0x000000071d047291 */ /* 0x000fd2000f8e18ff */
[----:B------:R-:W2:Y:S02]  /*3190*/  SYNCS.PHASECHK.TRANS64.TRYWAIT P0, [UR4], R3 ;  /* 0x00000003ff0075a7 */ /* 0x000ea40008001104 */
[----:B--2---:R-:W-:Y:S05]  /*31a0*/  @!P0 BRA `(.L_x_47) ;  /* 0x0000007800988947 */ /* 0x004fea0003800000 */
.L_x_155:
[----:B------:R-:W-:-:S04]  /*31b0*/  UIADD3 UR4, UPT, UPT, UR29, 0x1, URZ ;  /* 0x000000011d047890 */ /* 0x000fc8000fffe0ff */
[----:B------:R-:W-:-:S04]  /*31c0*/  UISETP.NE.AND UP0, UPT, UR4, 0x3, UPT ;  /* 0x000000030400788c */ /* 0x000fc8000bf05270 */
[----:B------:R-:W-:Y:S02]  /*31d0*/  USEL UR6, URZ, 0x1, UP0 ;  /* 0x00000001ff067887 */ /* 0x000fe40008000000 */
[----:B------:R-:W-:-:S04]  /*31e0*/  USEL UR4, UR4, URZ, UP0 ;  /* 0x000000ff04047287 */ /* 0x000fc80008000000 */
[----:B------:R-:W-:Y:S01]  /*31f0*/  ULEA UR5, UR4, UR7, 0x3 ;  /* 0x0000000704057291 */ /* 0x000fe2000f8e18ff */
[----:B------:R-:W-:-:S04]  /*3200*/  LOP3.LUT R12, R12, UR6, RZ, 0x3c, !PT ;  /* 0x000000060c0c7c12 */ /* 0x000fc8000f8e3cff */
[----:B-1----:R-:W-:-:S04]  /*3210*/  SHF.L.U32 R3, R12, 0x1f, RZ ;  /* 0x0000001f0c037819 */ /* 0x002fc800000006ff */
[----:B------:R-:W1:Y:S02]  /*3220*/  SYNCS.PHASECHK.TRANS64.TRYWAIT P0, [UR5], R3 ;  /* 0x00000003ff0075a7 */ /* 0x000e640008001105 */
[----:B-1----:R-:W-:Y:S05]  /*3230*/  @!P0 BRA `(.L_x_48) ;  /* 0x00000078008c8947 */ /* 0x002fea0003800000 */
.L_x_157:
[----:B------:R-:W-:-:S04]  /*3240*/  UIADD3 UR4, UPT, UPT, UR4, 0x1, URZ ;  /* 0x0000000104047890 */ /* 0x000fc8000fffe0ff */
[----:B------:R-:W-:-:S04]  /*3250*/  UISETP.NE.AND UP0, UPT, UR4, 0x3, UPT ;  /* 0x000000030400788c */ /* 0x000fc8000bf05270 */
[----:B------:R-:W-:Y:S02]  /*3260*/  USEL UR5, URZ, 0x1, UP0 ;  /* 0x00000001ff057887 */ /* 0x000fe40008000000 */
[----:B------:R-:W-:-:S04]  /*3270*/  USEL UR4, UR4, URZ, UP0 ;  /* 0x000000ff04047287 */ /* 0x000fc80008000000 */
[----:B------:R-:W-:Y:S01]  /*3280*/  ULEA UR4, UR4, UR7, 0x3 ;  /* 0x0000000704047291 */ /* 0x000fe2000f8e18ff */
[----:B-1----:R-:W-:-:S04]  /*3290*/  LOP3.LUT R3, R12, UR5, RZ, 0x3c, !PT ;  /* 0x000000050c037c12 */ /* 0x002fc8000f8e3cff */
[----:B------:R-:W-:Y:S01]  /*32a0*/  SHF.L.U32 R3, R3, 0x1f, RZ ;  /* 0x0000001f03037819 */ /* 0x000fe200000006ff */
[----:B------:R-:W-:-:S07]  /*32b0*/  IMAD.U32 R0, RZ, RZ, UR4 ;  /* 0x00000004ff007e24 */ /* 0x000fce000f8e00ff */
.L_x_49:
[----:B-1----:R1:W2:Y:S02]  /*32c0*/  SYNCS.PHASECHK.TRANS64.TRYWAIT P0, [R0+URZ], R3 ;  /* 0x00000003000075a7 */ /* 0x0022a400080011ff */
[----:B--2---:R-:W-:Y:S05]  /*32d0*/  @!P0 NANOSLEEP.SYNCS 0x989680 ;  /* 0x009896800000895d */ /* 0x004fea0003900000 */
[----:B------:R-:W2:Y:S02]  /*32e0*/  @!P0 SYNCS.PHASECHK.TRANS64 P0, [R0+URZ], R3 ;  /* 0x00000003000085a7 */ /* 0x000ea400080010ff */
[----:B--2---:R-:W-:Y:S05]  /*32f0*/  @P0 EXIT ;  /* 0x000000000000094d */ /* 0x004fea0003800000 */
[----:B------:R-:W-:Y:S05]  /*3300*/  BRA `(.L_x_49) ;  /* 0xfffffffc00ec7947 */ /* 0x000fea000383ffff */
.L_x_22:
[----:B------:R-:W-:-:S13]  /*3310*/  R2UR UR4, R88 ;  /* 0x00000000580472ca */ /* 0x000fda00000e0000 */
[----:B------:R-:W-:-:S04]  /*3320*/  UISETP.NE.AND UP0, UPT, UR4, URZ, UPT ;  /* 0x000000ff0400728c */ /* 0x000fc8000bf05270 */
[----:B------:R-:W-:-:S09]  /*3330*/  UISETP.NE.OR UP0, UPT, UR21, 0x1, UP0 ;  /* 0x000000011500788c */ /* 0x000fd20008705670 */
[----:B------:R-:W-:Y:S05]  /*3340*/  BRA.U UP0, `(.L_x_50) ;  /* 0x0000000500507547 */ /* 0x000fea000b800000 */
[----:B------:R-:W-:Y:S01]  /*3350*/  R2UR UR4, R88 ;  /* 0x00000000580472ca */ /* 0x000fe200000e0000 */
[----:B------:R-:W-:Y:S01]  /*3360*/  IMAD.MOV.U32 R12, RZ, RZ, 0x1 ;  /* 0x00000001ff0c7424 */ /* 0x000fe200078e00ff */
[----:B------:R-:W-:Y:S02]  /*3370*/  ISETP.GE.U32.AND P2, PT, R5, 0x8, PT ;  /* 0x000000080500780c */ /* 0x000fe40003f46070 */
[----:B------:R-:W-:Y:S01]  /*3380*/  CS2R R6, SRZ ;  /* 0x0000000000067805 */ /* 0x000fe2000001ff00 */
[----:B------:R-:W-:Y:S01]  /*3390*/  IMAD.MOV.U32 R3, RZ, RZ, RZ ;  /* 0x000000ffff037224 */ /* 0x000fe200078e00ff */
[----:B------:R-:W-:Y:S01]  /*33a0*/  UMOV UR6, 0x400 ;  /* 0x0000040000067882 */ /* 0x000fe20000000000 */
[----:B------:R-:W-:Y:S01]  /*33b0*/  IMAD.MOV.U32 R4, RZ, RZ, RZ ;  /* 0x000000ffff047224 */ /* 0x000fe200078e00ff */
[----:B------:R-:W-:-:S05]  /*33c0*/  UMOV UR5, URZ ;  /* 0x000000ff00057c82 */ /* 0x000fca0008000000 */
[----:B------:R-:W-:-:S12]  /*33d0*/  ULEA UR6, UR4, UR6, 0x18 ;  /* 0x0000000604067291 */ /* 0x000fd8000f8ec0ff */
.L_x_54:
[----:B------:R-:W-:Y:S02]  /*33e0*/  LEA R0, R3, UR6, 0x3 ;  /* 0x0000000603007c11 */ /* 0x000fe4000f8e18ff */
[----:B------:R-:W-:-:S03]  /*33f0*/  SHF.L.U32 R9, R4, 0x1f, RZ ;  /* 0x0000001f04097819 */ /* 0x000fc600000006ff */
[----:B------:R-:W-:Y:S01]  /*3400*/  VIADD R8, R0, 0xd0 ;  /* 0x000000d000087836 */ /* 0x000fe20000000000 */
[----:B------:R-:W1:Y:S02]  /*3410*/  SYNCS.PHASECHK.TRANS64.TRYWAIT P0, [R0+URZ+0xc0], R9 ;  /* 0x0000c009000075a7 */ /* 0x000e6400080011ff */
[----:B-1----:R-:W-:Y:S05]  /*3420*/  @!P0 BRA `(.L_x_51) ;  /* 0x0000007800288947 */ /* 0x002fea0003800000 */
.L_x_158:
[----:B------:R-:W-:Y:S01]  /*3430*/  ULEA UR4, UR5, UR6, 0x3 ;  /* 0x0000000605047291 */ /* 0x000fe2000f8e18ff */
[----:B------:R-:W-:Y:S01]  /*3440*/  PRMT R8, RZ, 0x654, R8 ;  /* 0x00000654ff087816 */ /* 0x000fe20000000008 */
[----:B-1----:R-:W-:Y:S01]  /*3450*/  @!P2 IMAD.MOV.U32 R9, RZ, RZ, 0x10 ;  /* 0x00000010ff09a424 */ /* 0x002fe200078e00ff */
[----:B------:R-:W-:Y:S01]  /*3460*/  SHF.L.U32 R11, R12, 0x1f, RZ ;  /* 0x0000001f0c0b7819 */ /* 0x000fe200000006ff */
[----:B------:R-:W-:Y:S01]  /*3470*/  UIADD3 UR7, UPT, UPT, UR4, 0x80, URZ ;  /* 0x0000008004077890 */ /* 0x000fe2000fffe0ff */
[----:B------:R1:W-:Y:S05]  /*3480*/  SYNCS.ARRIVE.TRANS64.RED.A1T0 RZ, [R8+URZ], RZ ;  /* 0x000000ff08ff79a7 */ /* 0x0003ea00081004ff */
[----:B------:R-:W-:Y:S01]  /*3490*/  IMAD.U32 R0, RZ, RZ, UR7 ;  /* 0x00000007ff007e24 */ /* 0x000fe2000f8e00ff */
[----:B------:R-:W2:Y:S04]  /*34a0*/  SYNCS.PHASECHK.TRANS64.TRYWAIT P0, [UR4+0x90], R11 ;  /* 0x0000900bff0075a7 */ /* 0x000ea80008001104 */
[----:B------:R-:W-:Y:S01]  /*34b0*/  PRMT R13, R5, 0x654, R0 ;  /* 0x00000654050d7816 */ /* 0x000fe20000000000 */
[----:B-12---:R-:W-:Y:S06]  /*34c0*/  @!P0 BRA `(.L_x_52) ;  /* 0x0000007800148947 */ /* 0x006fec0003800000 */
.L_x_160:
[----:B------:R-:W-:Y:S01]  /*34d0*/  ULEA UR8, UR5, UR6, 0x4 ;  /* 0x0000000605087291 */ /* 0x000fe2000f8e20ff */
[----:B------:R-:W-:Y:S01]  /*34e0*/  SEL R2, R13, R2, !P2 ;  /* 0x000000020d027207 */ /* 0x000fe20005000000 */
[----:B------:R-:W-:Y:S01]  /*34f0*/  UIADD3 UR9, UPT, UPT, UR4, 0x80, URZ ;  /* 0x0000008004097890 */ /* 0x000fe2000fffe0ff */
[----:B-1----:R-:W-:Y:S01]  /*3500*/  LEA R0, R7, UR6, 0x3 ;  /* 0x0000000607007c11 */ /* 0x002fe2000f8e18ff */
[----:B------:R-:W-:Y:S01]  /*3510*/  UIADD3 UR8, UPT, UPT, UR8, 0xf0, URZ ;  /* 0x000000f008087890 */ /* 0x000fe2000fffe0ff */
[----:B------:R1:W-:Y:S01]  /*3520*/  @!P2 SYNCS.ARRIVE.TRANS64.RED RZ, [R2+URZ], R9 ;  /* 0x0000000902ffa9a7 */ /* 0x0003e200080004ff */
[----:B------:R-:W-:Y:S01]  /*3530*/  UIADD3 UR4, UPT, UPT, UR5, 0x1, URZ ;  /* 0x0000000105047890 */ /* 0x000fe2000fffe0ff */
[----:B------:R-:W-:-:S03]  /*3540*/  VIADD R3, R3, 0x1 ;  /* 0x0000000103037836 */ /* 0x000fc60000000000 */
[----:B------:R-:W-:Y:S02]  /*3550*/  UISETP.NE.AND UP0, UPT, UR4, 0x2, UPT ;  /* 0x000000020400788c */ /* 0x000fe4000bf05270 */
[----:B------:R-:W-:Y:S01]  /*3560*/  ISETP.NE.AND P0, PT, R3, 0x2, PT ;  /* 0x000000020300780c */ /* 0x000fe20003f05270 */
[----:B------:R-:W-:Y:S06]  /*3570*/  UGETNEXTWORKID.BROADCAST [UR8], [UR9] ;  /* 0x00000000080073ca */ /* 0x000fec0008000100 */
[----:B------:R-:W-:Y:S02]  /*3580*/  USEL UR7, URZ, 0x1, UP0 ;  /* 0x00000001ff077887 */ /* 0x000fe40008000000 */
[----:B------:R-:W-:-:S04]  /*3590*/  USEL UR5, UR4, URZ, UP0 ;  /* 0x000000ff04057287 */ /* 0x000fc80008000000 */
[----:B------:R-:W-:Y:S02]  /*35a0*/  LOP3.LUT R12, R12, UR7, RZ, 0x3c, !PT ;  /* 0x000000070c0c7c12 */ /* 0x000fe4000f8e3cff */
[----:B-1----:R-:W-:-:S04]  /*35b0*/  SHF.L.U32 R9, R6, 0x1f, RZ ;  /* 0x0000001f06097819 */ /* 0x002fc800000006ff */
[----:B------:R-:W1:Y:S02]  /*35c0*/  SYNCS.PHASECHK.TRANS64.TRYWAIT P1, [R0+URZ+0x80], R9 ;  /* 0x00008009000075a7 */ /* 0x000e6400080211ff */
[----:B-1----:R-:W-:Y:S05]  /*35d0*/  @!P1 BRA `(.L_x_53) ;  /* 0x0000007400e89947 */ /* 0x002fea0003800000 */
.L_x_161:
[C---:B------:R-:W-:Y:S01]  /*35e0*/  LEA R8, R7.reuse, UR6, 0x4 ;  /* 0x0000000607087c11 */ /* 0x040fe2000f8e20ff */
[----:B------:R-:W-:Y:S01]  /*35f0*/  VIADD R7, R7, 0x1 ;  /* 0x0000000107077836 */ /* 0x000fe20000000000 */
[----:B------:R-:W-:Y:S01]  /*3600*/  SEL R3, R3, RZ, P0 ;  /* 0x000000ff03037207 */ /* 0x000fe20000000000 */
[----:B-1----:R-:W-:-:S03]  /*3610*/  VIADD R0, R0, 0x90 ;  /* 0x0000009000007836 */ /* 0x002fc60000000000 */
[----:B------:R-:W1:Y:S01]  /*3620*/  LDS.128 R8, [R8+0xf0] ;  /* 0x0000f00008087984 */ /* 0x000e620000000c00 */
[C---:B------:R-:W-:Y:S02]  /*3630*/  ISETP.NE.AND P1, PT, R7.reuse, 0x2, PT ;  /* 0x000000020700780c */ /* 0x040fe40003f25270 */
[----:B------:R-:W-:Y:S01]  /*3640*/  PRMT R0, RZ, 0x654, R0 ;  /* 0x00000654ff007816 */ /* 0x000fe20000000000 */
[----:B------:R-:W-:Y:S01]  /*3650*/  @!PT LDS RZ, [RZ] ;  /* 0x00000000fffff984 */ /* 0x000fe20000000800 */
[----:B------:R-:W-:Y:S01]  /*3660*/  @!PT LDS RZ, [RZ] ;  /* 0x00000000fffff984 */ /* 0x000fe20000000800 */
[----:B------:R-:W-:Y:S01]  /*3670*/  @!PT LDS RZ, [RZ] ;  /* 0x00000000fffff984 */ /* 0x000fe20000000800 */
[----:B------:R-:W-:Y:S01]  /*3680*/  @!PT LDS RZ, [RZ] ;  /* 0x00000000fffff984 */ /* 0x000fe20000000800 */
[----:B------:R2:W-:Y:S06]  /*3690*/  MEMBAR.ALL.CTA ;  /* 0x0000000000007992 */ /* 0x0005ec0000008000 */
[----:B--2---:R-:W2:Y:S01]  /*36a0*/  FENCE.VIEW.ASYNC.S ;  /* 0x00000000000073c6 */ /* 0x004ea20000000000 */
[----:B------:R-:W-:Y:S01]  /*36b0*/  SEL R7, R7, RZ, P1 ;  /* 0x000000ff07077207 */ /* 0x000fe20000800000 */
[----:B--2---:R2:W-:Y:S01]  /*36c0*/  SYNCS.ARRIVE.TRANS64.RED.A1T0 RZ, [R0+URZ], RZ ;  /* 0x000000ff00ff79a7 */ /* 0x0045e200081004ff */
[----:B-1----:R-:W-:-:S02]  /*36d0*/  LOP3.LUT P3, RZ, R10, 0x1, RZ, 0xc0, !PT ;  /* 0x000000010aff7812 */ /* 0x002fc4000786c0ff */
[----:B------:R-:W-:Y:S02]  /*36e0*/  SEL R9, RZ, 0x1, P0 ;  /* 0x00000001ff097807 */ /* 0x000fe40000000000 */
[----:B------:R-:W-:Y:S02]  /*36f0*/  SEL R11, RZ, 0x1, P1 ;  /* 0x00000001ff0b7807 */ /* 0x000fe40000800000 */
[----:B------:R-:W-:Y:S02]  /*3700*/  LOP3.LUT R4, R4, R9, RZ, 0x3c, !PT ;  /* 0x0000000904047212 */ /* 0x000fe400078e3cff */
[----:B------:R-:W-:-:S05]  /*3710*/  LOP3.LUT R6, R6, R11, RZ, 0x3c, !PT ;  /* 0x0000000b06067212 */ /* 0x000fca00078e3cff */
[----:B--2---:R-:W-:Y:S05]  /*3720*/  @P3 BRA `(.L_x_54) ;  /* 0xfffffffc002c3947 */ /* 0x004fea000383ffff */
[----:B------:R-:W-:Y:S01]  /*3730*/  ULEA UR4, UR5, UR6, 0x3 ;  /* 0x0000000605047291 */ /* 0x000fe2000f8e18ff */
[----:B------:R-:W-:-:S08]  /*3740*/  SHF.L.U32 R3, R12, 0x1f, RZ ;  /* 0x0000001f0c037819 */ /* 0x000fd000000006ff */
[----:B------:R-:W1:Y:S02]  /*3750*/  SYNCS.PHASECHK.TRANS64 P0, [UR4+0x90], R3 ;  /* 0x00009003ff0075a7 */ /* 0x000e640008001004 */
[----:B-1----:R-:W-:Y:S05]  /*3760*/  @P0 BRA `(.L_x_55) ;  /* 0x0000000000080947 */ /* 0x002fea0003800000 */
[----:B------:R-:W1:Y:S02]  /*3770*/  SYNCS.PHASECHK.TRANS64.TRYWAIT P0, [UR4+0x90], R3 ;  /* 0x00009003ff0075a7 */ /* 0x000e640008001104 */
[----:B-1----:R-:W-:Y:S05]  /*3780*/  @!P0 BRA `(.L_x_56) ;  /* 0x0000007400908947 */ /* 0x002fea0003800000 */
.L_x_55:
[----:B------:R-:W-:-:S04]  /*3790*/  UIADD3 UR7, UPT, UPT, UR5, 0x1, URZ ;  /* 0x0000000105077890 */ /* 0x000fc8000fffe0ff */
[----:B------:R-:W-:-:S04]  /*37a0*/  UISETP.NE.AND UP0, UPT, UR7, 0x2, UPT ;  /* 0x000000020700788c */ /* 0x000fc8000bf05270 */
[----:B------:R-:W-:Y:S02]  /*37b0*/  USEL UR8, URZ, 0x1, UP0 ;  /* 0x00000001ff087887 */ /* 0x000fe40008000000 */
[----:B------:R-:W-:-:S04]  /*37c0*/  USEL UR7, UR7, URZ, UP0 ;  /* 0x000000ff07077287 */ /* 0x000fc80008000000 */
[----:B------:R-:W-:Y:S01]  /*37d0*/  ULEA UR7, UR7, UR6, 0x3 ;  /* 0x0000000607077291 */ /* 0x000fe2000f8e18ff */
[----:B-1----:R-:W-:-:S04]  /*37e0*/  LOP3.LUT R3, R12, UR8, RZ, 0x3c, !PT ;  /* 0x000000080c037c12 */ /* 0x002fc8000f8e3cff */
[----:B------:R-:W-:-:S04]  /*37f0*/  SHF.L.U32 R0, R3, 0x1f, RZ ;  /* 0x0000001f03007819 */ /* 0x000fc800000006ff */
[----:B------:R-:W1:Y:S02]  /*3800*/  SYNCS.PHASECHK.TRANS64 P0, [UR7+0x90], R0 ;  /* 0x00009000ff0075a7 */ /* 0x000e640008001007 */
[----:B-1----:R-:W-:Y:S05]  /*3810*/  @P0 EXIT ;  /* 0x000000000000094d */ /* 0x002fea0003800000 */
[----:B------:R-:W-:Y:S02]  /*3820*/  SHF.L.U32 R3, R3, 0x1f, RZ ;  /* 0x0000001f03037819 */ /* 0x000fe400000006ff */
[----:B------:R-:W-:-:S07]  /*3830*/  MOV R0, UR7 ;  /* 0x0000000700007c02 */ /* 0x000fce0008000f00 */
.L_x_57:
[----:B-1----:R1:W2:Y:S02]  /*3840*/  SYNCS.PHASECHK.TRANS64.TRYWAIT P0, [R0+URZ+0x90], R3 ;  /* 0x00009003000075a7 */ /* 0x0022a400080011ff */
[----:B--2---:R-:W-:Y:S05]  /*3850*/  @!P0 NANOSLEEP.SYNCS 0x989680 ;  /* 0x009896800000895d */ /* 0x004fea0003900000 */
[----:B------:R-:W2:Y:S02]  /*3860*/  @!P0 SYNCS.PHASECHK.TRANS64 P0, [R0+URZ+0x90], R3 ;  /* 0x00009003000085a7 */ /* 0x000ea400080010ff */
[----:B--2---:R-:W-:Y:S05]  /*3870*/  @P0 EXIT ;  /* 0x000000000000094d */ /* 0x004fea0003800000 */
[----:B------:R-:W-:Y:S05]  /*3880*/  BRA `(.L_x_57) ;  /* 0xfffffffc00ec7947 */ /* 0x000fea000383ffff */
.L_x_50:
[----:B------:R-:W-:Y:S05]  /*3890*/  BRA.U UP6, `(.L_x_58) ;  /* 0x0000001906e47547 */ /* 0x000fea000b800000 */
[----:B------:R-:W-:Y:S01]  /*38a0*/  R2UR UR7, R88 ;  /* 0x00000000580772ca */ /* 0x000fe200000e0000 */
[----:B------:R-:W-:Y:S01]  /*38b0*/  UMOV UR4, 0x40 ;  /* 0x0000004000047882 */ /* 0x000fe20000000000 */
[----:B------:R-:W-:Y:S01]  /*38c0*/  NOP ;  /* 0x0000000000007918 */ /* 0x000fe20000000000 */
[----:B------:R-:W-:-:S10]  /*38d0*/  UMOV UR6, 0x400 ;  /* 0x0000040000067882 */ /* 0x000fd40000000000 */
[----:B------:R-:W-:Y:S02]  /*38e0*/  ULEA UR5, UR7, UR4, 0x18 ;  /* 0x0000000407057291 */ /* 0x000fe4000f8ec0ff */
[----:B------:R-:W-:-:S07]  /*38f0*/  ULEA UR6, UR7, UR6, 0x18 ;  /* 0x0000000607067291 */ /* 0x000fce000f8ec0ff */
[----:B------:R-:W1:Y:S02]  /*3900*/  LDS.U8 R5, [UR5+0x1c] ;  /* 0x00001c05ff057984 */ /* 0x000e640008000000 */
[----:B-1----:R-:W-:-:S13]  /*3910*/  ISETP.NE.AND P0, PT, R5, RZ, PT ;  /* 0x000000ff0500720c */ /* 0x002fda0003f05270 */
[----:B------:R-:W-:Y:S05]  /*3920*/  @P0 BRA `(.L_x_59) ;  /* 0x0000000400180947 */ /* 0x000fea0003800000 */
[----:B------:R-:W-:Y:S01]  /*3930*/  R2UR UR4, R4 ;  /* 0x00000000040472ca */ /* 0x000fe200000e0000 */
[----:B------:R-:W-:-:S12]  /*3940*/  UIADD3 UR7, UPT, UPT, UR5, 0x8, URZ ;  /* 0x0000000805077890 */ /* 0x000fd8000fffe0ff */
[----:B------:R-:W-:-:S09]  /*3950*/  UISETP.NE.U32.AND UP1, UPT, UR4, 0x1, UPT ;  /* 0x000000010400788c */ /* 0x000fd2000bf25070 */
[----:B------:R-:W-:Y:S05]  /*3960*/  BRA.U !UP1, `(.L_x_60) ;  /* 0x0000000109a47547 */ /* 0x000fea000b800000 */
[----:B------:R-:W-:Y:S01]  /*3970*/  ELECT P0, URZ, PT ;  /* 0x0000000000ff782f */ /* 0x000fe20003800000 */
[----:B------:R-:W-:-:S12]  /*3980*/  BSSY B0, `(.L_x_60) ;  /* 0x0000027000007945 */ /* 0x000fd80003800000 */
[----:B------:R-:W-:Y:S05]  /*3990*/  @!P0 BRA `(.L_x_61) ;  /* 0x0000000000948947 */ /* 0x000fea0003800000 */
[----:B------:R-:W-:-:S05]  /*39a0*/  UMOV UR4, 0x10 ;  /* 0x0000001000047882 */ /* 0x000fca0000000000 */
[----:B------:R-:W-:Y:S04]  /*39b0*/  DEPBAR.LE SB1, 0x36 ;  /* 0x00009d800000791a */ /* 0x000fe80000000000 */
[----:B------:R-:W1:Y:S02]  /*39c0*/  UTCATOMSWS.2CTA.FIND_AND_SET.ALIGN UP0, UR4, UR4 ;  /* 0x00000004000475e3 */ /* 0x000e640008200800 */
[----:B-1----:R-:W-:Y:S01]  /*39d0*/  MOV R12, UR4 ;  /* 0x00000004000c7c02 */ /* 0x002fe20008000f00 */
[----:B------:R-:W-:Y:S06]  /*39e0*/  BRA.U UP0, `(.L_x_62) ;  /* 0x0000000100187547 */ /* 0x000fec000b800000 */
.L_x_63:
[----:B------:R-:W-:Y:S05]  /*39f0*/  NANOSLEEP 0x64 ;  /* 0x000000640000795d */ /* 0x000fea0003800000 */
[----:B------:R-:W-:-:S05]  /*3a00*/  UMOV UR4, 0x10 ;  /* 0x0000001000047882 */ /* 0x000fca0000000000 */
[----:B------:R-:W-:Y:S04]  /*3a10*/  DEPBAR.LE SB1, 0x36 ;  /* 0x00009d800000791a */ /* 0x000fe80000000000 */
[----:B------:R-:W1:Y:S02]  /*3a20*/  UTCATOMSWS.2CTA.FIND_AND_SET.ALIGN UP0, UR4, UR4 ;  /* 0x00000004000475e3 */ /* 0x000e640008200800 */
[----:B-1----:R-:W-:Y:S01]  /*3a30*/  MOV R12, UR4 ;  /* 0x00000004000c7c02 */ /* 0x002fe20008000f00 */
[----:B------:R-:W-:Y:S05]  /*3a40*/  BRA.U !UP0, `(.L_x_63) ;  /* 0xfffffffd08e87547 */ /* 0x000fea000b83ffff */
.L_x_62:
[----:B------:R-:W1:Y:S01]  /*3a50*/  LDS R8, [UR5+0x10] ;  /* 0x00001005ff087984 */ /* 0x000e620008000800 */
[----:B------:R-:W-:Y:S01]  /*3a60*/  R2UR UR4, R3 ;  /* 0x00000000030472ca */ /* 0x000fe200000e0000 */
[----:B------:R-:W-:-:S04]  /*3a70*/  IMAD.U32 R5, RZ, RZ, UR6 ;  /* 0x00000006ff057e24 */ /* 0x000fc8000f8e00ff */
[----:B------:R-:W-:-:S08]  /*3a80*/  VIADD R5, R5, 0x110 ;  /* 0x0000011005057836 */ /* 0x000fd00000000000 */
[----:B------:R-:W-:Y:S02]  /*3a90*/  MOV R6, UR4 ;  /* 0x0000000400067c02 */ /* 0x000fe40008000f00 */
[----:B-1----:R-:W-:-:S04]  /*3aa0*/  SHF.L.U32 R8, R8, 0x1f, RZ ;  /* 0x0000001f08087819 */ /* 0x002fc800000006ff */
[----:B------:R-:W1:Y:S02]  /*3ab0*/  SYNCS.PHASECHK.TRANS64.TRYWAIT P0, [UR5+0x8], R8 ;  /* 0x00000808ff0075a7 */ /* 0x000e640008001105 */
[----:B-1----:R-:W-:Y:S05]  /*3ac0*/  @P0 BRA `(.L_x_64) ;  /* 0x0000000000080947 */ /* 0x002fea0003800000 */
[----:B------:R-:W1:Y:S02]  /*3ad0*/  SYNCS.PHASECHK.TRANS64.TRYWAIT P0, [UR5+0x8], R8 ;  /* 0x00000808ff0075a7 */ /* 0x000e640008001105 */
[----:B-1----:R-:W-:Y:S05]  /*3ae0*/  @!P0 BRA `(.L_x_65) ;  /* 0x0000007000d08947 */ /* 0x002fea0003800000 */
.L_x_64:
[----:B------:R-:W-:Y:S01]  /*3af0*/  R2UR UR4, R3 ;  /* 0x00000000030472ca */ /* 0x000fe200000e0000 */
[----:B------:R-:W-:Y:S01]  /*3b00*/  IMAD.MOV.U32 R9, RZ, RZ, 0xffff ;  /* 0x0000ffffff097424 */ /* 0x000fe200078e00ff */
[----:B------:R-:W-:Y:S01]  /*3b10*/  PRMT R6, R6, 0x654, R5 ;  /* 0x0000065406067816 */ /* 0x000fe20000000005 */
[----:B------:R-:W-:Y:S02]  /*3b20*/  HFMA2 R5, -RZ, RZ, 0, 5.9604644775390625e-08 ;  /* 0x00000001ff057431 */ /* 0x000fe400000001ff */
[----:B-1----:R-:W-:Y:S02]  /*3b30*/  IMAD.MOV.U32 R8, RZ, RZ, 0x4 ;  /* 0x00000004ff087424 */ /* 0x002fe400078e00ff */
[----:B------:R-:W-:Y:S01]  /*3b40*/  IMAD.SHL.U32 R11, R12, 0x20, RZ ;  /* 0x000000200c0b7824 */ /* 0x000fe200078e00ff */
[----:B------:R-:W-:-:S05]  /*3b50*/  SHF.L.U32 R10, R9, R12, RZ ;  /* 0x0000000c090a7219 */ /* 0x000fca00000006ff */
[----:B------:R-:W-:Y:S01]  /*3b60*/  UPRMT UR4, UR4, 0x654, UR7 ;  /* 0x0000065404047896 */ /* 0x000fe20008000007 */
[----:B------:R-:W-:-:S05]  /*3b70*/  SHF.L.U32 R9, R5, R12, RZ ;  /* 0x0000000c05097219 */ /* 0x000fca00000006ff */
[----:B------:R-:W-:-:S03]  /*3b80*/  MOV R7, UR4 ;  /* 0x0000000400077c02 */ /* 0x000fc60008000f00 */
[----:B------:R1:W-:Y:S01]  /*3b90*/  SYNCS.ARRIVE.TRANS64.RED RZ, [UR4], R8 ;  /* 0x00000008ffff79a7 */ /* 0x0003e20008000404 */
[----:B------:R1:W-:Y:S04]  /*3ba0*/  STS [UR6+0x110], R11 ;  /* 0x0001100bff007988 */ /* 0x0003e80008000806 */
[----:B------:R1:W-:Y:S04]  /*3bb0*/  STAS [R6.64], R12 ;  /* 0x0000000c06007dbd */ /* 0x0003e8000c0008ff */
[----:B------:R1:W-:Y:S04]  /*3bc0*/  ATOMS.OR RZ, [UR5+0x14], R10 ;  /* 0x0000140affff798c */ /* 0x0003e8000b000005 */
[----:B------:R1:W-:Y:S04]  /*3bd0*/  ATOMS.OR RZ, [UR5+0x18], R9 ;  /* 0x00001809ffff798c */ /* 0x0003e8000b000005 */
[----:B------:R1:W-:Y:S02]  /*3be0*/  ATOMS.XOR RZ, [UR5+0x10], R5 ;  /* 0x00001005ffff798c */ /* 0x0003e4000b800005 */
.L_x_61:
[----:B------:R-:W-:Y:S05]  /*3bf0*/  BSYNC B0 ;  /* 0x0000000000007941 */ /* 0x000fea0003800000 */
.L_x_60:
[----:B------:R-:W-:Y:S05]  /*3c00*/  BRA.U UP1, `(.L_x_66) ;  /* 0x0000000101707547 */ /* 0x000fea000b800000 */
[----:B------:R-:W-:-:S03]  /*3c10*/  UMOV UR4, 0xffffffff ;  /* 0xffffffff00047882 */ /* 0x000fc60000000000 */
[----:B------:R-:W-:Y:S05]  /*3c20*/  BRA.DIV UR4, `(.L_x_67) ;  /* 0x0000007204987947 */ /* 0x000fea000b800000 */
[----:B------:R-:W-:-:S13]  /*3c30*/  ELECT P0, URZ, PT ;  /* 0x0000000000ff782f */ /* 0x000fda0003800000 */
.L_x_165:
[----:B------:R-:W-:Y:S05]  /*3c40*/  @!P0 BRA `(.L_x_66) ;  /* 0x0000000000608947 */ /* 0x000fea0003800000 */
[----:B-1----:R-:W1:Y:S02]  /*3c50*/  LDS R6, [UR5+0x10] ;  /* 0x00001005ff067984 */ /* 0x002e640008000800 */
[----:B-1----:R-:W-:-:S04]  /*3c60*/  SHF.L.U32 R6, R6, 0x1f, RZ ;  /* 0x0000001f06067819 */ /* 0x002fc800000006ff */
[----:B------:R-:W1:Y:S02]  /*3c70*/  SYNCS.PHASECHK.TRANS64.TRYWAIT P0, [UR5+0x8], R6 ;  /* 0x00000806ff0075a7 */ /* 0x000e640008001105 */
[----:B-1----:R-:W-:Y:S05]  /*3c80*/  @P0 BRA `(.L_x_68) ;  /* 0x0000000000080947 */ /* 0x002fea0003800000 */
[----:B------:R-:W1:Y:S02]  /*3c90*/  SYNCS.PHASECHK.TRANS64.TRYWAIT P0, [UR5+0x8], R6 ;  /* 0x00000806ff0075a7 */ /* 0x000e640008001105 */
[----:B-1----:R-:W-:Y:S05]  /*3ca0*/  @!P0 BRA `(.L_x_69) ;  /* 0x00000070009c8947 */ /* 0x002fea0003800000 */
.L_x_68:
[----:B------:R-:W2:Y:S01]  /*3cb0*/  LDS R8, [UR6+0x110] ;  /* 0x00011006ff087984 */ /* 0x000ea20008000800 */
[----:B------:R-:W-:Y:S01]  /*3cc0*/  R2UR UR4, R3 ;  /* 0x00000000030472ca */ /* 0x000fe200000e0000 */
[----:B-1----:R-:W-:Y:S02]  /*3cd0*/  IMAD.MOV.U32 R6, RZ, RZ, 0xffff ;  /* 0x0000ffffff067424 */ /* 0x002fe400078e00ff */
[----:B------:R-:W-:-:S10]  /*3ce0*/  IMAD.MOV.U32 R5, RZ, RZ, 0x1 ;  /* 0x00000001ff057424 */ /* 0x000fd400078e00ff */
[----:B------:R-:W-:Y:S01]  /*3cf0*/  UPRMT UR4, UR4, 0x654, UR7 ;  /* 0x0000065404047896 */ /* 0x000fe20008000007 */
[----:B--2---:R-:W-:Y:S01]  /*3d00*/  IMAD.SHL.U32 R7, R8, 0x20, RZ ;  /* 0x0000002008077824 */ /* 0x004fe200078e00ff */
[-C--:B------:R-:W-:Y:S02]  /*3d10*/  SHF.L.U32 R6, R6, R8.reuse, RZ ;  /* 0x0000000806067219 */ /* 0x080fe400000006ff */
[----:B------:R-:W-:Y:S02]  /*3d20*/  SHF.L.U32 R8, R5, R8, RZ ;  /* 0x0000000805087219 */ /* 0x000fe400000006ff */
[----:B------:R2:W-:Y:S04]  /*3d30*/  STS [UR6+0x110], R7 ;  /* 0x00011007ff007988 */ /* 0x0005e80008000806 */
[----:B------:R2:W-:Y:S04]  /*3d40*/  ATOMS.OR RZ, [UR5+0x14], R6 ;  /* 0x00001406ffff798c */ /* 0x0005e8000b000005 */
[----:B------:R2:W-:Y:S01]  /*3d50*/  ATOMS.OR RZ, [UR5+0x18], R8 ;  /* 0x00001808ffff798c */ /* 0x0005e2000b000005 */
[----:B------:R-:W-:Y:S03]  /*3d60*/  SYNCS.ARRIVE.TRANS64.RED.A1T0 RZ, [UR4], RZ ;  /* 0x000000ffffff79a7 */ /* 0x000fe60008100404 */
[----:B------:R2:W-:Y:S01]  /*3d70*/  ATOMS.XOR RZ, [UR5+0x10], R5 ;  /* 0x00001005ffff798c */ /* 0x0005e2000b800005 */
[----:B------:R-:W-:Y:S05]  /*3d80*/  BRA `(.L_x_66) ;  /* 0x0000000000107947 */ /* 0x000fea0003800000 */
.L_x_59:
[----:B------:R-:W-:Y:S02]  /*3d90*/  MOV R5, 0xffffffff ;  /* 0xffffffff00057802 */ /* 0x000fe40000000f00 */
[----:B------:R-:W-:-:S03]  /*3da0*/  MOV R6, 0x3dd0 ;  /* 0x00003dd000067802 */ /* 0x000fc60000000f00 */
[----:B------:R1:W-:Y:S04]  /*3db0*/  STS [UR6+0x110], R5 ;  /* 0x00011005ff007988 */ /* 0x0003e80008000806 */
[----:B-1---5:R-:W-:Y:S05]  /*3dc0*/  CALL.REL.NOINC `($__internal_1_$__cuda_sm10x_tcgen05_guardrail_trap_phase_invalid_during_alloc) ;  /* 0x0000007800407944 */ /* 0x022fea0003c00000 */
.L_x_66:
[----:B------:R-:W-:Y:S05]  /*3dd0*/  WARPSYNC.ALL ;  /* 0x0000000000007948 */ /* 0x000fea0003800000 */
[----:B------:R-:W3:Y:S01]  /*3de0*/  S2UR UR4, SR_CgaCtaId ;  /* 0x00000000000479c3 */ /* 0x000ee20000008800 */
[----:B------:R-:W-:Y:S01]  /*3df0*/  UMOV UR49, 0x400 ;  /* 0x0000040000317882 */ /* 0x000fe20000000000 */
[----:B------:R-:W-:-:S06]  /*3e00*/  NOP ;  /* 0x0000000000007918 */ /* 0x000fcc0000000000 */
[----:B------:R-:W-:Y:S06]  /*3e10*/  BAR.ARV 0x6, 0xa0 ;  /* 0x0182800000007b1d */ /* 0x000fec0000002000 */
[----:B------:R-:W4:Y:S01]  /*3e20*/  LDCU UR7, c[0x0][0x38c] ;  /* 0x00007180ff0777ac */ /* 0x000f220008000800 */
[----:B------:R-:W-:Y:S01]  /*3e30*/  R2UR UR5, R4 ;  /* 0x00000000040572ca */ /* 0x000fe200000e0000 */
[----:B------:R-:W-:Y:S01]  /*3e40*/  HFMA2 R24, -RZ, RZ, 0, 5.9604644775390625e-08 ;  /* 0x00000001ff187431 */ /* 0x000fe200000001ff */
[----:B------:R-:W-:Y:S02]  /*3e50*/  LOP3.LUT R2, R2, 0xffff, RZ, 0xc0, !PT ;  /* 0x0000ffff02027812 */ /* 0x000fe400078ec0ff */
[----:B------:R-:W-:-:S02]  /*3e60*/  CS2R R22, SRZ ;  /* 0x0000000000167805 */ /* 0x000fc4000001ff00 */
[----:B------:R-:W-:Y:S01]  /*3e70*/  LOP3.LUT R0, R0, 0xffff, RZ, 0xc0, !PT ;  /* 0x0000ffff00007812 */ /* 0x000fe200078ec0ff */
[----:B------:R-:W-:Y:S01]  /*3e80*/  UMOV UR47, URZ ;  /* 0x000000ff002f7c82 */ /* 0x000fe20008000000 */
[----:B------:R-:W-:Y:S01]  /*3e90*/  UMOV UR46, URZ ;  /* 0x000000ff002e7c82 */ /* 0x000fe20008000000 */
[----:B------:R-:W-:Y:S01]  /*3ea0*/  UMOV UR58, URZ ;  /* 0x000000ff003a7c82 */ /* 0x000fe20008000000 */
[----:B------:R-:W-:Y:S01]  /*3eb0*/  UMOV UR56, URZ ;  /* 0x000000ff00387c82 */ /* 0x000fe20008000000 */
[----:B---3--:R-:W-:Y:S01]  /*3ec0*/  ULEA UR49, UR4, UR49, 0x18 ;  /* 0x0000003104317291 */ /* 0x008fe2000f8ec0ff */
[----:B------:R-:W-:Y:S02]  /*3ed0*/  UMOV UR54, URZ ;  /* 0x000000ff00367c82 */ /* 0x000fe40008000000 */
[----:B------:R-:W-:Y:S01]  /*3ee0*/  UMOV UR4, URZ ;  /* 0x000000ff00047c82 */ /* 0x000fe20008000000 */
[----:B------:R-:W-:Y:S01]  /*3ef0*/  UISETP.NE.AND UP2, UPT, UR5, URZ, UPT ;  /* 0x000000ff0500728c */ /* 0x000fe2000bf45270 */
[----:B------:R-:W-:Y:S01]  /*3f00*/  IMAD.U32 R14, RZ, RZ, UR4 ;  /* 0x00000004ff0e7e24 */ /* 0x000fe2000f8e00ff */
[----:B------:R-:W-:-:S02]  /*3f10*/  UIADD3 UR6, UPT, UPT, UR49, 0x8400, URZ ;  /* 0x0000840031067890 */ /* 0x000fc4000fffe0ff */
[----:B----4-:R-:W-:Y:S01]  /*3f20*/  UIADD3 UR7, UPT, UPT, UR7, 0xff, URZ ;  /* 0x000000ff07077890 */ /* 0x010fe2000fffe0ff */
[----:B-12---:R-:W1:Y:S01]  /*3f30*/  LDS R5, [UR49+0x110] ;  /* 0x00011031ff057984 */ /* 0x006e620008000800 */
[----:B------:R-:W-:Y:S02]  /*3f40*/  UIADD3 UR5, UPT, UPT, UR49, 0x20400, URZ ;  /* 0x0002040031057890 */ /* 0x000fe4000fffe0ff */
[----:B------:R-:W-:Y:S02]  /*3f50*/  USHF.R.S32.HI UR4, URZ, 0x1f, UR7 ;  /* 0x0000001fff047899 */ /* 0x000fe40008011407 */
[----:B------:R-:W-:Y:S02]  /*3f60*/  UIADD3 UR10, UPT, UPT, UR49, 0x2d000, URZ ;  /* 0x0002d000310a7890 */ /* 0x000fe4000fffe0ff */
[----:B------:R-:W-:Y:S02]  /*3f70*/  UIADD3 UR8, UPT, UPT, UR49, 0x2c400, URZ ;  /* 0x0002c40031087890 */ /* 0x000fe4000fffe0ff */
[----:B------:R-:W-:-:S02]  /*3f80*/  USHF.R.U32.HI UR9, URZ, 0x4, UR6 ;  /* 0x00000004ff097899 */ /* 0x000fc40008011606 */
[----:B------:R-:W-:Y:S02]  /*3f90*/  ULEA.HI UR7, UR4, UR7, URZ, 0x8 ;  /* 0x0000000704077291 */ /* 0x000fe4000f8f40ff */
[----:B------:R-:W-:Y:S02]  /*3fa0*/  USHF.R.U32.HI UR6, URZ, 0x4, UR5 ;  /* 0x00000004ff067899 */ /* 0x000fe40008011605 */
[----:B------:R-:W-:Y:S02]  /*3fb0*/  USHF.R.U32.HI UR4, URZ, 0x4, UR10 ;  /* 0x00000004ff047899 */ /* 0x000fe4000801160a */
[----:B------:R-:W-:Y:S02]  /*3fc0*/  USHF.R.U32.HI UR5, URZ, 0x4, UR8 ;  /* 0x00000004ff057899 */ /* 0x000fe40008011608 */
[----:B------:R-:W-:Y:S02]  /*3fd0*/  ULOP3.LUT UR6, UR6, 0x3fff, URZ, 0xc0, !UPT ;  /* 0x00003fff06067892 */ /* 0x000fe4000f8ec0ff */
[----:B------:R-:W-:-:S02]  /*3fe0*/  ULOP3.LUT UR9, UR9, 0x3fff, URZ, 0xc0, !UPT ;  /* 0x00003fff09097892 */ /* 0x000fc4000f8ec0ff */
[----:B------:R-:W-:Y:S02]  /*3ff0*/  ULOP3.LUT UR4, UR4, 0x3fff, URZ, 0xc0, !UPT ;  /* 0x00003fff04047892 */ /* 0x000fe4000f8ec0ff */
[----:B------:R-:W-:Y:S02]  /*4000*/  ULOP3.LUT UR5, UR5, 0x3fff, URZ, 0xc0, !UPT ;  /* 0x00003fff05057892 */ /* 0x000fe4000f8ec0ff */
[----:B------:R-:W-:Y:S02]  /*4010*/  USHF.R.S32.HI UR20, URZ, 0x8, UR7 ;  /* 0x00000008ff147899 */ /* 0x000fe40008011407 */
[----:B------:R-:W-:Y:S02]  /*4020*/  ULOP3.LUT UR6, UR6, 0x10000, URZ, 0xfc, !UPT ;  /* 0x0001000006067892 */ /* 0x000fe4000f8efcff */
[----:B------:R-:W-:Y:S02]  /*4030*/  ULOP3.LUT UR7, UR9, 0x10000, URZ, 0xfc, !UPT ;  /* 0x0001000009077892 */ /* 0x000fe4000f8efcff */
[----:B------:R-:W-:-:S02]  /*4040*/  ULOP3.LUT UR4, UR4, 0x10000, URZ, 0xfc, !UPT ;  /* 0x0001000004047892 */ /* 0x000fc4000f8efcff */
[----:B------:R-:W-:Y:S01]  /*4050*/  ULOP3.LUT UR5, UR5, 0x10000, URZ, 0xfc, !UPT ;  /* 0x0001000005057892 */ /* 0x000fe2000f8efcff */
[----:B------:R-:W-:Y:S01]  /*4060*/  IMAD.U32 R7, RZ, RZ, UR6 ;  /* 0x00000006ff077e24 */ /* 0x000fe2000f8e00ff */
[----:B------:R-:W-:Y:S01]  /*4070*/  MOV R6, UR7 ;  /* 0x0000000700067c02 */ /* 0x000fe20008000f00 */
[----:B------:R-:W-:Y:S01]  /*4080*/  UISETP.LT.AND UP0, UPT, UR20, 0x1, UPT ;  /* 0x000000011400788c */ /* 0x000fe2000bf01270 */
[----:B------:R-:W-:Y:S01]  /*4090*/  MOV R13, UR4 ;  /* 0x00000004000d7c02 */ /* 0x000fe20008000f00 */
[----:B------:R-:W-:Y:S01]  /*40a0*/  UMOV UR52, URZ ;  /* 0x000000ff00347c82 */ /* 0x000fe20008000000 */
[----:B-1----:R-:W-:Y:S01]  /*40b0*/  R2UR UR45, R5 ;  /* 0x00000000052d72ca */ /* 0x002fe200000e0000 */
[----:B------:R-:W-:Y:S02]  /*40c0*/  IMAD.U32 R12, RZ, RZ, UR5 ;  /* 0x00000005ff0c7e24 */ /* 0x000fe4000f8e00ff */
[----:B------:R-:W-:Y:S01]  /*40d0*/  IMAD.U32 R5, RZ, RZ, UR20 ;  /* 0x00000014ff057e24 */ /* 0x000fe2000f8e00ff */
[----:B------:R-:W-:-:S06]  /*40e0*/  USEL UR20, UR20, 0x1, !UP0 ;  /* 0x0000000114147887 */ /* 0x000fcc000c000000 */
[----:B------:R-:W-:-:S03]  /*40f0*/  IMAD.U32 R19, RZ, RZ, UR20 ;  /* 0x00000014ff137e24 */ /* 0x000fc6000f8e00ff */
[----:B------:R-:W-:Y:S02]  /*4100*/  UIADD3 UR16, UPT, UPT, UR45, 0x40000100, URZ ;  /* 0x400001002d107890 */ /* 0x000fe4000fffe0ff */
[----:B------:R-:W-:Y:S02]  /*4110*/  UIADD3 UR76, UPT, UPT, UR45, -0x7fffff00, URZ ;  /* 0x800001002d4c7890 */ /* 0x000fe4000fffe0ff */
[----:B------:R-:W-:Y:S02]  /*4120*/  USHF.R.U32.HI UR10, URZ, 0x11, UR16 ;  /* 0x00000011ff0a7899 */ /* 0x000fe40008011610 */
[----:B------:R-:W-:Y:S01]  /*4130*/  USHF.R.U32.HI UR8, URZ, 0x11, UR76 ;  /* 0x00000011ff087899 */ /* 0x000fe2000801164c */
[----:B------:R-:W-:Y:S01]  /*4140*/  IMAD.U32 R16, RZ, RZ, UR16 ;  /* 0x00000010ff107e24 */ /* 0x000fe2000f8e00ff */
[----:B------:R-:W-:Y:S02]  /*4150*/  ULOP3.LUT UR10, UR10, 0x6000, URZ, 0xc0, !UPT ;  /* 0x000060000a0a7892 */ /* 0x000fe4000f8ec0ff */
[----:B------:R-:W-:-:S02]  /*4160*/  ULOP3.LUT UR8, UR8, 0x6000, URZ, 0xc0, !UPT ;  /* 0x0000600008087892 */ /* 0x000fc4000f8ec0ff */
[----:B------:R-:W-:Y:S02]  /*4170*/  UIADD3 UR12, UPT, UPT, UR45, 0x100, URZ ;  /* 0x000001002d0c7890 */ /* 0x000fe4000fffe0ff */
[----:B------:R-:W-:Y:S02]  /*4180*/  UIADD3 UR14, UPT, UPT, UR45, 0x104, URZ ;  /* 0x000001042d0e7890 */ /* 0x000fe4000fffe0ff */
[----:B------:R-:W-:Y:S02]  /*4190*/  UIADD3 UR15, UPT, UPT, UR45, 0x40000108, URZ ;  /* 0x400001082d0f7890 */ /* 0x000fe4000fffe0ff */
[----:B------:R-:W-:Y:S01]  /*41a0*/  UIADD3 UR74, UPT, UPT, UR45, -0x3fffff00, URZ ;  /* 0xc00001002d4a7890 */ /* 0x000fe2000fffe0ff */
[----:B------:R-:W-:Y:S01]  /*41b0*/  MOV R21, UR12 ;  /* 0x0000000c00157c02 */ /* 0x000fe20008000f00 */
[----:B------:R-:W-:Y:S01]  /*41c0*/  UIADD3 UR13, UPT, UPT, UR45, 0x10c, URZ ;  /* 0x0000010c2d0d7890 */ /* 0x000fe2000fffe0ff */
[----:B------:R-:W-:Y:S01]  /*41d0*/  IMAD.U32 R18, RZ, RZ, UR14 ;  /* 0x0000000eff127e24 */ /* 0x000fe2000f8e00ff */
[----:B------:R-:W-:Y:S01]  /*41e0*/  UIADD3 UR77, UPT, UPT, UR45, -0x7ffffef8, URZ ;  /* 0x800001082d4d7890 */ /* 0x000fe2000fffe0ff */
[----:B------:R-:W-:Y:S01]  /*41f0*/  MOV R15, UR15 ;  /* 0x0000000f000f7c02 */ /* 0x000fe20008000f00 */
[----:B------:R-:W-:-:S02]  /*4200*/  UIADD3 UR75, UPT, UPT, UR45, -0x3ffffef8, URZ ;  /* 0xc00001082d4b7890 */ /* 0x000fc4000fffe0ff */
[----:B------:R-:W-:Y:S01]  /*4210*/  ULOP3.LUT UR64, UR10, 0x10a0, URZ, 0xfc, !UPT ;  /* 0x000010a00a407892 */ /* 0x000fe2000f8efcff */
[----:B------:R-:W-:Y:S01]  /*4220*/  R2UR UR10, R2 ;  /* 0x00000000020a72ca */ /* 0x000fe200000e0000 */
[----:B------:R-:W-:Y:S01]  /*4230*/  ULOP3.LUT UR62, UR8, 0x10a0, URZ, 0xfc, !UPT ;  /* 0x000010a0083e7892 */ /* 0x000fe2000f8efcff */
[----:B------:R-:W-:Y:S01]  /*4240*/  R2UR UR8, R0 ;  /* 0x00000000000872ca */ /* 0x000fe200000e0000 */
[----:B------:R-:W-:Y:S01]  /*4250*/  UIADD3 UR11, UPT, UPT, UR45, 0x108, URZ ;  /* 0x000001082d0b7890 */ /* 0x000fe2000fffe0ff */
[----:B------:R-:W-:Y:S01]  /*4260*/  IMAD.U32 R17, RZ, RZ, UR13 ;  /* 0x0000000dff117e24 */ /* 0x000fe2000f8e00ff */
[----:B------:R-:W-:Y:S01]  /*4270*/  UIADD3 UR72, UPT, UPT, UR45, 0x40000104, URZ ;  /* 0x400001042d487890 */ /* 0x000fe2000fffe0ff */
[----:B------:R-:W-:Y:S01]  /*4280*/  MOV R2, RZ ;  /* 0x000000ff00027202 */ /* 0x000fe20000000f00 */
[----:B------:R-:W-:Y:S02]  /*4290*/  UIADD3 UR70, UPT, UPT, UR45, -0x7ffffefc, URZ ;  /* 0x800001042d467890 */ /* 0x000fe4000fffe0ff */
[----:B------:R-:W-:Y:S01]  /*42a0*/  UIADD3 UR68, UPT, UPT, UR45, -0x3ffffefc, URZ ;  /* 0xc00001042d447890 */ /* 0x000fe2000fffe0ff */
[----:B------:R-:W-:Y:S01]  /*42b0*/  IMAD.U32 R20, RZ, RZ, UR11 ;  /* 0x0000000bff147e24 */ /* 0x000fe2000f8e00ff */
[----:B------:R-:W-:-:S02]  /*42c0*/  USHF.R.U32.HI UR12, URZ, 0x11, UR12 ;  /* 0x00000011ff0c7899 */ /* 0x000fc4000801160c */
[----:B------:R-:W-:Y:S01]  /*42d0*/  USHF.R.U32.HI UR6, URZ, 0x11, UR74 ;  /* 0x00000011ff067899 */ /* 0x000fe2000801164a */
[----:B------:R-:W-:Y:S01]  /*42e0*/  IMAD.U32 R26, RZ, RZ, UR10 ;  /* 0x0000000aff1a7e24 */ /* 0x000fe2000f8e00ff */
[----:B------:R-:W-:Y:S01]  /*42f0*/  USHF.R.U32.HI UR7, URZ, 0x1a, UR77 ;  /* 0x0000001aff077899 */ /* 0x000fe2000801164d */
[----:B------:R-:W-:Y:S01]  /*4300*/  IMAD.U32 R25, RZ, RZ, UR8 ;  /* 0x00000008ff197e24 */ /* 0x000fe2000f8e00ff */
[----:B------:R-:W-:Y:S02]  /*4310*/  USHF.R.U32.HI UR4, URZ, 0x11, UR14 ;  /* 0x00000011ff047899 */ /* 0x000fe4000801160e */
[----:B------:R-:W-:Y:S02]  /*4320*/  USHF.R.U32.HI UR9, URZ, 0x1a, UR15 ;  /* 0x0000001aff097899 */ /* 0x000fe4000801160f */
[----:B------:R-:W-:Y:S02]  /*4330*/  USHF.R.U32.HI UR5, URZ, 0x1a, UR75 ;  /* 0x0000001aff057899 */ /* 0x000fe4000801164b */
[----:B------:R-:W-:-:S02]  /*4340*/  USHF.R.U32.HI UR14, URZ, 0x1a, UR13 ;  /* 0x0000001aff0e7899 */ /* 0x000fc4000801160d */
[----:B------:R-:W-:Y:S02]  /*4350*/  UIADD3 UR73, UPT, UPT, UR45, 0x4000010c, URZ ;  /* 0x4000010c2d497890 */ /* 0x000fe4000fffe0ff */
[----:B------:R-:W-:Y:S02]  /*4360*/  UIADD3 UR71, UPT, UPT, UR45, -0x7ffffef4, URZ ;  /* 0x8000010c2d477890 */ /* 0x000fe4000fffe0ff */
[----:B------:R-:W-:Y:S02]  /*4370*/  UIADD3 UR69, UPT, UPT, UR45, -0x3ffffef4, URZ ;  /* 0xc000010c2d457890 */ /* 0x000fe4000fffe0ff */
[----:B------:R-:W-:Y:S02]  /*4380*/  USHF.R.U32.HI UR13, URZ, 0x11, UR72 ;  /* 0x00000011ff0d7899 */ /* 0x000fe40008011648 */
[----:B------:R-:W-:Y:S02]  /*4390*/  USHF.R.U32.HI UR15, URZ, 0x11, UR70 ;  /* 0x00000011ff0f7899 */ /* 0x000fe40008011646 */
[----:B------:R-:W-:-:S02]  /*43a0*/  USHF.R.U32.HI UR17, URZ, 0x11, UR68 ;  /* 0x00000011ff117899 */ /* 0x000fc40008011644 */
[----:B------:R-:W-:Y:S02]  /*43b0*/  ULOP3.LUT UR12, UR12, 0x6000, URZ, 0xc0, !UPT ;  /* 0x000060000c0c7892 */ /* 0x000fe4000f8ec0ff */
[----:B------:R-:W-:Y:S02]  /*43c0*/  ULOP3.LUT UR60, UR6, 0x6000, URZ, 0xc0, !UPT ;  /* 0x00006000063c7892 */ /* 0x000fe4000f8ec0ff */
[----:B------:R-:W-:Y:S02]  /*43d0*/  ULOP3.LUT UR63, UR7, 0x30, URZ, 0xc0, !UPT ;  /* 0x00000030073f7892 */ /* 0x000fe4000f8ec0ff */
[----:B------:R-:W-:Y:S02]  /*43e0*/  USHF.R.U32.HI UR11, URZ, 0x1a, UR11 ;  /* 0x0000001aff0b7899 */ /* 0x000fe4000801160b */
[----:B------:R-:W-:Y:S02]  /*43f0*/  ULOP3.LUT UR61, UR5, 0x30, URZ, 0xc0, !UPT ;  /* 0x00000030053d7892 */ /* 0x000fe4000f8ec0ff */
[----:B------:R-:W-:-:S02]  /*4400*/  ULOP3.LUT UR7, UR4, 0x6000, URZ, 0xc0, !UPT ;  /* 0x0000600004077892 */ /* 0x000fc4000f8ec0ff */
[----:B------:R-:W-:Y:S02]  /*4410*/  USHF.R.U32.HI UR16, URZ, 0x1a, UR73 ;  /* 0x0000001aff107899 */ /* 0x000fe40008011649 */
[----:B------:R-:W-:Y:S02]  /*4420*/  USHF.R.U32.HI UR18, URZ, 0x1a, UR71 ;  /* 0x0000001aff127899 */ /* 0x000fe40008011647 */
[----:B------:R-:W-:Y:S02]  /*4430*/  USHF.R.U32.HI UR19, URZ, 0x1a, UR69 ;  /* 0x0000001aff137899 */ /* 0x000fe40008011645 */
[----:B------:R-:W-:Y:S02]  /*4440*/  ULOP3.LUT UR6, UR13, 0x6000, URZ, 0xc0, !UPT ;  /* 0x000060000d067892 */ /* 0x000fe4000f8ec0ff */
[----:B------:R-:W-:Y:S02]  /*4450*/  ULOP3.LUT UR5, UR15, 0x6000, URZ, 0xc0, !UPT ;  /* 0x000060000f057892 */ /* 0x000fe4000f8ec0ff */
[----:B------:R-:W-:-:S02]  /*4460*/  ULOP3.LUT UR4, UR17, 0x6000, URZ, 0xc0, !UPT ;  /* 0x0000600011047892 */ /* 0x000fc4000f8ec0ff */
[----:B------:R-:W-:Y:S02]  /*4470*/  ULOP3.LUT UR66, UR12, 0x10a0, URZ, 0xfc, !UPT ;  /* 0x000010a00c427892 */ /* 0x000fe4000f8efcff */
[----:B------:R-:W-:Y:S02]  /*4480*/  ULOP3.LUT UR60, UR60, 0x10a0, URZ, 0xfc, !UPT ;  /* 0x000010a03c3c7892 */ /* 0x000fe4000f8efcff */
[----:B------:R-:W-:Y:S02]  /*4490*/  ULOP3.LUT UR11, UR11, 0x30, URZ, 0xc0, !UPT ;  /* 0x000000300b0b7892 */ /* 0x000fe4000f8ec0ff */
        /* <DEDUP_REMOVED lines=9> */
[----:B------:R-:W-:Y:S02]  /*4530*/  UPRMT UR67, UR11, 0x5410, UR66 ;  /* 0x000054100b437896 */ /* 0x000fe40008000042 */
[----:B------:R-:W-:Y:S02]  /*4540*/  UPRMT UR65, UR9, 0x5410, UR64 ;  /* 0x0000541009417896 */ /* 0x000fe40008000040 */
[----:B------:R-:W-:Y:S02]  /*4550*/  UPRMT UR63, UR63, 0x5410, UR62 ;  /* 0x000054103f3f7896 */ /* 0x000fe4000800003e */
[----:B------:R-:W-:Y:S02]  /*4560*/  UPRMT UR61, UR61, 0x5410, UR60 ;  /* 0x000054103d3d7896 */ /* 0x000fe4000800003c */
[----:B------:R-:W-:Y:S02]  /*4570*/  UPRMT UR59, UR14, 0x5410, UR7 ;  /* 0x000054100e3b7896 */ /* 0x000fe40008000007 */
[----:B------:R-:W-:-:S02]  /*4580*/  UPRMT UR57, UR16, 0x5410, UR6 ;  /* 0x0000541010397896 */ /* 0x000fc40008000006 */
[----:B------:R-:W-:Y:S02]  /*4590*/  UPRMT UR55, UR18, 0x5410, UR5 ;  /* 0x0000541012377896 */ /* 0x000fe40008000005 */
[----:B------:R-:W-:Y:S01]  /*45a0*/  UPRMT UR53, UR19, 0x5410, UR4 ;  /* 0x0000541013357896 */ /* 0x000fe20008000004 */
[----:B------:R-:W-:Y:S01]  /*45b0*/  UMOV UR66, URZ ;  /* 0x000000ff00427c82 */ /* 0x000fe20008000000 */
[----:B------:R-:W-:Y:S01]  /*45c0*/  UMOV UR64, URZ ;  /* 0x000000ff00407c82 */ /* 0x000fe20008000000 */
[----:B------:R-:W-:Y:S01]  /*45d0*/  UMOV UR62, URZ ;  /* 0x000000ff003e7c82 */ /* 0x000fe20008000000 */
[----:B------:R-:W-:-:S08]  /*45e0*/  UMOV UR60, URZ ;  /* 0x000000ff003c7c82 */ /* 0x000fd00008000000 */
.L_x_77:
[C---:B------:R-:W-:Y:S02]  /*45f0*/  LEA R0, R23.reuse, UR49, 0x3 ;  /* 0x0000003117007c11 */ /* 0x040fe4000f8e18ff */
[----:B------:R-:W-:Y:S02]  /*4600*/  SHF.L.U32 R9, R22, 0x1f, RZ ;  /* 0x0000001f16097819 */ /* 0x000fe400000006ff */
[----:B------:R-:W-:Y:S02]  /*4610*/  LEA R8, R23, UR49, 0x4 ;  /* 0x0000003117087c11 */ /* 0x000fe4000f8e20ff */
[----:B------:R-:W1:Y:S02]  /*4620*/  SYNCS.PHASECHK.TRANS64.TRYWAIT P0, [R0+URZ+0x80], R9 ;  /* 0x00008009000075a7 */ /* 0x000e6400080011ff */
[----:B-1--4-:R-:W-:Y:S05]  /*4630*/  @!P0 BRA `(.L_x_70) ;  /* 0x0000006800508947 */ /* 0x012fea0003800000 */
.L_x_166:
[----:B-1----:R-:W1:Y:S01]  /*4640*/  LDS.128 R8, [R8+0xf0] ;  /* 0x0000f00008087984 */ /* 0x002e620000000c00 */
[----:B------:R-:W-:Y:S02]  /*4650*/  VIADD R0, R0, 0x90 ;  /* 0x0000009000007836 */ /* 0x000fe40000000000 */
[----:B------:R-:W-:Y:S01]  /*4660*/  VIADD R23, R23, 0x1 ;  /* 0x0000000117177836 */ /* 0x000fe20000000000 */
[----:B------:R-:W-:Y:S01]  /*4670*/  @!PT LDS RZ, [RZ] ;  /* 0x00000000fffff984 */ /* 0x000fe20000000800 */
[----:B------:R-:W-:Y:S01]  /*4680*/  @!PT LDS RZ, [RZ] ;  /* 0x00000000fffff984 */ /* 0x000fe20000000800 */
[----:B------:R-:W-:Y:S01]  /*4690*/  @!PT LDS RZ, [RZ] ;  /* 0x00000000fffff984 */ /* 0x000fe20000000800 */
[----:B------:R-:W-:Y:S01]  /*46a0*/  @!PT LDS RZ, [RZ] ;  /* 0x00000000fffff984 */ /* 0x000fe20000000800 */
[----:B------:R2:W-:Y:S06]  /*46b0*/  MEMBAR.ALL.CTA ;  /* 0x0000000000007992 */ /* 0x0005ec0000008000 */
[----:B--2---:R-:W2:Y:S01]  /*46c0*/  FENCE.VIEW.ASYNC.S ;  /* 0x00000000000073c6 */ /* 0x004ea20000000000 */
[----:B------:R-:W-:-:S04]  /*46d0*/  PRMT R0, RZ, 0x654, R0 ;  /* 0x00000654ff007816 */ /* 0x000fc80000000000 */
[----:B--2---:R2:W-:Y:S01]  /*46e0*/  SYNCS.ARRIVE.TRANS64.RED.A1T0 RZ, [R0+URZ], RZ ;  /* 0x000000ff00ff79a7 */ /* 0x0045e200081004ff */
[----:B-1----:R-:W-:Y:S01]  /*46f0*/  LOP3.LUT P1, RZ, R10, 0x1, RZ, 0xc0, !PT ;  /* 0x000000010aff7812 */ /* 0x002fe2000782c0ff */
[----:B--2---:R-:W-:-:S12]  /*4700*/  BRA.U UP2, `(.L_x_71) ;  /* 0x0000000502cc7547 */ /* 0x004fd8000b800000 */
[----:B------:R-:W1:Y:S01]  /*4710*/  LDCU UR4, c[0x0][0x38c] ;  /* 0x00007180ff0477ac */ /* 0x000e620008000800 */
[----:B------:R-:W-:Y:S02]  /*4720*/  R2UR UR5, R14 ;  /* 0x000000000e0572ca */ /* 0x000fe400000e0000 */
[----:B------:R-:W-:Y:S02]  /*4730*/  PLOP3.LUT P2, PT, PT, PT, PT, 0x80, 0x8 ;  /* 0x000000000008781c */ /* 0x000fe40003f4f070 */
[----:B------:R-:W-:-:S09]  /*4740*/  SHF.L.U32 R9, R24, 0x1f, RZ ;  /* 0x0000001f18097819 */ /* 0x000fd200000006ff */
[----:B------:R-:W-:Y:S02]  /*4750*/  ULEA UR6, UR5, UR49, 0x3 ;  /* 0x0000003105067291 */ /* 0x000fe4000f8e18ff */
[----:B------:R-:W-:Y:S02]  /*4760*/  ULEA UR44, UR5, UR45, 0x7 ;  /* 0x0000002d052c7291 */ /* 0x000fe4000f8e38ff */
[----:B-1----:R-:W-:Y:S02]  /*4770*/  UISETP.GE.AND UP0, UPT, UR4, 0x1, UPT ;  /* 0x000000010400788c */ /* 0x002fe4000bf06270 */
[----:B------:R-:W-:-:S04]  /*4780*/  IMAD.U32 R8, RZ, RZ, UR6 ;  /* 0x00000006ff087e24 */ /* 0x000fc8000f8e00ff */
[----:B------:R-:W-:-:S05]  /*4790*/  PLOP3.LUT P0, PT, PT, PT, UP0, 0x80, 0x8 ;  /* 0x000000000008781c */ /* 0x000fca0003f0f008 */
[----:B------:R-:W-:-:S08]  /*47a0*/  @UP0 ULEA UR4, UR47, UR49, 0x3 ;  /* 0x000000312f040291 */ /* 0x000fd0000f8e18ff */
[----:B------:R-:W-:-:S04]  /*47b0*/  @P0 SHF.L.U32 R0, R2, 0x1f, RZ ;  /* 0x0000001f02000819 */ /* 0x000fc800000006ff */
[----:B------:R1:W2:Y:S01]  /*47c0*/  @P0 SYNCS.PHASECHK.TRANS64.TRYWAIT P2, [UR4], R0 ;  /* 0x00000000ff0005a7 */ /* 0x0002a20008041104 */
[----:B------:R-:W3:Y:S02]  /*47d0*/  SYNCS.PHASECHK.TRANS64.TRYWAIT P0, [UR6+0xb0], R9 ;  /* 0x0000b009ff0075a7 */ /* 0x000ee40008001106 */
[----:B-123--:R-:W-:Y:S05]  /*47e0*/  @!P0 BRA `(.L_x_72) ;  /* 0x0000006400f88947 */ /* 0x00efea0003800000 */
.L_x_168:
[----:B------:R-:W-:Y:S01]  /*47f0*/  UMOV UR51, UR46 ;  /* 0x0000002e00337c82 */ /* 0x000fe20008000000 */
[----:B------:R-:W-:Y:S05]  /*4800*/  BRA.U !UP0, `(.L_x_73) ;  /* 0x0000000508747547 */ /* 0x000fea000b800000 */
[----:B------:R-:W-:Y:S01]  /*4810*/  R2UR UR4, R19 ;  /* 0x00000000130472ca */ /* 0x000fe200000e0000 */
[----:B------:R-:W-:Y:S01]  /*4820*/  UMOV UR10, URZ ;  /* 0x000000ff000a7c82 */ /* 0x000fe20008000000 */
[----:B------:R-:W-:Y:S01]  /*4830*/  R2UR UR48, R5 ;  /* 0x00000000053072ca */ /* 0x000fe200000e0000 */
[----:B------:R-:W-:-:S10]  /*4840*/  UMOV UR5, UR47 ;  /* 0x0000002f00057c82 */ /* 0x000fd40008000000 */
[----:B------:R-:W-:-:S12]  /*4850*/  UIADD3 UR51, UPT, UPT, UR4, UR46, URZ ;  /* 0x0000002e04337290 */ /* 0x000fd8000fffe0ff */
.L_x_76:
[----:B------:R-:W-:Y:S01]  /*4860*/  ULEA UR7, UR5, UR49, 0x3 ;  /* 0x0000003105077291 */ /* 0x000fe2000f8e18ff */
[----:B----4-:R-:W-:Y:S11]  /*4870*/  @P2 BRA `(.L_x_74) ;  /* 0x00000000000c2947 */ /* 0x010ff60003800000 */
[----:B-1----:R-:W-:Y:S04]  /*4880*/  SHF.L.U32 R9, R2, 0x1f, RZ ;  /* 0x0000001f02097819 */ /* 0x002fe800000006ff */
[----:B------:R-:W1:Y:S02]  /*4890*/  SYNCS.PHASECHK.TRANS64.TRYWAIT P0, [UR7], R9 ;  /* 0x00000009ff0075a7 */ /* 0x000e640008001107 */
[----:B-1----:R-:W-:Y:S05]  /*48a0*/  @!P0 BRA `(.L_x_75) ;  /* 0x0000006400e48947 */ /* 0x002fea0003800000 */
.L_x_74:
[----:B------:R-:W-:Y:S01]  /*48b0*/  UISETP.NE.AND UP0, UPT, UR48, 0x1, UPT ;  /* 0x000000013000788c */ /* 0x000fe2000bf05270 */
[----:B------:R-:W-:Y:S01]  /*48c0*/  PLOP3.LUT P2, PT, PT, PT, PT, 0x80, 0x8 ;  /* 0x000000000008781c */ /* 0x000fe20003f4f070 */
[----:B------:R-:W-:Y:S01]  /*48d0*/  UIADD3 UR4, UPT, UPT, UR5, 0x1, URZ ;  /* 0x0000000105047890 */ /* 0x000fe2000fffe0ff */
[----:B------:R-:W-:Y:S01]  /*48e0*/  R2UR UR12, R12 ;  /* 0x000000000c0c72ca */ /* 0x000fe200000e0000 */
[----:B------:R-:W-:Y:S01]  /*48f0*/  UIADD3 UR50, UPT, UPT, UR7, 0x18, URZ ;  /* 0x0000001807327890 */ /* 0x000fe2000fffe0ff */
[----:B------:R-:W-:Y:S01]  /*4900*/  R2UR UR14, R13 ;  /* 0x000000000d0e72ca */ /* 0x000fe200000e0000 */
[----:B------:R-:W-:Y:S01]  /*4910*/  UISETP.NE.AND UP1, UPT, UR4, 0x3, UPT ;  /* 0x000000030400788c */ /* 0x000fe2000bf25270 */
[----:B------:R-:W-:Y:S01]  /*4920*/  PLOP3.LUT P0, PT, PT, PT, UP0, 0x80, 0x8 ;  /* 0x000000000008781c */ /* 0x000fe20003f0f008 */
[----:B------:R-:W-:Y:S01]  /*4930*/  UIADD3 UR46, UPT, UPT, UR46, 0x1, URZ ;  /* 0x000000012e2e7890 */ /* 0x000fe2000fffe0ff */
[----:B------:R-:W-:Y:S01]  /*4940*/  R2UR UR16, R7 ;  /* 0x00000000071072ca */ /* 0x000fe200000e0000 */
[----:B------:R-:W-:Y:S01]  /*4950*/  USEL UR6, URZ, 0x1, UP1 ;  /* 0x00000001ff067887 */ /* 0x000fe20008800000 */
[----:B------:R-:W-:Y:S01]  /*4960*/  R2UR UR8, R6 ;  /* 0x00000000060872ca */ /* 0x000fe200000e0000 */
[----:B------:R-:W-:Y:S02]  /*4970*/  USEL UR47, UR4, URZ, UP1 ;  /* 0x000000ff042f7287 */ /* 0x000fe40008800000 */
[----:B------:R-:W-:Y:S02]  /*4980*/  UIADD3 UR48, UPT, UPT, UR48, -0x1, URZ ;  /* 0xffffffff30307890 */ /* 0x000fe4000fffe0ff */
[----:B------:R-:W-:Y:S01]  /*4990*/  @UP0 ULEA UR4, UR47, UR49, 0x3 ;  /* 0x000000312f040291 */ /* 0x000fe2000f8e18ff */
[----:B------:R-:W-:Y:S01]  /*49a0*/  LOP3.LUT R2, R2, UR6, RZ, 0x3c, !PT ;  /* 0x0000000602027c12 */ /* 0x000fe2000f8e3cff */
[----:B------:R-:W-:Y:S02]  /*49b0*/  ULEA UR12, UR5, UR12, 0x6 ;  /* 0x0000000c050c7291 */ /* 0x000fe4000f8e30ff */
[----:B------:R-:W-:Y:S01]  /*49c0*/  ULEA UR14, UR5, UR14, 0x6 ;  /* 0x0000000e050e7291 */ /* 0x000fe2000f8e30ff */
[----:B-1----:R-:W-:Y:S01]  /*49d0*/  @P0 SHF.L.U32 R0, R2, 0x1f, RZ ;  /* 0x0000001f02000819 */ /* 0x002fe200000006ff */
[----:B------:R-:W-:Y:S02]  /*49e0*/  UISETP.NE.U32.AND UP0, UPT, UR10, URZ, UPT ;  /* 0x000000ff0a00728c */ /* 0x000fe4000bf05070 */
[----:B------:R-:W-:Y:S01]  /*49f0*/  UIADD3 UR10, UPT, UPT, UR12, 0x20, URZ ;  /* 0x000000200c0a7890 */ /* 0x000fe2000fffe0ff */
[----:B------:R2:W3:Y:S01]  /*4a00*/  @P0 SYNCS.PHASECHK.TRANS64.TRYWAIT P2, [UR4], R0 ;  /* 0x00000000ff0005a7 */ /* 0x0004e20008041104 */
[----:B------:R-:W-:Y:S02]  /*4a10*/  UIADD3 UR42, UPT, UPT, UR14, 0x20, URZ ;  /* 0x000000200e2a7890 */ /* 0x000fe4000fffe0ff */
[----:B------:R-:W-:Y:S02]  /*4a20*/  ULEA UR6, UR5, UR16, 0xa ;  /* 0x0000001005067291 */ /* 0x000fe4000f8e50ff */
[----:B------:R-:W-:Y:S02]  /*4a30*/  ULEA UR4, UR5, UR8, 0xb ;  /* 0x0000000805047291 */ /* 0x000fe4000f8e58ff */
[----:B------:R-:W-:Y:S02]  /*4a40*/  UIADD3 UR40, UPT, UPT, UR6, 0x2, URZ ;  /* 0x0000000206287890 */ /* 0x000fe4000fffe0ff */
        /* <DEDUP_REMOVED lines=12> */
[----:B------:R-:W-:Y:S01]  /*4b10*/  UIADD3 UR8, UPT, UPT, UR4, 0x406, URZ ;  /* 0x0000040604087890 */ /* 0x000fe2000fffe0ff */
[----:B------:R-:W-:Y:S01]  /*4b20*/  UMOV UR13, 0x4008 ;  /* 0x00004008000d7882 */ /* 0x000fe20000000000 */
[----:B------:R-:W-:Y:S01]  /*4b30*/  UMOV UR11, 0x4008 ;  /* 0x00004008000b7882 */ /* 0x000fe20000000000 */
[----:B------:R1:W-:Y:S01]  /*4b40*/  UTCCP.T.S.2CTA.4x32dp128bit tmem[UR45+0x100], gdesc[UR12] ;  /* 0x0001000c2d0079e7 */ /* 0x0003e20009300000 */
[----:B------:R4:W-:Y:S01]  /*4b50*/  UTCCP.T.S.2CTA.4x32dp128bit tmem[UR45+0x104], gdesc[UR10] ;  /* 0x0001040a2d0079e7 */ /* 0x0009e20009300000 */
[----:B------:R-:W-:Y:S01]  /*4b60*/  UMOV UR15, 0x4008 ;  /* 0x00004008000f7882 */ /* 0x000fe20000000000 */
[----:B------:R-:W-:Y:S01]  /*4b70*/  UMOV UR43, 0x4008 ;  /* 0x00004008002b7882 */ /* 0x000fe20000000000 */
[----:B------:R2:W-:Y:S01]  /*4b80*/  UTCCP.T.S.2CTA.4x32dp128bit tmem[UR45+0x108], gdesc[UR14] ;  /* 0x0001080e2d0079e7 */ /* 0x0005e20009300000 */
[----:B------:R2:W-:Y:S01]  /*4b90*/  UTCCP.T.S.2CTA.4x32dp128bit tmem[UR45+0x10c], gdesc[UR42] ;  /* 0x00010c2a2d0079e7 */ /* 0x0005e20009300000 */
[----:B------:R-:W-:Y:S01]  /*4ba0*/  UMOV UR7, 0x40004040 ;  /* 0x4000404000077882 */ /* 0x000fe20000000000 */
        /* <DEDUP_REMOVED lines=15> */
[----:B-1----:R-:W-:Y:S02]  /*4ca0*/  R2UR UR13, R26 ;  /* 0x000000001a0d72ca */ /* 0x002fe400000e0000 */
[----:B----4-:R-:W-:Y:S02]  /*4cb0*/  R2UR UR10, R18 ;  /* 0x00000000120a72ca */ /* 0x010fe400000e0000 */
[----:B--2---:R-:W-:Y:S02]  /*4cc0*/  R2UR UR14, R16 ;  /* 0x00000000100e72ca */ /* 0x004fe400000e0000 */
[----:B------:R-:W-:Y:S02]  /*4cd0*/  R2UR UR42, R21 ;  /* 0x00000000152a72ca */ /* 0x000fe400000e0000 */
[----:B------:R-:W-:Y:S02]  /*4ce0*/  R2UR UR43, R20 ;  /* 0x00000000142b72ca */ /* 0x000fe400000e0000 */
[----:B------:R-:W-:Y:S02]  /*4cf0*/  R2UR UR15, R15 ;  /* 0x000000000f0f72ca */ /* 0x000fe400000e0000 */
[----:B------:R-:W-:Y:S09]  /*4d00*/  R2UR UR11, R17 ;  /* 0x00000000110b72ca */ /* 0x000ff200000e0000 */
[----:B------:R1:W-:Y:S01]  /*4d10*/  UTCQMMA.2CTA gdesc[UR4], gdesc[UR6], tmem[UR44], tmem[UR66], idesc[UR67], tmem[UR42], UP0 ;  /* 0x002a420604007dea */ /* 0x0003e2000820032c */
[----:B------:R-:W-:Y:S01]  /*4d20*/  UISETP.NE.AND UP0, UPT, UR46, UR51, UPT ;  /* 0x000000332e00728c */ /* 0x000fe2000bf05270 */
[----:B------:R-:W-:Y:S01]  /*4d30*/  UTCQMMA.2CTA gdesc[UR38], gdesc[UR40], tmem[UR44], tmem[UR64], idesc[UR65], tmem[UR14], UPT ;  /* 0x000e402826007dea */ /* 0x000fe2000ba0032c */
[----:B------:R-:W-:Y:S01]  /*4d40*/  UTCQMMA.2CTA gdesc[UR34], gdesc[UR36], tmem[UR44], tmem[UR62], idesc[UR63], tmem[UR76], UPT ;  /* 0x004c3e2422007dea */ /* 0x000fe2000ba0032c */
[----:B------:R-:W-:Y:S01]  /*4d50*/  UTCQMMA.2CTA gdesc[UR30], gdesc[UR32], tmem[UR44], tmem[UR60], idesc[UR61], tmem[UR74], UPT ;  /* 0x004a3c201e007dea */ /* 0x000fe2000ba0032c */
[----:B------:R2:W-:Y:S01]  /*4d60*/  UTCQMMA.2CTA gdesc[UR26], gdesc[UR28], tmem[UR44], tmem[UR58], idesc[UR59], tmem[UR10], UPT ;  /* 0x000a3a1c1a007dea */ /* 0x0005e2000ba0032c */
[----:B------:R4:W-:Y:S01]  /*4d70*/  UTCQMMA.2CTA gdesc[UR22], gdesc[UR24], tmem[UR44], tmem[UR56], idesc[UR57], tmem[UR72], UPT ;  /* 0x0048381816007dea */ /* 0x0009e2000ba0032c */
[----:B------:R4:W-:Y:S01]  /*4d80*/  UTCQMMA.2CTA gdesc[UR18], gdesc[UR20], tmem[UR44], tmem[UR54], idesc[UR55], tmem[UR70], UPT ;  /* 0x0046361412007dea */ /* 0x0009e2000ba0032c */
[----:B------:R4:W-:Y:S01]  /*4d90*/  UTCQMMA.2CTA gdesc[UR8], gdesc[UR16], tmem[UR44], tmem[UR52], idesc[UR53], tmem[UR68], UPT ;  /* 0x0044341008007dea */ /* 0x0009e2000ba0032c */
[----:B------:R4:W-:Y:S01]  /*4da0*/  UTCBAR.2CTA.MULTICAST [UR50], URZ, UR13 ;  /* 0x000000ff320073e9 */ /* 0x0009e2000820080d */
[----:B-1----:R-:W-:Y:S01]  /*4db0*/  UMOV UR5, UR47 ;  /* 0x0000002f00057c82 */ /* 0x002fe20008000000 */
[----:B--2---:R-:W-:Y:S01]  /*4dc0*/  UMOV UR10, 0x1 ;  /* 0x00000001000a7882 */ /* 0x004fe20000000000 */
[----:B---3--:R-:W-:Y:S05]  /*4dd0*/  BRA.U UP0, `(.L_x_76) ;  /* 0xfffffff900a07547 */ /* 0x008fea000b83ffff */
.L_x_73:
[----:B------:R-:W-:Y:S01]  /*4de0*/  R2UR UR4, R8 ;  /* 0x00000000080472ca */ /* 0x000fe200000e0000 */
[----:B------:R-:W-:Y:S01]  /*4df0*/  UMOV UR46, UR51 ;  /* 0x00000033002e7c82 */ /* 0x000fe20008000000 */
[----:B------:R-:W-:-:S11]  /*4e00*/  R2UR UR5, R25 ;  /* 0x00000000190572ca */ /* 0x000fd600000e0000 */
[----:B------:R-:W-:-:S09]  /*4e10*/  UIADD3 UR4, UPT, UPT, UR4, 0xa0, URZ ;  /* 0x000000a004047890 */ /* 0x000fd2000fffe0ff */
[----:B------:R2:W-:Y:S01]  /*4e20*/  UTCBAR.2CTA.MULTICAST [UR4], URZ, UR5 ;  /* 0x000000ff040073e9 */ /* 0x0005e20008200805 */
[----:B------:R-:W-:Y:S02]  /*4e30*/  NOP ;  /* 0x0000000000007918 */ /* 0x000fe40000000000 */
.L_x_71:
[----:B--2---:R-:W-:Y:S02]  /*4e40*/  R2UR UR4, R14 ;  /* 0x000000000e0472ca */ /* 0x004fe400000e0000 */
[----:B------:R-:W-:-:S04]  /*4e50*/  ISETP.NE.AND P0, PT, R23, 0x2, PT ;  /* 0x000000021700780c */ /* 0x000fc80003f05270 */
[----:B-1----:R-:W-:Y:S02]  /*4e60*/  SEL R9, RZ, 0x1, P0 ;  /* 0x00000001ff097807 */ /* 0x002fe40000000000 */
[----:B------:R-:W-:Y:S02]  /*4e70*/  SEL R23, R23, RZ, P0 ;  /* 0x000000ff17177207 */ /* 0x000fe40000000000 */
[----:B------:R-:W-:-:S03]  /*4e80*/  LOP3.LUT R22, R22, R9, RZ, 0x3c, !PT ;  /* 0x0000000916167212 */ /* 0x000fc600078e3cff */
[----:B------:R-:W-:-:S04]  /*4e90*/  UIADD3 UR4, UPT, UPT, UR4, 0x1, URZ ;  /* 0x0000000104047890 */ /* 0x000fc8000fffe0ff */
[----:B------:R-:W-:-:S04]  /*4ea0*/  UISETP.NE.AND UP0, UPT, UR4, 0x2, UPT ;  /* 0x000000020400788c */ /* 0x000fc8000bf05270 */
[----:B------:R-:W-:Y:S02]  /*4eb0*/  USEL UR5, URZ, 0x1, UP0 ;  /* 0x00000001ff057887 */ /* 0x000fe40008000000 */
[----:B------:R-:W-:-:S04]  /*4ec0*/  USEL UR4, UR4, URZ, UP0 ;  /* 0x000000ff04047287 */ /* 0x000fc80008000000 */
[----:B------:R-:W-:Y:S02]  /*4ed0*/  LOP3.LUT R24, R24, UR5, RZ, 0x3c, !PT ;  /* 0x0000000518187c12 */ /* 0x000fe4000f8e3cff */
[----:B------:R-:W-:Y:S01]  /*4ee0*/  IMAD.U32 R14, RZ, RZ, UR4 ;  /* 0x00000004ff0e7e24 */ /* 0x000fe2000f8e00ff */
[----:B------:R-:W-:Y:S06]  /*4ef0*/  @P1 BRA `(.L_x_77) ;  /* 0xfffffff400bc1947 */ /* 0x000fec000383ffff */
[----:B----4-:R-:W1:Y:S01]  /*4f00*/  S2UR UR8, SR_CgaCtaId ;  /* 0x00000000000879c3 */ /* 0x010e620000008800 */
[----:B------:R-:W-:Y:S01]  /*4f10*/  ELECT P0, URZ, PT ;  /* 0x0000000000ff782f */ /* 0x000fe20003800000 */
[----:B------:R-:W-:Y:S01]  /*4f20*/  IMAD.MOV.U32 R0, RZ, RZ, 0x1 ;  /* 0x00000001ff007424 */ /* 0x000fe200078e00ff */
[----:B------:R-:W-:Y:S01]  /*4f30*/  UMOV UR4, 0x40 ;  /* 0x0000004000047882 */ /* 0x000fe20000000000 */
[----:B------:R-:W-:-:S04]  /*4f40*/  R2UR UR5, R4 ;  /* 0x00000000040572ca */ /* 0x000fc800000e0000 */
[----:B------:R-:W-:Y:S09]  /*4f50*/  UVIRTCOUNT.DEALLOC.SMPOOL 0x80 ;  /* 0x000000800000784c */ /* 0x000ff20000000000 */
[----:B------:R-:W-:Y:S02]  /*4f60*/  UISETP.NE.AND UP0, UPT, UR5, URZ, UPT ;  /* 0x000000ff0500728c */ /* 0x000fe4000bf05270 */
[----:B-1----:R-:W-:-:S09]  /*4f70*/  ULEA UR8, UR8, UR4, 0x18 ;  /* 0x0000000408087291 */ /* 0x002fd2000f8ec0ff */
[----:B------:R1:W-:Y:S01]  /*4f80*/  @P0 STS.U8 [UR8+0x1c], R0 ;  /* 0x00001c00ff000988 */ /* 0x0003e20008000008 */
[----:B------:R-:W-:Y:S05]  /*4f90*/  BRA.U UP0, `(.L_x_78) ;  /* 0x0000000100607547 */ /* 0x000fea000b800000 */
[----:B------:R-:W-:Y:S01]  /*4fa0*/  R2UR UR4, R14 ;  /* 0x000000000e0472ca */ /* 0x000fe200000e0000 */
[----:B------:R-:W-:Y:S01]  /*4fb0*/  UIADD3 UR5, UPT, UPT, UR49, 0xb0, URZ ;  /* 0x000000b031057890 */ /* 0x000fe2000fffe0ff */
[----:B------:R-:W-:-:S11]  /*4fc0*/  SHF.L.U32 R5, R24, 0x1f, RZ ;  /* 0x0000001f18057819 */ /* 0x000fd600000006ff */
[----:B------:R-:W-:-:S09]  /*4fd0*/  ULEA UR4, UR4, UR5, 0x3 ;  /* 0x0000000504047291 */ /* 0x000fd2000f8e18ff */
[----:B------:R-:W2:Y:S02]  /*4fe0*/  SYNCS.PHASECHK.TRANS64.TRYWAIT P0, [UR4], R5 ;  /* 0x00000005ff0075a7 */ /* 0x000ea40008001104 */
[----:B--2---:R-:W-:Y:S05]  /*4ff0*/  @!P0 BRA `(.L_x_79) ;  /* 0x0000006000288947 */ /* 0x004fea0003800000 */
.L_x_171:
[----:B------:R-:W-:-:S13]  /*5000*/  R2UR UR4, R14 ;  /* 0x000000000e0472ca */ /* 0x000fda00000e0000 */
[----:B------:R-:W-:-:S04]  /*5010*/  UIADD3 UR4, UPT, UPT, UR4, 0x1, URZ ;  /* 0x0000000104047890 */ /* 0x000fc8000fffe0ff */
[----:B------:R-:W-:-:S04]  /*5020*/  UISETP.NE.AND UP1, UPT, UR4, 0x2, UPT ;  /* 0x000000020400788c */ /* 0x000fc8000bf25270 */
[----:B------:R-:W-:Y:S02]  /*5030*/  USEL UR6, URZ, 0x1, UP1 ;  /* 0x00000001ff067887 */ /* 0x000fe40008800000 */
[----:B------:R-:W-:-:S04]  /*5040*/  USEL UR4, UR4, URZ, UP1 ;  /* 0x000000ff04047287 */ /* 0x000fc80008800000 */
[----:B------:R-:W-:Y:S01]  /*5050*/  ULEA UR4, UR4, UR5, 0x3 ;  /* 0x0000000504047291 */ /* 0x000fe2000f8e18ff */
[----:B-1----:R-:W-:-:S04]  /*5060*/  LOP3.LUT R5, R24, UR6, RZ, 0x3c, !PT ;  /* 0x0000000618057c12 */ /* 0x002fc8000f8e3cff */
[----:B------:R-:W-:Y:S01]  /*5070*/  SHF.L.U32 R5, R5, 0x1f, RZ ;  /* 0x0000001f05057819 */ /* 0x000fe200000006ff */
[----:B------:R-:W-:-:S04]  /*5080*/  IMAD.U32 R0, RZ, RZ, UR4 ;  /* 0x00000004ff007e24 */ /* 0x000fc8000f8e00ff */
[----:B------:R1:W2:Y:S03]  /*5090*/  SYNCS.PHASECHK.TRANS64.TRYWAIT P0, [R0+URZ], R5 ;  /* 0x00000005000075a7 */ /* 0x0002a600080011ff */
[----:B--2---:R-:W-:Y:S05]  /*50a0*/  @!P0 NANOSLEEP.SYNCS 0x989680 ;  /* 0x009896800000895d */ /* 0x004fea0003900000 */
[----:B------:R-:W2:Y:S02]  /*50b0*/  @!P0 SYNCS.PHASECHK.TRANS64 P0, [R0+URZ], R5 ;  /* 0x00000005000085a7 */ /* 0x000ea400080010ff */
[----:B--2---:R-:W-:Y:S05]  /*50c0*/  @P0 BRA `(.L_x_80) ;  /* 0x0000000000240947 */ /* 0x004fea0003800000 */
.L_x_81:
[----:B--2---:R2:W3:Y:S02]  /*50d0*/  SYNCS.PHASECHK.TRANS64.TRYWAIT P0, [R0+URZ], R5 ;  /* 0x00000005000075a7 */ /* 0x0044e400080011ff */
[----:B---3--:R-:W-:Y:S05]  /*50e0*/  @!P0 NANOSLEEP.SYNCS 0x989680 ;  /* 0x009896800000895d */ /* 0x008fea0003900000 */
[----:B------:R-:W3:Y:S02]  /*50f0*/  @!P0 SYNCS.PHASECHK.TRANS64 P0, [R0+URZ], R5 ;  /* 0x00000005000085a7 */ /* 0x000ee400080010ff */
[----:B---3--:R-:W-:Y:S05]  /*5100*/  @!P0 BRA `(.L_x_81) ;  /* 0xfffffffc00f08947 */ /* 0x008fea000383ffff */
[----:B------:R-:W-:Y:S05]  /*5110*/  BRA `(.L_x_80) ;  /* 0x0000000000107947 */ /* 0x000fea0003800000 */
.L_x_78:
[----:B------:R-:W-:Y:S01]  /*5120*/  R2UR UR5, R3 ;  /* 0x00000000030572ca */ /* 0x000fe200000e0000 */
[----:B------:R-:W-:-:S12]  /*5130*/  UIADD3 UR4, UPT, UPT, UR49, 0xe0, URZ ;  /* 0x000000e031047890 */ /* 0x000fd8000fffe0ff */
[----:B------:R-:W-:-:S09]  /*5140*/  UPRMT UR4, UR5, 0x654, UR4 ;  /* 0x0000065405047896 */ /* 0x000fd20008000004 */
[----:B------:R-:W-:Y:S03]  /*5150*/  SYNCS.ARRIVE.TRANS64.RED.A1T0 RZ, [UR4], RZ ;  /* 0x000000ffffff79a7 */ /* 0x000fe60008100404 */
.L_x_80:
[----:B-12---:R-:W-:Y:S01]  /*5160*/  SHF.L.U32 R5, RZ, 0x1f, RZ ;  /* 0x0000001fff057819 */ /* 0x006fe200000006ff */
[----:B------:R-:W-:Y:S01]  /*5170*/  UIADD3 UR4, UPT, UPT, UR49, 0xe0, URZ ;  /* 0x000000e031047890 */ /* 0x000fe2000fffe0ff */
[----:B------:R-:W-:Y:S02]  /*5180*/  PLOP3.LUT P0, PT, PT, PT, UP0, 0x80, 0x8 ;  /* 0x000000000008781c */ /* 0x000fe40003f0f008 */
[----:B------:R-:W1:Y:S02]  /*5190*/  SYNCS.PHASECHK.TRANS64.TRYWAIT P1, [UR49+0xe0], R5 ;  /* 0x0000e005ff0075a7 */ /* 0x000e640008021131 */
[----:B-1----:R-:W-:Y:S09]  /*51a0*/  @!P1 BRA `(.L_x_82) ;  /* 0x0000005c00d49947 */ /* 0x002ff20003800000 */
.L_x_173:
[----:B------:R-:W-:Y:S01]  /*51b0*/  R2UR UR5, R3 ;  /* 0x00000000030572ca */ /* 0x000fe200000e0000 */
[----:B------:R-:W-:-:S12]  /*51c0*/  UMOV UR6, 0x1 ;  /* 0x0000000100067882 */ /* 0x000fd80000000000 */
[----:B------:R-:W-:-:S03]  /*51d0*/  @!UP0 UPRMT UR4, UR5, 0x654, UR4 ;  /* 0x0000065405048896 */ /* 0x000fc60008000004 */
[----:B------:R-:W-:-:S06]  /*51e0*/  UMOV UR5, 0xffff ;  /* 0x0000ffff00057882 */ /* 0x000fcc0000000000 */
[----:B------:R-:W-:Y:S01]  /*51f0*/  @!P0 SYNCS.ARRIVE.TRANS64.RED.A1T0 RZ, [UR4], RZ ;  /* 0x000000ffffff89a7 */ /* 0x000fe20008100404 */
[----:B------:R-:W-:Y:S01]  /*5200*/  NOP ;  /* 0x0000000000007918 */ /* 0x000fe20000000000 */
[----:B-1----:R-:W1:Y:S01]  /*5210*/  LDS R0, [UR8+0x14] ;  /* 0x00001408ff007984 */ /* 0x002e620008000800 */
[----:B------:R-:W-:-:S04]  /*5220*/  ULOP3.LUT UR4, UR45, 0xffff, URZ, 0xc0, !UPT ;  /* 0x0000ffff2d047892 */ /* 0x000fc8000f8ec0ff */
[----:B------:R-:W-:-:S04]  /*5230*/  USHF.R.U32.HI UR4, URZ, 0x5, UR4 ;  /* 0x00000005ff047899 */ /* 0x000fc80008011604 */
[----:B------:R-:W-:Y:S02]  /*5240*/  USHF.L.U32 UR5, UR5, UR4, URZ ;  /* 0x0000000405057299 */ /* 0x000fe400080006ff */
[----:B------:R-:W-:-:S04]  /*5250*/  USHF.L.U32 UR4, UR6, UR4, URZ ;  /* 0x0000000406047299 */ /* 0x000fc800080006ff */
[----:B-1----:R-:W-:-:S04]  /*5260*/  LOP3.LUT R0, R0, UR5, RZ, 0xc0, !PT ;  /* 0x0000000500007c12 */ /* 0x002fc8000f8ec0ff */
[----:B------:R-:W-:-:S13]  /*5270*/  ISETP.NE.AND P0, PT, R0, UR5, PT ;  /* 0x0000000500007c0c */ /* 0x000fda000bf05270 */
[----:B------:R-:W-:Y:S05]  /*5280*/  @P0 BRA `(.L_x_83) ;  /* 0x0000000000580947 */ /* 0x000fea0003800000 */
[----:B------:R-:W1:Y:S02]  /*5290*/  LDS R0, [UR8+0x18] ;  /* 0x00001808ff007984 */ /* 0x000e640008000800 */
[----:B-1----:R-:W-:-:S04]  /*52a0*/  LOP3.LUT R0, R0, UR4, RZ, 0xc0, !PT ;  /* 0x0000000400007c12 */ /* 0x002fc8000f8ec0ff */
[----:B------:R-:W-:-:S13]  /*52b0*/  ISETP.NE.AND P0, PT, R0, UR4, PT ;  /* 0x0000000400007c0c */ /* 0x000fda000bf05270 */
[----:B------:R-:W-:Y:S05]  /*52c0*/  @P0 BRA `(.L_x_84) ;  /* 0x00000000003c0947 */ /* 0x000fea0003800000 */
[----:B------:R-:W1:Y:S01]  /*52d0*/  S2R R2, SR_LANEID ;  /* 0x0000000000027919 */ /* 0x000e620000000000 */
[----:B------:R-:W-:Y:S01]  /*52e0*/  ULOP3.LUT UR5, URZ, UR5, URZ, 0x33, !UPT ;  /* 0x00000005ff057292 */ /* 0x000fe2000f8e33ff */
[----:B------:R-:W-:Y:S01]  /*52f0*/  LOP3.LUT R4, RZ, UR4, RZ, 0x33, !PT ;  /* 0x00000004ff047c12 */ /* 0x000fe2000f8e33ff */
[----:B------:R-:W-:Y:S02]  /*5300*/  VOTEU.ANY UR4, UPT, PT ;  /* 0x0000000000047886 */ /* 0x000fe400038e0100 */
[----:B------:R-:W-:Y:S01]  /*5310*/  UFLO.U32 UR4, UR4 ;  /* 0x00000004000472bd */ /* 0x000fe200080e0000 */
[----:B------:R-:W2:Y:S01]  /*5320*/  REDUX UR6, R4 ;  /* 0x00000000040673c4 */ /* 0x000ea20000000000 */
[----:B------:R-:W-:-:S06]  /*5330*/  IMAD.U32 R0, RZ, RZ, UR5 ;  /* 0x00000005ff007e24 */ /* 0x000fcc000f8e00ff */
[----:B------:R3:W-:Y:S01]  /*5340*/  UTCATOMSWS.AND URZ, UR5 ;  /* 0x0000000500ff79e3 */ /* 0x0007e20008000000 */
[----:B------:R-:W4:Y:S01]  /*5350*/  REDUX UR7, R0 ;  /* 0x00000000000773c4 */ /* 0x000f220000000000 */
[----:B-1----:R-:W-:Y:S01]  /*5360*/  ISETP.EQ.U32.AND P0, PT, R2, UR4, PT ;  /* 0x0000000402007c0c */ /* 0x002fe2000bf02070 */
[----:B--2---:R-:W-:Y:S01]  /*5370*/  IMAD.U32 R2, RZ, RZ, UR6 ;  /* 0x00000006ff027e24 */ /* 0x004fe2000f8e00ff */
[----:B----4-:R-:W-:-:S11]  /*5380*/  MOV R3, UR7 ;  /* 0x0000000700037c02 */ /* 0x010fd60008000f00 */
[----:B------:R3:W-:Y:S04]  /*5390*/  @P0 ATOMS.AND RZ, [UR8+0x14], R3 ;  /* 0x00001403ffff098c */ /* 0x0007e8000a800008 */
[----:B------:R3:W-:Y:S01]  /*53a0*/  @P0 ATOMS.AND RZ, [UR8+0x18], R2 ;  /* 0x00001802ffff098c */ /* 0x0007e2000a800008 */
[----:B------:R-:W-:Y:S05]  /*53b0*/  BRA `(.L_x_85) ;  /* 0x0000000000147947 */ /* 0x000fea0003800000 */
.L_x_84:
[----:B------:R-:W-:Y:S02]  /*53c0*/  MOV R2, 0x53e0 ;  /* 0x000053e000027802 */ /* 0x000fe40000000f00 */
[----:B-----5:R-:W-:Y:S05]  /*53d0*/  CALL.REL.NOINC `($__internal_0_$__cuda_sm10x_tcgen05_guardrail_trap_col_being_dealloced_not_returned_by_alloc) ;  /* 0x0000006000b07944 */ /* 0x020fea0003c00000 */
[----:B------:R-:W-:Y:S05]  /*53e0*/  BRA `(.L_x_85) ;  /* 0x0000000000087947 */ /* 0x000fea0003800000 */
.L_x_83:
[----:B------:R-:W-:Y:S02]  /*53f0*/  MOV R2, 0x5410 ;  /* 0x0000541000027802 */ /* 0x000fe40000000f00 */
[----:B-----5:R-:W-:Y:S05]  /*5400*/  CALL.REL.NOINC `($__internal_2_$__cuda_sm10x_tcgen05_guardrail_trap_unallocated_columns_being_dealloced) ;  /* 0x0000006000bc7944 */ /* 0x020fea0003c00000 */
.L_x_85:
[----:B------:R-:W-:Y:S01]  /*5410*/  NOP ;  /* 0x0000000000007918 */ /* 0x000fe20000000000 */
[----:B---3--:R-:W-:Y:S05]  /*5420*/  EXIT ;  /* 0x000000000000794d */ /* 0x008fea0003800000 */
.L_x_58:
[----:B------:R-:W-:-:S09]  /*5430*/  UISETP.NE.OR UP0, UPT, UR21, 0x3, !UP5 ;  /* 0x000000031500788c */ /* 0x000fd2000ef05670 */
[----:B------:R-:W-:Y:S05]  /*5440*/  BRA.U UP0, `(.L_x_86) ;  /* 0x00000011006c7547 */ /* 0x000fea000b800000 */
[----:B------:R-:W1:Y:S01]  /*5450*/  LDCU UR31, c[0x0][0x370] ;  /* 0x00006e00ff1f77ac */ /* 0x000e620008000800 */
[----:B------:R-:W2:Y:S01]  /*5460*/  LDC.64 R16, c[0x0][0x348] ;  /* 0x0000d200ff107b82 */ /* 0x000ea20000000a00 */
[----:B------:R-:W-:Y:S01]  /*5470*/  R2UR UR10, R88 ;  /* 0x00000000580a72ca */ /* 0x000fe200000e0000 */
[----:B------:R-:W-:Y:S01]  /*5480*/  HFMA2 R13, -RZ, RZ, 0, 0 ;  /* 0x00000000ff0d7431 */ /* 0x000fe200000001ff */
[----:B------:R-:W1:Y:S01]  /*5490*/  LDCU.128 UR40, c[0x0][0xf10] ;  /* 0x0001e200ff2877ac */ /* 0x000e620008000c00 */
[----:B------:R-:W-:Y:S01]  /*54a0*/  IMAD.MOV.U32 R15, RZ, RZ, 0x1 ;  /* 0x00000001ff0f7424 */ /* 0x000fe200078e00ff */
[----:B------:R-:W-:Y:S01]  /*54b0*/  MOV R7, 0x2000 ;  /* 0x0000200000077802 */ /* 0x000fe20000000f00 */
[----:B------:R-:W-:Y:S01]  /*54c0*/  IMAD.MOV.U32 R14, RZ, RZ, RZ ;  /* 0x000000ffff0e7224 */ /* 0x000fe200078e00ff */
[----:B------:R-:W3:Y:S01]  /*54d0*/  LDCU UR30, c[0x0][0x374] ;  /* 0x00006e80ff1e77ac */ /* 0x000ee20008000800 */
[----:B------:R-:W4:Y:S01]  /*54e0*/  LDC.64 R2, c[0x0][0xc88] ;  /* 0x00032200ff027b82 */ /* 0x000f220000000a00 */
[----:B------:R-:W3:Y:S01]  /*54f0*/  LDCU UR15, c[0x0][0xf0c] ;  /* 0x0001e180ff0f77ac */ /* 0x000ee20008000800 */
[----:B------:R-:W2:Y:S06]  /*5500*/  LDCU UR45, c[0x0][0xf20] ;  /* 0x0001e400ff2d77ac */ /* 0x000eac0008000800 */
[----:B------:R-:W4:Y:S01]  /*5510*/  LDC.64 R4, c[0x0][0xc90] ;  /* 0x00032400ff047b82 */ /* 0x000f220000000a00 */
[----:B------:R-:W2:Y:S01]  /*5520*/  LDCU UR4, c[0x0][0xf30] ;  /* 0x0001e600ff0477ac */ /* 0x000ea20008000800 */
[----:B------:R-:W-:Y:S01]  /*5530*/  UMOV UR21, 0x400 ;  /* 0x0000040000157882 */ /* 0x000fe20000000000 */
[----:B-1----:R-:W-:-:S02]  /*5540*/  UIMAD.WIDE.U32 UR6, UR31, UR40, URZ ;  /* 0x000000281f0672a5 */ /* 0x002fc4000f8e00ff */
[----:B---3--:R-:W-:Y:S02]  /*5550*/  UIMAD.WIDE.U32 UR8, UR30, UR43, URZ ;  /* 0x0000002b1e0872a5 */ /* 0x008fe4000f8e00ff */
[----:B------:R-:W-:Y:S02]  /*5560*/  ULEA UR21, UR10, UR21, 0x18 ;  /* 0x000000150a157291 */ /* 0x000fe4000f8ec0ff */
[----:B------:R-:W-:Y:S02]  /*5570*/  UPLOP3.LUT UP3, UPT, UPT, UPT, UPT, 0x40, 0x4 ;  /* 0x000000000004789c */ /* 0x000fe40003f6e870 */
[----:B------:R-:W-:Y:S01]  /*5580*/  UIADD3 UR37, UPT, UPT, UR21, 0x48, URZ ;  /* 0x0000004815257890 */ /* 0x000fe2000fffe0ff */
[----:B------:R-:W-:Y:S01]  /*5590*/  UMOV UR6, UR7 ;  /* 0x0000000700067c82 */ /* 0x000fe20008000000 */
[----:B------:R-:W-:Y:S01]  /*55a0*/  UMOV UR38, UR9 ;  /* 0x0000000900267c82 */ /* 0x000fe20008000000 */
[----:B------:R-:W-:Y:S02]  /*55b0*/  UISETP.GE.AND UP0, UPT, UR39, 0x1, UPT ;  /* 0x000000012700788c */ /* 0x000fe4000bf06270 */
[----:B------:R-:W-:Y:S01]  /*55c0*/  UISETP.NE.AND UP4, UPT, UR39, 0x1, UPT ;  /* 0x000000012700788c */ /* 0x000fe2000bf85270 */
[----:B------:R-:W1:Y:S01]  /*55d0*/  LDCU.64 UR22, c[0x0][0xf28] ;  /* 0x0001e500ff1677ac */ /* 0x000e620008000a00 */
[----:B------:R-:W-:-:S02]  /*55e0*/  UISETP.NE.AND UP6, UPT, UR15, 0x1, UPT ;  /* 0x000000010f00788c */ /* 0x000fc4000bfc5270 */
[----:B------:R-:W-:Y:S02]  /*55f0*/  UISETP.NE.AND UP5, UPT, UR42, 0x1, UPT ;  /* 0x000000012a00788c */ /* 0x000fe4000bfa5270 */
[----:B------:R-:W-:Y:S02]  /*5600*/  UIADD3 UR33, UPT, UPT, UR21, 0x30, URZ ;  /* 0x0000003015217890 */ /* 0x000fe4000fffe0ff */
[----:B------:R-:W-:Y:S02]  /*5610*/  UIADD3 UR25, UPT, UPT, UR21, 0x38, URZ ;  /* 0x0000003815197890 */ /* 0x000fe4000fffe0ff */
[----:B------:R-:W-:Y:S02]  /*5620*/  UIADD3 UR17, UPT, UPT, UR21, 0x40, URZ ;  /* 0x0000004015117890 */ /* 0x000fe4000fffe0ff */
[----:B------:R-:W-:Y:S02]  /*5630*/  UPRMT UR37, UR10, 0x654, UR37 ;  /* 0x000006540a257896 */ /* 0x000fe40008000025 */
[----:B------:R-:W-:-:S02]  /*5640*/  USHF.R.U32.HI UR44, URZ, UR41, UR6 ;  /* 0x00000029ff2c7299 */ /* 0x000fc40008011606 */
[----:B--2---:R-:W-:Y:S02]  /*5650*/  USHF.R.U32.HI UR38, URZ, UR45, UR38 ;  /* 0x0000002dff267299 */ /* 0x004fe40008011626 */
[----:B------:R-:W-:-:S11]  /*5660*/  UISETP.NE.AND UP2, UPT, UR4, 0x1, UPT ;  /* 0x000000010400788c */ /* 0x000fd6000bf45270 */
.L_x_97:
[C---:B------:R-:W-:Y:S02]  /*5670*/  LEA R12, R14.reuse, UR21, 0x3 ;  /* 0x000000150e0c7c11 */ /* 0x040fe4000f8e18ff */
[----:B------:R-:W-:Y:S02]  /*5680*/  SHF.L.U32 R9, R13, 0x1f, RZ ;  /* 0x0000001f0d097819 */ /* 0x000fe400000006ff */
[----:B------:R-:W-:Y:S02]  /*5690*/  LEA R10, R14, UR21, 0x4 ;  /* 0x000000150e0a7c11 */ /* 0x000fe4000f8e20ff */
[----:B------:R-:W2:Y:S02]  /*56a0*/  SYNCS.PHASECHK.TRANS64.TRYWAIT P0, [R12+URZ+0x80], R9 ;  /* 0x000080090c0075a7 */ /* 0x000ea400080011ff */
[----:B--23--:R-:W-:Y:S05]  /*56b0*/  @!P0 BRA `(.L_x_87) ;  /* 0x0000005800a88947 */ /* 0x00cfea0003800000 */
.L_x_174:
[----:B--2---:R-:W2:Y:S01]  /*56c0*/  LDS.128 R8, [R10+0xf0] ;  /* 0x0000f0000a087984 */ /* 0x004ea20000000c00 */
[----:B------:R-:W-:Y:S01]  /*56d0*/  UISETP.GE.AND UP0, UPT, UR39, 0x1, UPT ;  /* 0x000000012700788c */ /* 0x000fe2000bf06270 */
[----:B------:R-:W-:Y:S01]  /*56e0*/  @!PT LDS RZ, [RZ] ;  /* 0x00000000fffff984 */ /* 0x000fe20000000800 */
[----:B------:R-:W-:Y:S01]  /*56f0*/  @!PT LDS RZ, [RZ] ;  /* 0x00000000fffff984 */ /* 0x000fe20000000800 */
[----:B------:R-:W-:Y:S01]  /*5700*/  @!PT LDS RZ, [RZ] ;  /* 0x00000000fffff984 */ /* 0x000fe20000000800 */
[----:B------:R-:W-:Y:S01]  /*5710*/  @!PT LDS RZ, [RZ] ;  /* 0x00000000fffff984 */ /* 0x000fe20000000800 */
[----:B------:R3:W-:Y:S06]  /*5720*/  MEMBAR.ALL.CTA ;  /* 0x0000000000007992 */ /* 0x0007ec0000008000 */
[----:B---3--:R-:W3:Y:S01]  /*5730*/  FENCE.VIEW.ASYNC.S ;  /* 0x00000000000073c6 */ /* 0x008ee20000000000 */
[----:B--2---:R-:W-:Y:S11]  /*5740*/  LOP3.LUT P0, RZ, R10, 0x1, RZ, 0xc0, !PT ;  /* 0x000000010aff7812 */ /* 0x004ff6000780c0ff */
[----:B------:R-:W-:Y:S02]  /*5750*/  @!UPT UIADD3 URZ, UPT, UPT, URZ, URZ, URZ ;  /* 0x000000fffffff290 */ /* 0x000fe4000fffe0ff */
[----:B---3--:R-:W-:Y:S01]  /*5760*/  VOTEU.ANY UP1, P0 ;  /* 0x0000000000ff7886 */ /* 0x008fe20000020100 */
[----:B------:R-:W-:Y:S11]  /*5770*/  PLOP3.LUT P0, PT, PT, PT, UP1, 0x80, 0x8 ;  /* 0x000000000008781c */ /* 0x000ff60003f0f018 */
[----:B------:R-:W-:Y:S02]  /*5780*/  @!UPT UIADD3 URZ, UPT, UPT, URZ, URZ, URZ ;  /* 0x000000fffffff290 */ /* 0x000fe4000fffe0ff */
[----:B------:R-:W-:Y:S02]  /*5790*/  @P0 SHF.R.U32.HI R0, RZ, 0x10, R9 ;  /* 0x00000010ff000819 */ /* 0x000fe40000011609 */
[----:B------:R-:W-:Y:S02]  /*57a0*/  @P0 MOV R6, R8 ;  /* 0x0000000800060202 */ /* 0x000fe40000000f00 */
[----:B------:R-:W-:Y:S01]  /*57b0*/  @P0 R2UR UR4, R0 ;  /* 0x00000000000402ca */ /* 0x000fe200000e0000 */
[----:B------:R-:W-:Y:S01]  /*57c0*/  VIADD R0, R12, 0x90 ;  /* 0x000000900c007836 */ /* 0x000fe20000000000 */
[----:B------:R-:W-:Y:S02]  /*57d0*/  @P0 LOP3.LUT R8, R9, 0xffff, RZ, 0xc0, !PT ;  /* 0x0000ffff09080812 */ /* 0x000fe400078ec0ff */
[----:B------:R-:W-:Y:S02]  /*57e0*/  @P0 R2UR UR6, R6 ;  /* 0x00000000060602ca */ /* 0x000fe400000e0000 */
[----:B------:R-:W-:Y:S02]  /*57f0*/  PRMT R0, RZ, 0x654, R0 ;  /* 0x00000654ff007816 */ /* 0x000fe40000000000 */
[----:B------:R-:W-:Y:S02]  /*5800*/  @P0 R2UR UR5, R8 ;  /* 0x00000000080502ca */ /* 0x000fe400000e0000 */
[----:B------:R2:W-:Y:S03]  /*5810*/  SYNCS.ARRIVE.TRANS64.RED.A1T0 RZ, [R0+URZ], RZ ;  /* 0x000000ff00ff79a7 */ /* 0x0005e600081004ff */
[----:B------:R-:W-:Y:S04]  /*5820*/  @UP1 UMOV UR29, UR4 ;  /* 0x00000004001d1c82 */ /* 0x000fe80008000000 */
[----:B------:R-:W-:Y:S04]  /*5830*/  @UP1 UMOV UR14, UR6 ;  /* 0x00000006000e1c82 */ /* 0x000fe80008000000 */
[----:B------:R-:W-:Y:S01]  /*5840*/  @UP1 UMOV UR13, UR5 ;  /* 0x00000005000d1c82 */ /* 0x000fe20008000000 */
[----:B------:R-:W-:Y:S05]  /*5850*/  BRA.U !UP0, `(.L_x_88) ;  /* 0x0000000108a47547 */ /* 0x000fea000b800000 */
[----:B------:R-:W-:Y:S02]  /*5860*/  UIMAD.WIDE.U32 UR18, UR13, UR43, URZ ;  /* 0x0000002b0d1272a5 */ /* 0x000fe4000f8e00ff */
[----:B------:R-:W-:Y:S02]  /*5870*/  UIMAD.WIDE.U32 UR26, UR14, UR40, URZ ;  /* 0x000000280e1a72a5 */ /* 0x000fe4000f8e00ff */
[----:B------:R-:W-:Y:S02]  /*5880*/  USEL UR4, UR30, UR38, !UP5 ;  /* 0x000000261e047287 */ /* 0x000fe4000e800000 */
[----:B------:R-:W-:Y:S02]  /*5890*/  USEL UR7, UR31, UR44, !UP6 ;  /* 0x0000002c1f077287 */ /* 0x000fe4000f000000 */
[----:B-1----:R-:W-:Y:S02]  /*58a0*/  UIMAD.WIDE.U32 UR8, UR4, UR22, URZ ;  /* 0x00000016040872a5 */ /* 0x002fe4000f8e00ff */
[----:B------:R-:W-:Y:S01]  /*58b0*/  UIMAD.WIDE.U32 UR10, UR7, UR22, URZ ;  /* 0x00000016070a72a5 */ /* 0x000fe2000f8e00ff */
[----:B------:R-:W-:Y:S02]  /*58c0*/  UMOV UR5, UR19 ;  /* 0x0000001300057c82 */ /* 0x000fe40008000000 */
[----:B------:R-:W-:Y:S03]  /*58d0*/  USHF.R.U32.HI UR6, URZ, UR45, UR5 ;  /* 0x0000002dff067299 */ /* 0x000fe60008011605 */
[----:B------:R-:W-:Y:S01]  /*58e0*/  UMOV UR5, UR27 ;  /* 0x0000001b00057c82 */ /* 0x000fe20008000000 */
[----:B------:R-:W-:Y:S02]  /*58f0*/  USEL UR6, UR13, UR6, !UP5 ;  /* 0x000000060d067287 */ /* 0x000fe4000e800000 */
[----:B------:R-:W-:Y:S03]  /*5900*/  USHF.R.U32.HI UR16, URZ, UR41, UR5 ;  /* 0x00000029ff107299 */ /* 0x000fe60008011605 */
[----:B------:R-:W-:Y:S02]  /*5910*/  UMOV UR5, UR9 ;  /* 0x0000000900057c82 */ /* 0x000fe40008000000 */
[----:B------:R-:W-:Y:S03]  /*5920*/  @UP4 USHF.R.U32.HI UR4, URZ, UR23, UR5 ;  /* 0x00000017ff044299 */ /* 0x000fe60008011605 */
[----:B------:R-:W-:Y:S01]  /*5930*/  UMOV UR5, UR11 ;  /* 0x0000000b00057c82 */ /* 0x000fe20008000000 */
[----:B------:R-:W-:Y:S02]  /*5940*/  UIMAD UR4, UR39, UR4, URZ ;  /* 0x00000004270472a4 */ /* 0x000fe4000f8e02ff */
[----:B------:R-:W-:Y:S02]  /*5950*/  @UP4 USHF.R.U32.HI UR7, URZ, UR23, UR5 ;  /* 0x00000017ff074299 */ /* 0x000fe40008011605 */
[----:B------:R-:W-:Y:S02]  /*5960*/  UIMAD.WIDE.U32 UR10, UR6, UR22, URZ ;  /* 0x00000016060a72a5 */ /* 0x000fe4000f8e00ff */
[----:B------:R-:W-:Y:S02]  /*5970*/  USEL UR5, UR14, UR16, !UP6 ;  /* 0x000000100e057287 */ /* 0x000fe4000f000000 */
[----:B------:R-:W-:Y:S02]  /*5980*/  UIMAD UR8, UR39, UR7, URZ ;  /* 0x00000007270872a4 */ /* 0x000fe4000f8e02ff */
[----:B------:R-:W-:Y:S03]  /*5990*/  UISETP.GE.AND UP0, UPT, UR6, UR4, UPT ;  /* 0x000000040600728c */ /* 0x000fe6000bf06270 */
[----:B------:R-:W-:Y:S01]  /*59a0*/  UMOV UR4, UR11 ;  /* 0x0000000b00047c82 */ /* 0x000fe20008000000 */
[----:B------:R-:W-:Y:S02]  /*59b0*/  UISETP.GE.OR UP0, UPT, UR5, UR8, UP0 ;  /* 0x000000080500728c */ /* 0x000fe40008706670 */
[----:B------:R-:W-:Y:S02]  /*59c0*/  USHF.R.U32.HI UR4, URZ, UR23, UR4 ;  /* 0x00000017ff047299 */ /* 0x000fe40008011604 */
[----:B------:R-:W-:Y:S02]  /*59d0*/  UIMAD.WIDE.U32 UR8, UR5, UR22, URZ ;  /* 0x00000016050872a5 */ /* 0x000fe4000f8e00ff */
[----:B------:R-:W-:Y:S04]  /*59e0*/  USEL UR10, UR6, UR4, !UP4 ;  /* 0x00000004060a7287 */ /* 0x000fe8000e000000 */
[----:B------:R-:W-:Y:S01]  /*59f0*/  UIADD3 UR11, UPT, UPT, -UR10, URZ, URZ ;  /* 0x000000ff0a0b7290 */ /* 0x000fe2000fffe1ff */
[----:B------:R-:W-:Y:S02]  /*5a00*/  @!UP0 UMOV UR4, UR9 ;  /* 0x0000000900048c82 */ /* 0x000fe40008000000 */
[----:B------:R-:W-:Y:S02]  /*5a10*/  @!UP0 USHF.R.U32.HI UR4, URZ, UR23, UR4 ;  /* 0x00000017ff048299 */ /* 0x000fe40008011604 */
[----:B------:R-:W-:Y:S02]  /*5a20*/  UIMAD UR8, UR39, UR11, UR6 ;  /* 0x0000000b270872a4 */ /* 0x000fe4000f8e0206 */
[----:B------:R-:W-:Y:S04]  /*5a30*/  @!UP0 USEL UR4, UR5, UR4, !UP4 ;  /* 0x0000000405048287 */ /* 0x000fe8000e000000 */
[----:B------:R-:W-:Y:S02]  /*5a40*/  @!UP0 UIMAD UR8, UR7, UR8, UR4 ;  /* 0x00000008070882a4 */ /* 0x000fe4000f8e0204 */
[----:B------:R-:W-:Y:S02]  /*5a50*/  @!UP0 UIADD3 UR9, UPT, UPT, UR10, -UR4, URZ ;  /* 0x800000040a098290 */ /* 0x000fe4000fffe0ff */
[----:B------:R-:W-:Y:S02]  /*5a60*/  UIADD3 UR4, UPT, UPT, -UR5, URZ, URZ ;  /* 0x000000ff05047290 */ /* 0x000fe4000fffe1ff */
[----:B------:R-:W-:Y:S02]  /*5a70*/  UIADD3 UR7, UPT, UPT, -UR6, URZ, URZ ;  /* 0x000000ff06077290 */ /* 0x000fe4000fffe1ff */
[----:B------:R-:W-:Y:S02]  /*5a80*/  @!UP0 UIMAD UR6, UR9, UR39, UR5 ;  /* 0x00000027090682a4 */ /* 0x000fe4000f8e0205 */
[----:B------:R-:W-:Y:S02]  /*5a90*/  UIMAD UR14, UR15, UR4, UR14 ;  /* 0x000000040f0e72a4 */ /* 0x000fe4000f8e020e */
[----:B------:R-:W-:Y:S01]  /*5aa0*/  UIMAD UR13, UR42, UR7, UR13 ;  /* 0x000000072a0d72a4 */ /* 0x000fe2000f8e020d */
[----:B------:R-:W-:Y:S02]  /*5ab0*/  @!UP0 UMOV UR5, UR8 ;  /* 0x0000000800058c82 */ /* 0x000fe40008000000 */
[----:B------:R-:W-:Y:S02]  /*5ac0*/  UIMAD UR14, UR5, UR15, UR14 ;  /* 0x0000000f050e72a4 */ /* 0x000fe4000f8e020e */
[----:B------:R-:W-:Y:S11]  /*5ad0*/  UIMAD UR13, UR6, UR42, UR13 ;  /* 0x0000002a060d72a4 */ /* 0x000ff6000f8e020d */
[----:B------:R-:W-:Y:S01]  /*5ae0*/  @!UPT UIADD3 URZ, UPT, UPT, URZ, URZ, URZ ;  /* 0x000000fffffff290 */ /* 0x000fe2000fffe0ff */
.L_x_88:
[----:B------:R-:W3:Y:S01]  /*5af0*/  @!UP2 LDCU.128 UR8, c[0x0][0xf10] ;  /* 0x0001e200ff08a7ac */ /* 0x000ee20008000c00 */
[C---:B----4-:R-:W-:Y:S02]  /*5b00*/  ISETP.NE.U32.AND P1, PT, R4.reuse, RZ, PT ;  /* 0x000000ff0400720c */ /* 0x050fe40003f25070 */
[----:B------:R-:W-:Y:S02]  /*5b10*/  ISETP.NE.U32.AND P0, PT, R4, RZ, PT ;  /* 0x000000ff0400720c */ /* 0x000fe40003f05070 */
[C---:B------:R-:W-:Y:S02]  /*5b20*/  ISETP.NE.AND.EX P1, PT, R5.reuse, RZ, PT, P1 ;  /* 0x000000ff0500720c */ /* 0x040fe40003f25310 */
[----:B------:R-:W-:Y:S01]  /*5b30*/  ISETP.NE.AND.EX P0, PT, R5, RZ, PT, P0 ;  /* 0x000000ff0500720c */ /* 0x000fe20003f05300 */
[----:B------:R-:W4:Y:S01]  /*5b40*/  @!UP2 LDCU UR5, c[0x0][0xf0c] ;  /* 0x0001e180ff05a7ac */ /* 0x000f220008000800 */
[----:B------:R-:W-:Y:S01]  /*5b50*/  SHF.L.U32 R9, R15, 0x1f, RZ ;  /* 0x0000001f0f097819 */ /* 0x000fe200000006ff */
[----:B------:R-:W-:Y:S02]  /*5b60*/  USHF.L.U32 UR35, UR20, 0x7, URZ ;  /* 0x0000000714237899 */ /* 0x000fe400080006ff */
[----:B------:R-:W-:Y:S02]  /*5b70*/  USHF.L.U32 UR34, UR12, 0x7, URZ ;  /* 0x000000070c227899 */ /* 0x000fe400080006ff */
[----:B---3--:R-:W-:Y:S07]  /*5b80*/  UIMAD.WIDE.U32 UR6, UR14, UR8, URZ ;  /* 0x000000080e0672a5 */ /* 0x008fee000f8e00ff */
[----:B------:R-:W-:Y:S01]  /*5b90*/  @!UP2 UMOV UR4, UR7 ;  /* 0x000000070004ac82 */ /* 0x000fe20008000000 */
[----:B----4-:R-:W-:Y:S02]  /*5ba0*/  @!UP2 UISETP.NE.AND UP0, UPT, UR5, 0x1, UPT ;  /* 0x000000010500a88c */ /* 0x010fe4000bf05270 */
[----:B------:R-:W-:Y:S02]  /*5bb0*/  @!UP2 USHF.R.U32.HI UR4, URZ, UR9, UR4 ;  /* 0x00000009ff04a299 */ /* 0x000fe40008011604 */
[----:B------:R-:W-:Y:S02]  /*5bc0*/  UIMAD.WIDE.U32 UR6, UR13, UR11, URZ ;  /* 0x0000000b0d0672a5 */ /* 0x000fe4000f8e00ff */
[----:B------:R-:W-:Y:S02]  /*5bd0*/  @!UP2 USEL UR8, UR14, UR4, !UP0 ;  /* 0x000000040e08a287 */ /* 0x000fe4000c000000 */
[----:B------:R-:W-:Y:S03]  /*5be0*/  @!UP2 UISETP.NE.AND UP0, UPT, UR10, 0x1, UPT ;  /* 0x000000010a00a88c */ /* 0x000fe6000bf05270 */
[----:B------:R-:W-:Y:S02]  /*5bf0*/  @!UP2 UMOV UR6, UR7 ;  /* 0x000000070006ac82 */ /* 0x000fe40008000000 */
[----:B------:R-:W3:Y:S02]  /*5c00*/  @!UP2 LDCU UR4, c[0x0][0xf20] ;  /* 0x0001e400ff04a7ac */ /* 0x000ee40008000800 */
[----:B---3--:R-:W-:Y:S04]  /*5c10*/  @!UP2 USHF.R.U32.HI UR6, URZ, UR4, UR6 ;  /* 0x00000004ff06a299 */ /* 0x008fe80008011606 */
[----:B------:R-:W-:Y:S04]  /*5c20*/  @!UP2 USEL UR6, UR13, UR6, !UP0 ;  /* 0x000000060d06a287 */ /* 0x000fe8000c000000 */
[----:B------:R-:W-:Y:S02]  /*5c30*/  @!UP2 UIADD3 UR4, UPT, UPT, -UR8, UR6, URZ ;  /* 0x000000060804a290 */ /* 0x000fe4000fffe1ff */
[----:B------:R-:W-:Y:S02]  /*5c40*/  @!UP2 UIADD3 UR6, UPT, UPT, UR8, -UR6, URZ ;  /* 0x800000060806a290 */ /* 0x000fe4000fffe0ff */
[----:B------:R-:W-:Y:S02]  /*5c50*/  @!UP2 UIMAD UR14, UR4, UR5, UR14 ;  /* 0x00000005040ea2a4 */ /* 0x000fe4000f8e020e */
[----:B------:R-:W-:Y:S01]  /*5c60*/  @!UP2 UIMAD UR13, UR6, UR10, UR13 ;  /* 0x0000000a060da2a4 */ /* 0x000fe2000f8e020d */
[----:B------:R-:W-:Y:S11]  /*5c70*/  BRA.U UP3, `(.L_x_89) ;  /* 0x0000000103107547 */ /* 0x000ff6000b800000 */
[----:B--2---:R-:W-:Y:S04]  /*5c80*/  MOV R0, UR61 ;  /* 0x0000003d00007c02 */ /* 0x004fe80008000f00 */
[----:B------:R-:W-:Y:S04]  /*5c90*/  SHF.L.U32 R11, R0, 0x1f, RZ ;  /* 0x0000001f000b7819 */ /* 0x000fe800000006ff */
[----:B------:R-:W2:Y:S02]  /*5ca0*/  SYNCS.PHASECHK.TRANS64.TRYWAIT P2, [UR21+0x78], R11 ;  /* 0x0000780bff0075a7 */ /* 0x000ea40008041115 */
[----:B--2---:R-:W-:Y:S05]  /*5cb0*/  @!P2 BRA `(.L_x_90) ;  /* 0x00000054003ca947 */ /* 0x004fea0003800000 */
.L_x_89:
[----:B------:R-:W-:Y:S05]  /*5cc0*/  @!P1 BRA `(.L_x_91) ;  /* 0x0000000000309947 */ /* 0x000fea0003800000 */
[----:B------:R-:W-:Y:S01]  /*5cd0*/  ISETP.NE.U32.AND P1, PT, R2, RZ, PT ;  /* 0x000000ff0200720c */ /* 0x000fe20003f25070 */
[----:B------:R-:W3:Y:S01]  /*5ce0*/  LDCU.64 UR4, c[0x0][0x358] ;  /* 0x00006b00ff0477ac */ /* 0x000ee20008000a00 */
[----:B------:R-:W-:Y:S02]  /*5cf0*/  IMAD.MOV.U32 R84, RZ, RZ, 0x1 ;  /* 0x00000001ff547424 */ /* 0x000fe400078e00ff */
[----:B------:R-:W-:Y:S11]  /*5d00*/  ISETP.NE.AND.EX P1, PT, R3, RZ, PT, P1 ;  /* 0x000000ff0300720c */ /* 0x000ff60003f25310 */
[----:B------:R-:W-:Y:S02]  /*5d10*/  @!UPT UIADD3 URZ, UPT, UPT, URZ, URZ, URZ ;  /* 0x000000fffffff290 */ /* 0x000fe4000fffe0ff */
[----:B--2---:R-:W2:Y:S01]  /*5d20*/  @P1 LDC.64 R10, c[0x0][0xc88] ;  /* 0x00032200ff0a1b82 */ /* 0x004ea20000000a00 */
[----:B------:R-:W-:Y:S04]  /*5d30*/  @P1 IMAD R0, R4, UR52, RZ ;  /* 0x0000003404001c24 */ /* 0x000fe8000f8e02ff */
[----:B--2---:R-:W-:Y:S04]  /*5d40*/  @P1 IMAD.WIDE R10, R0, 0x4, R10 ;  /* 0x00000004000a1825 */ /* 0x004fe800078e020a */
[----:B------:R-:W-:Y:S01]  /*5d50*/  HFMA2 R0, -RZ, RZ, 0, 5.9604644775390625e-08 ;  /* 0x00000001ff007431 */ /* 0x000fe200000001ff */
[----:B---3-5:R3:W5:Y:S04]  /*5d60*/  @P1 LDG.E R41, desc[UR4][R10.64] ;  /* 0x000000040a291981 */ /* 0x028768000c1e1900 */
[----:B------:R-:W-:Y:S01]  /*5d70*/  @!P1 PRMT R84, R0, 0x7610, R84 ;  /* 0x0000761000549816 */ /* 0x000fe20000000054 */
[----:B---3--:R-:W4:Y:S06]  /*5d80*/  @!P1 LDC R41, c[0x0][0xc80] ;  /* 0x00032000ff299b82 */ /* 0x008f2c0000000800 */
.L_x_91:
[----:B----45:R-:W-:Y:S01]  /*5d90*/  @!P0 FSETP.EQ.AND P1, PT, R41, RZ, PT ;  /* 0x000000ff2900820b */ /* 0x030fe20003f22000 */
[----:B------:R-:W-:Y:S01]  /*5da0*/  @!UPT UIADD3 URZ, UPT, UPT, URZ, URZ, URZ ;  /* 0x000000fffffff290 */ /* 0x000fe2000fffe0ff */
[----:B------:R-:W-:Y:S11]  /*5db0*/  @!P0 BRA `(.L_x_92) ;  /* 0x0000000000188947 */ /* 0x000ff60003800000 */
[----:B------:R-:W-:Y:S02]  /*5dc0*/  LOP3.LUT P0, RZ, R84, 0xff, RZ, 0xc0, !PT ;  /* 0x000000ff54ff7812 */ /* 0x000fe4000780c0ff */
[----:B------:R-:W-:Y:S04]  /*5dd0*/  ISETP.NE.U32.AND P1, PT, R2, RZ, PT ;  /* 0x000000ff0200720c */ /* 0x000fe80003f25070 */
[----:B------:R-:W-:Y:S04]  /*5de0*/  ISETP.NE.AND.EX P1, PT, R3, RZ, PT, P1 ;  /* 0x000000ff0300720c */ /* 0x000fe80003f25310 */
[----:B------:R-:W-:Y:S03]  /*5df0*/  PLOP3.LUT P1, PT, P1, PT, PT, 0x8, 0x80 ;  /* 0x000000000080781c */ /* 0x000fe60000f2e170 */
[----:B------:R-:W-:Y:S11]  /*5e00*/  @P0 FSETP.EQ.AND P1, PT, R41, RZ, PT ;  /* 0x000000ff2900020b */ /* 0x000ff60003f22000 */
[----:B------:R-:W-:Y:S02]  /*5e10*/  @!UPT UIADD3 URZ, UPT, UPT, URZ, URZ, URZ ;  /* 0x000000fffffff290 */ /* 0x000fe4000fffe0ff */
.L_x_92:
[----:B------:R-:W3:Y:S01]  /*5e20*/  SYNCS.PHASECHK.TRANS64.TRYWAIT P2, [UR21+0x50], R9 ;  /* 0x00005009ff0075a7 */ /* 0x000ee20008041115 */
[----:B------:R-:W-:Y:S04]  /*5e30*/  ELECT P0, URZ, PT ;  /* 0x0000000000ff782f */ /* 0x000fe80003800000 */
[----:B------:R-:W-:Y:S11]  /*5e40*/  PLOP3.LUT P1, PT, P1, P0, PT, 0xf2, 0x2f ;  /* 0x00000000002f781c */ /* 0x000ff60000f21e72 */
[----:B------:R-:W-:Y:S02]  /*5e50*/  @!UPT UIADD3 URZ, UPT, UPT, URZ, URZ, URZ ;  /* 0x000000fffffff290 */ /* 0x000fe4000fffe0ff */
[----:B------:R-:W-:Y:S05]  /*5e60*/  @!P1 IADD3 R8, P0, PT, R16, 0x980, RZ ;  /* 0x0000098010089810 */ /* 0x000fea0007f1e0ff */
[----:B------:R-:W-:Y:S01]  /*5e70*/  @!P1 IMAD.X R6, RZ, RZ, R17, P0 ;  /* 0x000000ffff069224 */ /* 0x000fe200000e0611 */
[----:B---3--:R-:W-:Y:S07]  /*5e80*/  @!P2 BRA `(.L_x_93) ;  /* 0x0000005000e0a947 */ /* 0x008fee0003800000 */
.L_x_177:
[----:B------:R-:W-:Y:S01]  /*5e90*/  @!P1 R2UR UR5, R8 ;  /* 0x00000000080592ca */ /* 0x000fe200000e0000 */
[----:B------:R-:W-:Y:S01]  /*5ea0*/  VOTEU.ALL UP0, P1 ;  /* 0x0000000000ff7886 */ /* 0x000fe20000800000 */
[----:B------:R-:W-:Y:S01]  /*5eb0*/  @!P1 R2UR UR4, R6 ;  /* 0x00000000060492ca */ /* 0x000fe200000e0000 */
[----:B--2---:R-:W-:Y:S01]  /*5ec0*/  @!P1 IMAD.MOV.U32 R0, RZ, RZ, 0x2000 ;  /* 0x00002000ff009424 */ /* 0x004fe200078e00ff */
[----:B------:R-:W-:Y:S01]  /*5ed0*/  R2UR UR6, R88 ;  /* 0x00000000580672ca */ /* 0x000fe200000e0000 */
[----:B------:R-:W-:Y:S01]  /*5ee0*/  UMOV UR8, 0x0 ;  /* 0x0000000000087882 */ /* 0x000fe20000000000 */
[----:B------:R-:W-:Y:S01]  /*5ef0*/  @!UP0 UIADD3 UR32, UPT, UPT, UR21, 0x200, URZ ;  /* 0x0000020015208890 */ /* 0x000fe2000fffe0ff */
[----:B------:R-:W-:Y:S01]  /*5f00*/  @!P1 IADD3 R8, P0, PT, R16, 0x980, RZ ;  /* 0x0000098010089810 */ /* 0x000fe20007f1e0ff */
[----:B------:R-:W-:Y:S01]  /*5f10*/  VOTEU.ALL UP0, P1 ;  /* 0x0000000000ff7886 */ /* 0x000fe20000800000 */
[----:B------:R-:W-:Y:S01]  /*5f20*/  UMOV UR9, 0x10000000 ;  /* 0x1000000000097882 */ /* 0x000fe20000000000 */
[----:B------:R-:W-:Y:S02]  /*5f30*/  UMOV UR36, UR52 ;  /* 0x0000003400247c82 */ /* 0x000fe40008000000 */
[----:B------:R-:W-:Y:S02]  /*5f40*/  @!P1 IMAD.X R6, RZ, RZ, R17, P0 ;  /* 0x000000ffff069224 */ /* 0x000fe400000e0611 */
[----:B------:R-:W-:Y:S02]  /*5f50*/  IMAD.U32 R10, RZ, RZ, UR5 ;  /* 0x00000005ff0a7e24 */ /* 0x000fe4000f8e00ff */
[----:B------:R-:W-:Y:S01]  /*5f60*/  IMAD.U32 R11, RZ, RZ, UR4 ;  /* 0x00000004ff0b7e24 */ /* 0x000fe2000f8e00ff */
[----:B------:R-:W-:Y:S02]  /*5f70*/  UPRMT UR6, UR6, 0x654, UR33 ;  /* 0x0000065406067896 */ /* 0x000fe40008000021 */
[----:B------:R-:W-:Y:S02]  /*5f80*/  @!P1 R2UR UR4, R10 ;  /* 0x000000000a0492ca */ /* 0x000fe400000e0000 */
[----:B------:R-:W-:Y:S11]  /*5f90*/  @!P1 R2UR UR5, R11 ;  /* 0x000000000b0592ca */ /* 0x000ff600000e0000 */
[----:B------:R-:W-:Y:S02]  /*5fa0*/  @!UPT UIADD3 URZ, UPT, UPT, URZ, URZ, URZ ;  /* 0x000000fffffff290 */ /* 0x000fe4000fffe0ff */
[----:B------:R2:W-:Y:S01]  /*5fb0*/  @!UP0 UTMALDG.3D [UR32], [UR4], desc[UR8] ;  /* 0x00000820040085b4 */ /* 0x0005e20008011000 */
[----:B------:R2:W-:Y:S01]  /*5fc0*/  @!P1 SYNCS.ARRIVE.TRANS64.RED.A0TR RZ, [UR21+0x30], R0 ;  /* 0x00003000ffff99a7 */ /* 0x0005e20008300415 */
[----:B------:R-:W-:Y:S01]  /*5fd0*/  SYNCS.ARRIVE.TRANS64.RED.A1T0 RZ, [UR6], RZ ;  /* 0x000000ffffff79a7 */ /* 0x000fe20008100406 */
[----:B------:R-:W3:Y:S02]  /*5fe0*/  SYNCS.PHASECHK.TRANS64.TRYWAIT P2, [UR21+0x58], R9 ;  /* 0x00005809ff0075a7 */ /* 0x000ee40008041115 */
[----:B--23--:R-:W-:Y:S05]  /*5ff0*/  @!P2 BRA `(.L_x_94) ;  /* 0x00000050009ca947 */ /* 0x00cfea0003800000 */
.L_x_179:
        /* <DEDUP_REMOVED lines=8> */
[----:B------:R-:W-:Y:S01]  /*6080*/  @!UP0 UIADD3 UR24, UPT, UPT, UR21, 0x2200, URZ ;  /* 0x0000220015188890 */ /* 0x000fe2000fffe0ff */
[----:B------:R-:W-:Y:S01]  /*6090*/  VOTEU.ALL UP0, P1 ;  /* 0x0000000000ff7886 */ /* 0x000fe20000800000 */
[----:B------:R-:W-:Y:S01]  /*60a0*/  UMOV UR9, 0x10000000 ;  /* 0x1000000000097882 */ /* 0x000fe20000000000 */
[----:B------:R-:W-:Y:S02]  /*60b0*/  UMOV UR27, UR35 ;  /* 0x00000023001b7c82 */ /* 0x000fe40008000000 */
[----:B------:R-:W-:Y:S01]  /*60c0*/  IMAD.U32 R10, RZ, RZ, UR5 ;  /* 0x00000005ff0a7e24 */ /* 0x000fe2000f8e00ff */
[----:B------:R-:W-:Y:S01]  /*60d0*/  UMOV UR28, UR52 ;  /* 0x00000034001c7c82 */ /* 0x000fe20008000000 */
[----:B------:R-:W-:Y:S02]  /*60e0*/  IMAD.U32 R11, RZ, RZ, UR4 ;  /* 0x00000004ff0b7e24 */ /* 0x000fe4000f8e00ff */
[----:B------:R-:W-:Y:S01]  /*60f0*/  UPRMT UR6, UR6, 0x654, UR25 ;  /* 0x0000065406067896 */ /* 0x000fe20008000019 */
[----:B------:R-:W-:Y:S01]  /*6100*/  @!P1 R2UR UR4, R10 ;  /* 0x000000000a0492ca */ /* 0x000fe200000e0000 */
[----:B------:R-:W-:Y:S01]  /*6110*/  @!P1 IMAD.X R6, RZ, RZ, R17, P0 ;  /* 0x000000ffff069224 */ /* 0x000fe200000e0611 */
[----:B------:R-:W-:Y:S11]  /*6120*/  @!P1 R2UR UR5, R11 ;  /* 0x000000000b0592ca */ /* 0x000ff600000e0000 */
[----:B------:R-:W-:Y:S02]  /*6130*/  @!UPT UIADD3 URZ, UPT, UPT, URZ, URZ, URZ ;  /* 0x000000fffffff290 */ /* 0x000fe4000fffe0ff */
[----:B------:R2:W-:Y:S01]  /*6140*/  @!UP0 UTMALDG.3D [UR24], [UR4], desc[UR8] ;  /* 0x00000818040085b4 */ /* 0x0005e20008011000 */
[----:B------:R2:W-:Y:S01]  /*6150*/  @!P1 SYNCS.ARRIVE.TRANS64.RED.A0TR RZ, [UR21+0x38], R0 ;  /* 0x00003800ffff99a7 */ /* 0x0005e20008300415 */
[----:B------:R-:W-:Y:S01]  /*6160*/  SYNCS.ARRIVE.TRANS64.RED.A1T0 RZ, [UR6], RZ ;  /* 0x000000ffffff79a7 */ /* 0x000fe20008100406 */
[----:B------:R-:W3:Y:S02]  /*6170*/  SYNCS.PHASECHK.TRANS64.TRYWAIT P2, [UR21+0x60], R9 ;  /* 0x00006009ff0075a7 */ /* 0x000ee40008041115 */
[----:B--23--:R-:W-:Y:S05]  /*6180*/  @!P2 BRA `(.L_x_95) ;  /* 0x000000500050a947 */ /* 0x00cfea0003800000 */
.L_x_181:
[----:B------:R-:W-:Y:S01]  /*6190*/  @!P1 R2UR UR5, R8 ;  /* 0x00000000080592ca */ /* 0x000fe200000e0000 */
[----:B------:R-:W-:Y:S01]  /*61a0*/  VOTEU.ALL UP0, P1 ;  /* 0x0000000000ff7886 */ /* 0x000fe20000800000 */
[----:B------:R-:W-:Y:S01]  /*61b0*/  @!P1 R2UR UR4, R6 ;  /* 0x00000000060492ca */ /* 0x000fe200000e0000 */
[----:B--2---:R-:W-:Y:S01]  /*61c0*/  @!P1 IMAD.MOV.U32 R0, RZ, RZ, 0x2000 ;  /* 0x00002000ff009424 */ /* 0x004fe200078e00ff */
[----:B------:R-:W-:Y:S01]  /*61d0*/  R2UR UR6, R88 ;  /* 0x00000000580672ca */ /* 0x000fe200000e0000 */
[----:B------:R-:W-:Y:S01]  /*61e0*/  UMOV UR8, 0x0 ;  /* 0x0000000000087882 */ /* 0x000fe20000000000 */
[----:B------:R-:W-:Y:S01]  /*61f0*/  @!UP0 UIADD3 UR18, UPT, UPT, UR34, 0x40, URZ ;  /* 0x0000004022128890 */ /* 0x000fe2000fffe0ff */
[----:B------:R-:W-:Y:S01]  /*6200*/  VIADD R14, R14, 0x1 ;  /* 0x000000010e0e7836 */ /* 0x000fe20000000000 */
        /* <DEDUP_REMOVED lines=16> */
.L_x_183:
[----:B------:R-:W-:Y:S01]  /*6310*/  @!P1 IADD3 R6, P0, PT, R16, 0x980, RZ ;  /* 0x0000098010069810 */ /* 0x000fe20007f1e0ff */
[----:B------:R-:W-:Y:S01]  /*6320*/  VOTEU.ALL UP0, P1 ;  /* 0x0000000000ff7886 */ /* 0x000fe20000800000 */
[----:B------:R-:W-:Y:S01]  /*6330*/  UMOV UR6, 0x0 ;  /* 0x0000000000067882 */ /* 0x000fe20000000000 */
[----:B------:R-:W-:Y:S01]  /*6340*/  UMOV UR7, 0x10000000 ;  /* 0x1000000000077882 */ /* 0x000fe20000000000 */
[----:B------:R-:W-:Y:S01]  /*6350*/  @!P1 R2UR UR5, R6 ;  /* 0x00000000060592ca */ /* 0x000fe200000e0000 */
[----:B--2---:R-:W-:Y:S01]  /*6360*/  @!P1 IMAD.X R0, RZ, RZ, R17, P0 ;  /* 0x000000ffff009224 */ /* 0x004fe200000e0611 */
[----:B------:R-:W-:Y:S01]  /*6370*/  @!UP0 UIADD3 UR10, UPT, UPT, UR34, 0x60, URZ ;  /* 0x00000060220a8890 */ /* 0x000fe2000fffe0ff */
[----:B------:R-:W-:Y:S01]  /*6380*/  R2UR UR18, R87 ;  /* 0x00000000571272ca */ /* 0x000fe200000e0000 */
[----:B------:R-:W-:Y:S01]  /*6390*/  @!UP0 UIADD3 UR8, UPT, UPT, UR21, 0x6200, URZ ;  /* 0x0000620015088890 */ /* 0x000fe2000fffe0ff */
[----:B------:R-:W-:Y:S01]  /*63a0*/  R2UR UR16, R86 ;  /* 0x00000000561072ca */ /* 0x000fe200000e0000 */
[----:B------:R-:W-:Y:S01]  /*63b0*/  @!UP0 UIADD3 UR9, UPT, UPT, UR21, 0x48, URZ ;  /* 0x0000004815098890 */ /* 0x000fe2000fffe0ff */
[----:B------:R-:W-:Y:S01]  /*63c0*/  @!P1 R2UR UR4, R0 ;  /* 0x00000000000492ca */ /* 0x000fe200000e0000 */
[----:B------:R-:W-:Y:S01]  /*63d0*/  VOTEU.ALL UP0, P1 ;  /* 0x0000000000ff7886 */ /* 0x000fe20000800000 */
[----:B------:R-:W-:Y:S01]  /*63e0*/  UMOV UR11, UR35 ;  /* 0x00000023000b7c82 */ /* 0x000fe20008000000 */
[----:B------:R-:W-:Y:S01]  /*63f0*/  UMOV UR12, UR52 ;  /* 0x00000034000c7c82 */ /* 0x000fe20008000000 */
[C---:B------:R-:W-:Y:S01]  /*6400*/  ISETP.NE.AND P0, PT, R14.reuse, 0x2, PT ;  /* 0x000000020e00780c */ /* 0x040fe20003f05270 */
[----:B------:R-:W-:Y:S01]  /*6410*/  UPLOP3.LUT UP3, UPT, UPT, UPT, UPT, 0x80, 0x8 ;  /* 0x000000000008789c */ /* 0x000fe20003f6f070 */
[----:B------:R-:W-:Y:S01]  /*6420*/  IMAD.U32 R8, RZ, RZ, UR5 ;  /* 0x00000005ff087e24 */ /* 0x000fe2000f8e00ff */
[----:B------:R-:W-:Y:S01]  /*6430*/  LOP3.LUT R15, R15, 0x1, RZ, 0x3c, !PT ;  /* 0x000000010f0f7812 */ /* 0x000fe200078e3cff */
[----:B------:R-:W-:Y:S01]  /*6440*/  UMOV UR52, UR29 ;  /* 0x0000001d00347c82 */ /* 0x000fe20008000000 */
[----:B------:R-:W-:Y:S01]  /*6450*/  SEL R0, RZ, 0x1, P0 ;  /* 0x00000001ff007807 */ /* 0x000fe20000000000 */
[----:B------:R-:W-:Y:S01]  /*6460*/  UIADD3 UR20, UPT, UPT, UR14, UR18, URZ ;  /* 0x000000120e147290 */ /* 0x000fe2000fffe0ff */
[----:B------:R-:W-:Y:S02]  /*6470*/  SEL R14, R14, RZ, P0 ;  /* 0x000000ff0e0e7207 */ /* 0x000fe40000000000 */
[----:B------:R-:W-:Y:S01]  /*6480*/  IMAD.U32 R9, RZ, RZ, UR4 ;  /* 0x00000004ff097e24 */ /* 0x000fe2000f8e00ff */
[----:B------:R-:W-:Y:S02]  /*6490*/  @!P1 R2UR UR4, R8 ;  /* 0x00000000080492ca */ /* 0x000fe400000e0000 */
[----:B------:R-:W-:Y:S02]  /*64a0*/  LOP3.LUT R13, R13, R0, RZ, 0x3c, !PT ;  /* 0x000000000d0d7212 */ /* 0x000fe400078e3cff */
[----:B------:R-:W-:Y:S11]  /*64b0*/  @!P1 R2UR UR5, R9 ;  /* 0x00000000090592ca */ /* 0x000ff600000e0000 */
[----:B------:R-:W-:Y:S02]  /*64c0*/  @!UPT UIADD3 URZ, UPT, UPT, URZ, URZ, URZ ;  /* 0x000000fffffff290 */ /* 0x000fe4000fffe0ff */
[----:B------:R2:W-:Y:S01]  /*64d0*/  @!UP0 UTMALDG.3D [UR8], [UR4], desc[UR6] ;  /* 0x00000608040085b4 */ /* 0x0005e20008011000 */
[----:B------:R3:W-:Y:S01]  /*64e0*/  @!P1 SYNCS.ARRIVE.TRANS64.RED.A0TR RZ, [UR21+0x48], R7 ;  /* 0x00004807ffff99a7 */ /* 0x0007e20008300415 */
[----:B------:R-:W-:Y:S01]  /*64f0*/  SYNCS.ARRIVE.TRANS64.RED.A1T0 RZ, [UR37], RZ ;  /* 0x000000ffffff79a7 */ /* 0x000fe20008100425 */
[----:B--2---:R-:W-:Y:S01]  /*6500*/  UIADD3 UR12, UPT, UPT, UR13, UR16, URZ ;  /* 0x000000100d0c7290 */ /* 0x004fe2000fffe0ff */
[----:B------:R-:W-:Y:S11]  /*6510*/  BRA.U UP1, `(.L_x_97) ;  /* 0xfffffff101547547 */ /* 0x000ff6000b83ffff */
[----:B------:R-:W-:-:S04]  /*6520*/  SHF.L.U32 R3, R15, 0x1f, RZ ;  /* 0x0000001f0f037819 */ /* 0x000fc800000006ff */
[----:B------:R-:W2:Y:S02]  /*6530*/  SYNCS.PHASECHK.TRANS64.TRYWAIT P0, [UR21+0x50], R3 ;  /* 0x00005003ff0075a7 */ /* 0x000ea40008001115 */
[----:B--2---:R-:W-:Y:S05]  /*6540*/  @!P0 BRA `(.L_x_98) ;  /* 0x0000004c00908947 */ /* 0x004fea0003800000 */
.L_x_185:
[----:B------:R-:W4:Y:S02]  /*6550*/  SYNCS.PHASECHK.TRANS64.TRYWAIT P0, [UR21+0x58], R3 ;  /* 0x00005803ff0075a7 */ /* 0x000f240008001115 */
[----:B----4-:R-:W-:Y:S05]  /*6560*/  @!P0 BRA `(.L_x_99) ;  /* 0x0000004c00a08947 */ /* 0x010fea0003800000 */
.L_x_187:
[----:B------:R-:W4:Y:S02]  /*6570*/  SYNCS.PHASECHK.TRANS64.TRYWAIT P0, [UR21+0x60], R3 ;  /* 0x00006003ff0075a7 */ /* 0x000f240008001115 */
[----:B----4-:R-:W-:Y:S05]  /*6580*/  @!P0 BRA `(.L_x_100) ;  /* 0x0000004c00b08947 */ /* 0x010fea0003800000 */
.L_x_189:
[----:B--2---:R-:W-:-:S07]  /*6590*/  MOV R0, UR21 ;  /* 0x0000001500007c02 */ /* 0x004fce0008000f00 */
.L_x_101:
[----:B--2---:R-:W-:-:S04]  /*65a0*/  SHF.L.U32 R3, R15, 0x1f, RZ ;  /* 0x0000001f0f037819 */ /* 0x004fc800000006ff */
[----:B------:R2:W4:Y:S03]  /*65b0*/  SYNCS.PHASECHK.TRANS64.TRYWAIT P0, [R0+URZ+0x68], R3 ;  /* 0x00006803000075a7 */ /* 0x00052600080011ff */
[----:B----4-:R-:W-:Y:S05]  /*65c0*/  @!P0 NANOSLEEP.SYNCS 0x989680 ;  /* 0x009896800000895d */ /* 0x010fea0003900000 */
[----:B------:R-:W4:Y:S02]  /*65d0*/  @!P0 SYNCS.PHASECHK.TRANS64 P0, [R0+URZ+0x68], R3 ;  /* 0x00006803000085a7 */ /* 0x000f2400080010ff */
[----:B-1--4-:R-:W-:Y:S05]  /*65e0*/  @P0 EXIT ;  /* 0x000000000000094d */ /* 0x012fea0003800000 */
[----:B------:R-:W-:Y:S05]  /*65f0*/  BRA `(.L_x_101) ;  /* 0xfffffffc00e87947 */ /* 0x000fea000383ffff */
.L_x_86:
[----:B------:R-:W-:-:S06]  /*6600*/  UISETP.GE.AND UP0, UPT, UR21, 0x4, UPT ;  /* 0x000000041500788c */ /* 0x000fcc000bf06270 */
[----:B------:R-:W-:-:S13]  /*6610*/  PLOP3.LUT P0, PT, PT, PT, UP0, 0x80, 0x8 ;  /* 0x000000000008781c */ /* 0x000fda0003f0f008 */
[----:B------:R-:W-:Y:S05]  /*6620*/  @!P0 EXIT ;  /* 0x000000000000894d */ /* 0x000fea0003800000 */
[----:B------:R-:W-:Y:S01]  /*6630*/  BAR.SYNC.DEFER_BLOCKING 0x6, 0xa0 ;  /* 0x0182800000007b1d */ /* 0x000fe20000010000 */
[----:B------:R-:W-:Y:S01]  /*6640*/  R2UR UR4, R88 ;  /* 0x00000000580472ca */ /* 0x000fe200000e0000 */
[C---:B------:R-:W-:Y:S01]  /*6650*/  IMAD.SHL.U32 R5, R99.reuse, 0x20, RZ ;  /* 0x0000002063057824 */ /* 0x040fe200078e00ff */
[C---:B------:R-:W-:Y:S01]  /*6660*/  SHF.L.U32 R37, R99.reuse, 0x10, RZ ;  /* 0x0000001063257819 */ /* 0x040fe200000006ff */
[C---:B------:R-:W-:Y:S01]  /*6670*/  IMAD.SHL.U32 R98, R99.reuse, 0x4, RZ ;  /* 0x0000000463627824 */ /* 0x040fe200078e00ff */
[----:B------:R-:W-:Y:S01]  /*6680*/  LOP3.LUT R100, R99, 0x60, RZ, 0xc0, !PT ;  /* 0x0000006063647812 */ /* 0x000fe200078ec0ff */
[----:B------:R-:W-:Y:S02]  /*6690*/  UMOV UR43, 0x400 ;  /* 0x00000400002b7882 */ /* 0x000fe40000000000 */
[----:B------:R-:W1:Y:S01]  /*66a0*/  LDC.64 R80, c[0x0][0xc88] ;  /* 0x00032200ff507b82 */ /* 0x000e620000000a00 */
[----:B------:R-:W-:Y:S01]  /*66b0*/  LOP3.LUT R7, R5, 0xc0, RZ, 0xc0, !PT ;  /* 0x000000c005077812 */ /* 0x000fe200078ec0ff */
[----:B------:R-:W-:Y:S01]  /*66c0*/  HFMA2 R95, -RZ, RZ, 0, 5.9604644775390625e-08 ;  /* 0x00000001ff5f7431 */ /* 0x000fe200000001ff */
[----:B------:R-:W-:Y:S01]  /*66d0*/  LOP3.LUT R97, R99, 0x2, RZ, 0xc0, !PT ;  /* 0x0000000263617812 */ /* 0x000fe200078ec0ff */
[----:B------:R-:W-:Y:S01]  /*66e0*/  HFMA2 R93, -RZ, RZ, 0, 0 ;  /* 0x00000000ff5d7431 */ /* 0x000fe200000001ff */
[----:B------:R-:W-:Y:S01]  /*66f0*/  LOP3.LUT R98, R7, 0x18, R98, 0xf8, !PT ;  /* 0x0000001807627812 */ /* 0x000fe200078ef862 */
[----:B------:R-:W-:Y:S01]  /*6700*/  IMAD.MOV.U32 R36, RZ, RZ, RZ ;  /* 0x000000ffff247224 */ /* 0x000fe200078e00ff */
[----:B------:R-:W-:Y:S01]  /*6710*/  ULEA UR43, UR4, UR43, 0x18 ;  /* 0x0000002b042b7291 */ /* 0x000fe2000f8ec0ff */
[----:B------:R-:W2:Y:S01]  /*6720*/  LDC.64 R82, c[0x0][0xc90] ;  /* 0x00032400ff527b82 */ /* 0x000ea20000000a00 */
[----:B------:R-:W-:Y:S01]  /*6730*/  LOP3.LUT R98, R98, 0xf20, R5, 0xf8, !PT ;  /* 0x00000f2062627812 */ /* 0x000fe200078ef805 */
[----:B------:R-:W-:Y:S01]  /*6740*/  IMAD.MOV.U32 R91, RZ, RZ, RZ ;  /* 0x000000ffff5b7224 */ /* 0x000fe200078e00ff */
[----:B------:R-:W-:Y:S01]  /*6750*/  UIADD3 UR4, UPT, UPT, UR43, 0x200, URZ ;  /* 0x000002002b047890 */ /* 0x000fe2000fffe0ff */
[----:B------:R-:W-:Y:S01]  /*6760*/  LOP3.LUT R37, R37, 0x600000, RZ, 0xc0, !PT ;  /* 0x0060000025257812 */ /* 0x000fe200078ec0ff */
[----:B------:R-:W3:Y:S01]  /*6770*/  LDCU UR53, c[0x0][0x370] ;  /* 0x00006e00ff3577ac */ /* 0x000ee20008000800 */
[----:B------:R-:W-:-:S02]  /*6780*/  LOP3.LUT R99, R99, 0x4, RZ, 0xc0, !PT ;  /* 0x0000000463637812 */ /* 0x000fc400078ec0ff */
[----:B------:R-:W4:Y:S01]  /*6790*/  LDC.64 R78, c[0x0][0xcb0] ;  /* 0x00032c00ff4e7b82 */ /* 0x000f220000000a00 */
[----:B------:R-:W3:Y:S01]  /*67a0*/  LDS R0, [UR43+0x110] ;  /* 0x0001102bff007984 */ /* 0x000ee20008000800 */
[----:B------:R-:W-:Y:S01]  /*67b0*/  IMAD.U32 R89, RZ, RZ, UR4 ;  /* 0x00000004ff597e24 */ /* 0x000fe2000f8e00ff */
[----:B------:R-:W-:Y:S01]  /*67c0*/  MOV R94, RZ ;  /* 0x000000ff005e7202 */ /* 0x000fe20000000f00 */
[----:B------:R-:W1:Y:S02]  /*67d0*/  LDCU.64 UR62, c[0x0][0x348] ;  /* 0x00006900ff3e77ac */ /* 0x000e640008000a00 */
[----:B------:R-:W-:Y:S02]  /*67e0*/  IMAD R98, R98, 0x2, R89 ;  /* 0x0000000262627824 */ /* 0x000fe400078e0259 */
[----:B------:R-:W1:Y:S01]  /*67f0*/  LDC.64 R76, c[0x0][0xca8] ;  /* 0x00032a00ff4c7b82 */ /* 0x000e620000000a00 */
[----:B------:R-:W1:Y:S01]  /*6800*/  LDCU UR42, c[0x0][0xf0c] ;  /* 0x0001e180ff2a77ac */ /* 0x000e620008000800 */
[----:B------:R-:W-:-:S02]  /*6810*/  IMAD R97, R97, -0x10, R98 ;  /* 0xfffffff061617824 */ /* 0x000fc400078e0262 */
[----:B------:R-:W-:Y:S01]  /*6820*/  IMAD R96, R99, -0x10, R98 ;  /* 0xfffffff063607824 */ /* 0x000fe200078e0262 */
[----:B------:R-:W1:Y:S01]  /*6830*/  LDCU UR38, c[0x0][0xf30] ;  /* 0x0001e600ff2677ac */ /* 0x000e620008000800 */
[----:B------:R-:W1:Y:S01]  /*6840*/  LDCU.64 UR54, c[0x0][0xc88] ;  /* 0x00019100ff3677ac */ /* 0x000e620008000a00 */
[----:B------:R-:W1:Y:S01]  /*6850*/  LDCU.64 UR40, c[0x0][0xf28] ;  /* 0x0001e500ff2877ac */ /* 0x000e620008000a00 */
[----:B------:R-:W1:Y:S01]  /*6860*/  LDCU.128 UR56, c[0x0][0xf10] ;  /* 0x0001e200ff3877ac */ /* 0x000e620008000c00 */
[----:B------:R-:W1:Y:S01]  /*6870*/  LDCU UR47, c[0x0][0x374] ;  /* 0x00006e80ff2f77ac */ /* 0x000e620008000800 */
[----:B------:R-:W-:Y:S01]  /*6880*/  UMOV UR46, URZ ;  /* 0x000000ff002e7c82 */ /* 0x000fe20008000000 */
[----:B------:R-:W-:Y:S01]  /*6890*/  UMOV UR45, URZ ;  /* 0x000000ff002d7c82 */ /* 0x000fe20008000000 */
[----:B--23--:R-:W-:-:S07]  /*68a0*/  IMAD.IADD R37, R0, 0x1, R37 ;  /* 0x0000000100257824 */ /* 0x00cfce00078e0225 */
.L_x_145:
[----:B------:R-:W-:Y:S02]  /*68b0*/  LEA R3, R91, UR43, 0x3 ;  /* 0x0000002b5b037c11 */ /* 0x000fe4000f8e18ff */
[----:B------:R-:W-:Y:S02]  /*68c0*/  SHF.L.U32 R0, R93, 0x1f, RZ ;  /* 0x0000001f5d007819 */ /* 0x000fe400000006ff */
[----:B------:R-:W-:Y:S02]  /*68d0*/  LEA R5, R91, UR43, 0x4 ;  /* 0x0000002b5b057c11 */ /* 0x000fe4000f8e20ff */
[----:B--2---:R-:W2:Y:S02]  /*68e0*/  SYNCS.PHASECHK.TRANS64.TRYWAIT P0, [R3+URZ+0x80], R0 ;  /* 0x00008000030075a7 */ /* 0x004ea400080011ff */
[----:B-12---:R-:W-:Y:S05]  /*68f0*/  @!P0 BRA `(.L_x_102) ;  /* 0x0000004800ec8947 */ /* 0x006fea0003800000 */
.L_x_190:
[----:B------:R-:W3:Y:S01]  /*6900*/  LDS.128 R4, [R5+0xf0] ;  /* 0x0000f00005047984 */ /* 0x000ee20000000c00 */
[----:B------:R-:W-:Y:S01]  /*6910*/  UISETP.GE.AND UP0, UPT, UR39, 0x1, UPT ;  /* 0x000000012700788c */ /* 0x000fe2000bf06270 */
[----:B------:R-:W-:Y:S01]  /*6920*/  @!PT LDS RZ, [RZ] ;  /* 0x00000000fffff984 */ /* 0x000fe20000000800 */
[----:B------:R-:W-:Y:S01]  /*6930*/  @!PT LDS RZ, [RZ] ;  /* 0x00000000fffff984 */ /* 0x000fe20000000800 */
[----:B------:R-:W-:Y:S01]  /*6940*/  @!PT LDS RZ, [RZ] ;  /* 0x00000000fffff984 */ /* 0x000fe20000000800 */
[----:B------:R-:W-:Y:S01]  /*6950*/  @!PT LDS RZ, [RZ] ;  /* 0x00000000fffff984 */ /* 0x000fe20000000800 */
[----:B------:R1:W-:Y:S06]  /*6960*/  MEMBAR.ALL.CTA ;  /* 0x0000000000007992 */ /* 0x0003ec0000008000 */
[----:B-1----:R-:W1:Y:S01]  /*6970*/  FENCE.VIEW.ASYNC.S ;  /* 0x00000000000073c6 */ /* 0x002e620000000000 */
[----:B---3--:R-:W-:Y:S11]  /*6980*/  LOP3.LUT P0, RZ, R6, 0x1, RZ, 0xc0, !PT ;  /* 0x0000000106ff7812 */ /* 0x008ff6000780c0ff */
[----:B------:R-:W-:Y:S02]  /*6990*/  @!UPT UIADD3 URZ, UPT, UPT, URZ, URZ, URZ ;  /* 0x000000fffffff290 */ /* 0x000fe4000fffe0ff */
[----:B-1----:R-:W-:Y:S01]  /*69a0*/  VOTEU.ANY UP1, P0 ;  /* 0x0000000000ff7886 */ /* 0x002fe20000020100 */
[----:B------:R-:W-:Y:S01]  /*69b0*/  PLOP3.LUT P0, PT, PT, PT, UP1, 0x80, 0x8 ;  /* 0x000000000008781c */ /* 0x000fe20003f0f018 */
[----:B------:R-:W-:Y:S11]  /*69c0*/  UP2UR UR61, UPR, URZ, 0x2 ;  /* 0x00000002ff3d7883 */ /* 0x000ff60008000000 */
[----:B------:R-:W-:Y:S01]  /*69d0*/  @!UPT UIADD3 URZ, UPT, UPT, URZ, URZ, URZ ;  /* 0x000000fffffff290 */ /* 0x000fe2000fffe0ff */
[----:B--2---:R-:W-:Y:S02]  /*69e0*/  @P0 SHF.R.U32.HI R0, RZ, 0x10, R5 ;  /* 0x00000010ff000819 */ /* 0x004fe40000011605 */
        /* <DEDUP_REMOVED lines=12> */
[----:B------:R-:W2:Y:S01]  /*6ab0*/  LDCU UR13, c[0x0][0xf20] ;  /* 0x0001e400ff0d77ac */ /* 0x000ea20008000800 */
[----:B------:R-:W-:Y:S02]  /*6ac0*/  UIMAD.WIDE.U32 UR4, UR47, UR59, URZ ;  /* 0x0000003b2f0472a5 */ /* 0x000fe4000f8e00ff */
[----:B------:R-:W-:Y:S02]  /*6ad0*/  UIMAD.WIDE.U32 UR6, UR53, UR56, URZ ;  /* 0x00000038350672a5 */ /* 0x000fe4000f8e00ff */
[----:B------:R-:W-:Y:S02]  /*6ae0*/  UISETP.NE.AND UP0, UPT, UR58, 0x1, UPT ;  /* 0x000000013a00788c */ /* 0x000fe4000bf05270 */
[----:B------:R-:W-:Y:S02]  /*6af0*/  UIMAD.WIDE.U32 UR8, UR36, UR59, URZ ;  /* 0x0000003b240872a5 */ /* 0x000fe4000f8e00ff */
[----:B------:R-:W-:Y:S02]  /*6b00*/  UIMAD.WIDE.U32 UR10, UR37, UR56, URZ ;  /* 0x00000038250a72a5 */ /* 0x000fe4000f8e00ff */
[----:B------:R-:W-:Y:S02]  /*6b10*/  UISETP.NE.AND UP1, UPT, UR42, 0x1, UPT ;  /* 0x000000012a00788c */ /* 0x000fe4000bf25270 */
[----:B------:R-:W-:Y:S01]  /*6b20*/  UISETP.NE.AND UP2, UPT, UR39, 0x1, UPT ;  /* 0x000000012700788c */ /* 0x000fe2000bf45270 */
[----:B------:R-:W-:Y:S02]  /*6b30*/  UMOV UR4, UR5 ;  /* 0x0000000500047c82 */ /* 0x000fe40008000000 */
[----:B--2---:R-:W-:Y:S03]  /*6b40*/  USHF.R.U32.HI UR5, URZ, UR13, UR4 ;  /* 0x0000000dff057299 */ /* 0x004fe60008011604 */
[----:B------:R-:W-:Y:S02]  /*6b50*/  UMOV UR4, UR7 ;  /* 0x0000000700047c82 */ /* 0x000fe40008000000 */
[----:B------:R-:W-:Y:S02]  /*6b60*/  USHF.R.U32.HI UR7, URZ, UR57, UR4 ;  /* 0x00000039ff077299 */ /* 0x000fe40008011604 */
[----:B------:R-:W-:Y:S02]  /*6b70*/  USEL UR4, UR47, UR5, !UP0 ;  /* 0x000000052f047287 */ /* 0x000fe4000c000000 */
[----:B------:R-:W-:Y:S01]  /*6b80*/  USEL UR7, UR53, UR7, !UP1 ;  /* 0x0000000735077287 */ /* 0x000fe2000c800000 */
[----:B------:R-:W-:Y:S01]  /*6b90*/  UMOV UR5, UR9 ;  /* 0x0000000900057c82 */ /* 0x000fe20008000000 */
[----:B------:R-:W-:Y:S02]  /*6ba0*/  UIMAD.WIDE.U32 UR8, UR4, UR40, URZ ;  /* 0x00000028040872a5 */ /* 0x000fe4000f8e00ff */
[----:B------:R-:W-:Y:S03]  /*6bb0*/  USHF.R.U32.HI UR6, URZ, UR13, UR5 ;  /* 0x0000000dff067299 */ /* 0x000fe60008011605 */
[----:B------:R-:W-:Y:S01]  /*6bc0*/  UMOV UR5, UR11 ;  /* 0x0000000b00057c82 */ /* 0x000fe20008000000 */
[----:B------:R-:W-:Y:S02]  /*6bd0*/  UIMAD.WIDE.U32 UR10, UR7, UR40, URZ ;  /* 0x00000028070a72a5 */ /* 0x000fe4000f8e00ff */
[----:B------:R-:W-:Y:S02]  /*6be0*/  USHF.R.U32.HI UR13, URZ, UR57, UR5 ;  /* 0x00000039ff0d7299 */ /* 0x000fe40008011605 */
[----:B------:R-:W-:Y:S01]  /*6bf0*/  USEL UR6, UR36, UR6, !UP0 ;  /* 0x0000000624067287 */ /* 0x000fe2000c000000 */
[----:B------:R-:W-:Y:S02]  /*6c00*/  UMOV UR5, UR9 ;  /* 0x0000000900057c82 */ /* 0x000fe40008000000 */
[----:B------:R-:W-:Y:S01]  /*6c10*/  UMOV UR10, UR11 ;  /* 0x0000000b000a7c82 */ /* 0x000fe20008000000 */
[----:B------:R-:W-:Y:S02]  /*6c20*/  @UP2 USHF.R.U32.HI UR4, URZ, UR41, UR5 ;  /* 0x00000029ff042299 */ /* 0x000fe40008011605 */
[----:B------:R-:W-:Y:S02]  /*6c30*/  @UP2 USHF.R.U32.HI UR7, URZ, UR41, UR10 ;  /* 0x00000029ff072299 */ /* 0x000fe4000801160a */
[----:B------:R-:W-:Y:S02]  /*6c40*/  UIMAD UR4, UR39, UR4, URZ ;  /* 0x00000004270472a4 */ /* 0x000fe4000f8e02ff */
        /* <DEDUP_REMOVED lines=8> */
[----:B------:R-:W-:Y:S02]  /*6cd0*/  USEL UR11, UR6, UR4, !UP2 ;  /* 0x00000004060b7287 */ /* 0x000fe4000d000000 */
[----:B------:R-:W-:Y:S02]  /*6ce0*/  UIADD3 UR8, UPT, UPT, -UR5, URZ, URZ ;  /* 0x000000ff05087290 */ /* 0x000fe4000fffe1ff */
[----:B------:R-:W-:Y:S01]  /*6cf0*/  UIADD3 UR10, UPT, UPT, -UR11, URZ, URZ ;  /* 0x000000ff0b0a7290 */ /* 0x000fe2000fffe1ff */
[----:B------:R-:W-:Y:S01]  /*6d00*/  @!UP0 UMOV UR4, UR9 ;  /* 0x0000000900048c82 */ /* 0x000fe20008000000 */
[----:B------:R-:W-:Y:S02]  /*6d10*/  UIADD3 UR9, UPT, UPT, -UR6, URZ, URZ ;  /* 0x000000ff06097290 */ /* 0x000fe4000fffe1ff */
[----:B------:R-:W-:Y:S02]  /*6d20*/  @!UP0 USHF.R.U32.HI UR4, URZ, UR41, UR4 ;  /* 0x00000029ff048299 */ /* 0x000fe40008011604 */
[----:B------:R-:W-:Y:S02]  /*6d30*/  UIMAD UR10, UR39, UR10, UR6 ;  /* 0x0000000a270a72a4 */ /* 0x000fe4000f8e0206 */
[----:B------:R-:W-:Y:S04]  /*6d40*/  @!UP0 USEL UR4, UR5, UR4, !UP2 ;  /* 0x0000000405048287 */ /* 0x000fe8000d000000 */
[----:B------:R-:W-:Y:S02]  /*6d50*/  @!UP0 UIMAD UR10, UR7, UR10, UR4 ;  /* 0x0000000a070a82a4 */ /* 0x000fe4000f8e0204 */
[----:B------:R-:W-:Y:S02]  /*6d60*/  @!UP0 UIADD3 UR11, UPT, UPT, UR11, -UR4, URZ ;  /* 0x800000040b0b8290 */ /* 0x000fe4000fffe0ff */
[----:B------:R-:W-:Y:S02]  /*6d70*/  UIMAD UR7, UR42, UR8, UR37 ;  /* 0x000000082a0772a4 */ /* 0x000fe4000f8e0225 */
[----:B------:R-:W-:Y:S02]  /*6d80*/  @!UP0 UIMAD UR6, UR11, UR39, UR5 ;  /* 0x000000270b0682a4 */ /* 0x000fe4000f8e0205 */
[----:B------:R-:W-:Y:S01]  /*6d90*/  UIMAD UR4, UR58, UR9, UR36 ;  /* 0x000000093a0472a4 */ /* 0x000fe2000f8e0224 */
[----:B------:R-:W-:Y:S02]  /*6da0*/  @!UP0 UMOV UR5, UR10 ;  /* 0x0000000a00058c82 */ /* 0x000fe40008000000 */
[----:B------:R-:W-:Y:S02]  /*6db0*/  UIMAD UR37, UR5, UR42, UR7 ;  /* 0x0000002a052572a4 */ /* 0x000fe4000f8e0207 */
[----:B------:R-:W-:Y:S11]  /*6dc0*/  UIMAD UR36, UR6, UR58, UR4 ;  /* 0x0000003a062472a4 */ /* 0x000ff6000f8e0204 */
[----:B------:R-:W-:Y:S01]  /*6dd0*/  @!UPT UIADD3 URZ, UPT, UPT, URZ, URZ, URZ ;  /* 0x000000fffffff290 */ /* 0x000fe2000fffe0ff */
.L_x_103:
[----:B------:R-:W-:Y:S01]  /*6de0*/  UISETP.NE.AND UP0, UPT, UR38, 0x1, UPT ;  /* 0x000000012600788c */ /* 0x000fe2000bf05270 */
[----:B------:R-:W-:Y:S01]  /*6df0*/  LOP3.LUT P0, RZ, R89, 0x1b0, RZ, 0xc0, !PT ;  /* 0x000001b059ff7812 */ /* 0x000fe2000780c0ff */
[----:B------:R-:W-:Y:S01]  /*6e00*/  USHF.L.U32 UR49, UR12, 0x7, URZ ;  /* 0x000000070c317899 */ /* 0x000fe200080006ff */
[----:B------:R-:W-:Y:S01]  /*6e10*/  BSSY.RECONVERGENT B6, `(.L_x_104) ;  /* 0x0000034000067945 */ /* 0x000fe20003800200 */
[----:B------:R-:W-:Y:S01]  /*6e20*/  USHF.L.U32 UR50, UR20, 0x7, URZ ;  /* 0x0000000714327899 */ /* 0x000fe200080006ff */
[----:B------:R-:W-:Y:S06]  /*6e30*/  IADD3 R91, PT, PT, R91, 0x1, RZ ;  /* 0x000000015b5b7810 */ /* 0x000fec0007ffe0ff */
[----:B------:R-:W2:Y:S01]  /*6e40*/  @!UP0 LDCU.128 UR16, c[0x0][0xf10] ;  /* 0x0001e200ff1087ac */ /* 0x000ea20008000c00 */
[----:B------:R-:W3:Y:S01]  /*6e50*/  @!UP0 LDCU UR5, c[0x0][0xf0c] ;  /* 0x0001e180ff0587ac */ /* 0x000ee20008000800 */
[----:B------:R-:W4:Y:S01]  /*6e60*/  @!UP0 LDCU UR10, c[0x0][0xf20] ;  /* 0x0001e400ff0a87ac */ /* 0x000f220008000800 */
[----:B--2---:R-:W-:Y:S02]  /*6e70*/  UIMAD.WIDE.U32 UR8, UR37, UR16, URZ ;  /* 0x00000010250872a5 */ /* 0x004fe4000f8e00ff */
[----:B------:R-:W-:Y:S02]  /*6e80*/  UIMAD.WIDE.U32 UR6, UR36, UR19, URZ ;  /* 0x00000013240672a5 */ /* 0x000fe4000f8e00ff */
[----:B------:R-:W-:Y:S03]  /*6e90*/  @!UP0 UISETP.NE.AND UP1, UPT, UR18, 0x1, UPT ;  /* 0x000000011200888c */ /* 0x000fe6000bf25270 */
[----:B------:R-:W-:Y:S01]  /*6ea0*/  @!UP0 UMOV UR4, UR9 ;  /* 0x0000000900048c82 */ /* 0x000fe20008000000 */
[----:B---3--:R-:W-:Y:S02]  /*6eb0*/  @!UP0 UISETP.NE.AND UP2, UPT, UR5, 0x1, UPT ;  /* 0x000000010500888c */ /* 0x008fe4000bf45270 */
[----:B------:R-:W-:Y:S01]  /*6ec0*/  @!UP0 USHF.R.U32.HI UR4, URZ, UR17, UR4 ;  /* 0x00000011ff048299 */ /* 0x000fe20008011604 */
[----:B------:R-:W-:Y:S02]  /*6ed0*/  @!UP0 UMOV UR6, UR7 ;  /* 0x0000000700068c82 */ /* 0x000fe40008000000 */
[----:B----4-:R-:W-:Y:S02]  /*6ee0*/  @!UP0 USHF.R.U32.HI UR6, URZ, UR10, UR6 ;  /* 0x0000000aff068299 */ /* 0x010fe40008011606 */
[----:B------:R-:W-:Y:S02]  /*6ef0*/  @!UP0 USEL UR7, UR37, UR4, !UP2 ;  /* 0x0000000425078287 */ /* 0x000fe4000d000000 */
[----:B------:R-:W-:Y:S04]  /*6f00*/  @!UP0 USEL UR6, UR36, UR6, !UP1 ;  /* 0x0000000624068287 */ /* 0x000fe8000c800000 */
[----:B------:R-:W-:Y:S02]  /*6f10*/  @!UP0 UIADD3 UR4, UPT, UPT, -UR7, UR6, URZ ;  /* 0x0000000607048290 */ /* 0x000fe4000fffe1ff */
[----:B------:R-:W-:Y:S02]  /*6f20*/  @!UP0 UIADD3 UR6, UPT, UPT, UR7, -UR6, URZ ;  /* 0x8000000607068290 */ /* 0x000fe4000fffe0ff */
[----:B------:R-:W-:Y:S02]  /*6f30*/  @!UP0 UIMAD UR37, UR4, UR5, UR37 ;  /* 0x00000005042582a4 */ /* 0x000fe4000f8e0225 */
[----:B------:R-:W-:Y:S01]  /*6f40*/  @!UP0 UIMAD UR36, UR6, UR18, UR36 ;  /* 0x00000012062482a4 */ /* 0x000fe2000f8e0224 */
[----:B------:R-:W-:Y:S11]  /*6f50*/  @!P0 BRA `(.L_x_105) ;  /* 0x00000000007c8947 */ /* 0x000ff60003800000 */
[----:B------:R-:W2:Y:S01]  /*6f60*/  LDCU.64 UR8, c[0x4][0x80] ;  /* 0x01001000ff0877ac */ /* 0x000ea20008000a00 */
[----:B------:R-:W-:Y:S01]  /*6f70*/  MOV R2, 0x0 ;  /* 0x0000000000027802 */ /* 0x000fe20000000f00 */
[----:B------:R-:W-:Y:S02]  /*6f80*/  HFMA2 R12, -RZ, RZ, 0, 5.9604644775390625e-08 ;  /* 0x00000001ff0c7431 */ /* 0x000fe400000001ff */
[----:B------:R-:W-:Y:S01]  /*6f90*/  IMAD.MOV.U32 R8, RZ, RZ, 0x70 ;  /* 0x00000070ff087424 */ /* 0x000fe200078e00ff */
[----:B------:R3:W4:Y:S01]  /*6fa0*/  LDC.64 R14, c[0x4][R2] ;  /* 0x01000000020e7b82 */ /* 0x0007220000000a00 */
[----:B------:R-:W1:Y:S01]  /*6fb0*/  LDCU.64 UR6, c[0x4][0x88] ;  /* 0x01001100ff0677ac */ /* 0x000e620008000a00 */
[----:B------:R-:W-:Y:S01]  /*6fc0*/  IMAD.MOV.U32 R13, RZ, RZ, RZ ;  /* 0x000000ffff0d7224 */ /* 0x000fe200078e00ff */
[----:B------:R-:W1:Y:S01]  /*6fd0*/  LDCU.64 UR4, c[0x4][0x8] ;  /* 0x01000100ff0477ac */ /* 0x000e620008000a00 */
[----:B--2---:R-:W-:Y:S01]  /*6fe0*/  MOV R5, UR9 ;  /* 0x0000000900057c02 */ /* 0x004fe20008000f00 */
[----:B------:R-:W-:Y:S01]  /*6ff0*/  IMAD.U32 R4, RZ, RZ, UR8 ;  /* 0x00000008ff047e24 */ /* 0x000fe2000f8e00ff */
[----:B-1----:R-:W-:Y:S01]  /*7000*/  MOV R7, UR7 ;  /* 0x0000000700077c02 */ /* 0x002fe20008000f00 */
[----:B------:R-:W-:Y:S01]  /*7010*/  IMAD.U32 R6, RZ, RZ, UR6 ;  /* 0x00000006ff067e24 */ /* 0x000fe2000f8e00ff */
[----:B------:R-:W-:Y:S01]  /*7020*/  MOV R11, UR5 ;  /* 0x00000005000b7c02 */ /* 0x000fe20008000f00 */
[----:B------:R-:W-:Y:S02]  /*7030*/  IMAD.U32 R10, RZ, RZ, UR4 ;  /* 0x00000004ff0a7e24 */ /* 0x000fe4000f8e00ff */
[----:B------:R-:W-:Y:S07]  /*7040*/  LEPC R20, `(.L_x_106) ;  /* 0x000000001014794e */ /* 0x000fee0000000000 */
[----:B---345:R-:W-:Y:S05]  /*7050*/  CALL.ABS.NOINC R14 ;  /* 0x000000000e007343 */ /* 0x038fea0003c00000 */
.L_x_106:
[----:B------:R-:W1:Y:S01]  /*7060*/  LDCU.64 UR8, c[0x4][0x80] ;  /* 0x01001000ff0877ac */ /* 0x000e620008000a00 */
[----:B------:R-:W2:Y:S01]  /*7070*/  LDC.64 R2, c[0x4][R2] ;  /* 0x0100000002027b82 */ /* 0x000ea20000000a00 */
[----:B------:R-:W-:Y:S02]  /*7080*/  HFMA2 R12, -RZ, RZ, 0, 5.9604644775390625e-08 ;  /* 0x00000001ff0c7431 */ /* 0x000fe400000001ff */
[----:B------:R-:W-:Y:S02]  /*7090*/  IMAD.MOV.U32 R8, RZ, RZ, 0x70 ;  /* 0x00000070ff087424 */ /* 0x000fe400078e00ff */
[----:B------:R-:W-:Y:S01]  /*70a0*/  IMAD.MOV.U32 R13, RZ, RZ, RZ ;  /* 0x000000ffff0d7224 */ /* 0x000fe200078e00ff */
[----:B------:R-:W3:Y:S01]  /*70b0*/  LDCU.64 UR6, c[0x4][0x88] ;  /* 0x01001100ff0677ac */ /* 0x000ee20008000a00 */
[----:B------:R-:W4:Y:S01]  /*70c0*/  LDCU.64 UR4, c[0x4][0x8] ;  /* 0x01000100ff0477ac */ /* 0x000f220008000a00 */
[----:B-1----:R-:W-:Y:S02]  /*70d0*/  MOV R4, UR8 ;  /* 0x0000000800047c02 */ /* 0x002fe40008000f00 */
[----:B------:R-:W-:Y:S02]  /*70e0*/  MOV R5, UR9 ;  /* 0x0000000900057c02 */ /* 0x000fe40008000f00 */
[----:B---3--:R-:W-:Y:S01]  /*70f0*/  MOV R7, UR7 ;  /* 0x0000000700077c02 */ /* 0x008fe20008000f00 */
[----:B------:R-:W-:Y:S01]  /*7100*/  IMAD.U32 R6, RZ, RZ, UR6 ;  /* 0x00000006ff067e24 */ /* 0x000fe2000f8e00ff */
[----:B----4-:R-:W-:Y:S01]  /*7110*/  MOV R11, UR5 ;  /* 0x00000005000b7c02 */ /* 0x010fe20008000f00 */
[----:B------:R-:W-:Y:S02]  /*7120*/  IMAD.U32 R10, RZ, RZ, UR4 ;  /* 0x00000004ff0a7e24 */ /* 0x000fe4000f8e00ff */
[----:B------:R-:W-:Y:S07]  /*7130*/  LEPC R20, `(.L_x_105) ;  /* 0x000000001014794e */ /* 0x000fee0000000000 */
[----:B--2---:R-:W-:Y:S05]  /*7140*/  CALL.ABS.NOINC R2 ;  /* 0x0000000002007343 */ /* 0x004fea0003c00000 */
.L_x_105:
[----:B------:R-:W-:Y:S05]  /*7150*/  BSYNC.RECONVERGENT B6 ;  /* 0x0000000000067941 */ /* 0x000fea0003800200 */
.L_x_104:
[----:B------:R-:W-:Y:S02]  /*7160*/  ISETP.NE.U32.AND P0, PT, RZ, UR54, PT ;  /* 0x00000036ff007c0c */ /* 0x000fe4000bf05070 */
[C---:B------:R-:W-:Y:S02]  /*7170*/  ISETP.NE.U32.AND P1, PT, R82.reuse, RZ, PT ;  /* 0x000000ff5200720c */ /* 0x040fe40003f25070 */
[----:B------:R-:W-:Y:S02]  /*7180*/  ISETP.NE.U32.AND P4, PT, R82, RZ, PT ;  /* 0x000000ff5200720c */ /* 0x000fe40003f85070 */
[----:B------:R-:W-:Y:S02]  /*7190*/  ISETP.NE.AND.EX P0, PT, RZ, UR55, PT, P0 ;  /* 0x00000037ff007c0c */ /* 0x000fe4000bf05300 */
[C---:B------:R-:W-:Y:S02]  /*71a0*/  ISETP.NE.AND.EX P1, PT, R83.reuse, RZ, PT, P1 ;  /* 0x000000ff5300720c */ /* 0x040fe40003f25310 */
[----:B------:R-:W-:Y:S02]  /*71b0*/  ISETP.NE.AND.EX P4, PT, R83, RZ, P0, P4 ;  /* 0x000000ff5300720c */ /* 0x000fe40000785340 */
[----:B------:R-:W-:Y:S02]  /*71c0*/  ISETP.NE.U32.AND P5, PT, R78, RZ, PT ;  /* 0x000000ff4e00720c */ /* 0x000fe40003fa5070 */
[----:B------:R-:W-:Y:S02]  /*71d0*/  ISETP.NE.U32.AND P3, PT, RZ, UR54, PT ;  /* 0x00000036ff007c0c */ /* 0x000fe4000bf65070 */
[----:B------:R-:W-:Y:S02]  /*71e0*/  PLOP3.LUT P2, PT, PT, PT, PT, 0x8, 0x80 ;  /* 0x000000000080781c */ /* 0x000fe40003f4e170 */
[----:B------:R-:W-:Y:S02]  /*71f0*/  ISETP.NE.AND.EX P5, PT, R79, RZ, PT, P5 ;  /* 0x000000ff4f00720c */ /* 0x000fe40003fa5350 */
[----:B------:R-:W-:Y:S03]  /*7200*/  ISETP.NE.AND.EX P3, PT, RZ, UR55, PT, P3 ;  /* 0x00000037ff007c0c */ /* 0x000fe6000bf65330 */
[----:B------:R-:W-:Y:S01]  /*7210*/  @!P4 PLOP3.LUT P2, PT, P1, PT, PT, 0x80, 0x8 ;  /* 0x000000000008c81c */ /* 0x000fe20000f4f070 */
[----:B------:R-:W-:Y:S01]  /*7220*/  @!UPT UIADD3 URZ, UPT, UPT, URZ, URZ, URZ ;  /* 0x000000fffffff290 */ /* 0x000fe2000fffe0ff */
[----:B------:R-:W-:Y:S11]  /*7230*/  @!P1 BRA `(.L_x_107) ;  /* 0x0000000000309947 */ /* 0x000ff60003800000 */
[----:B------:R-:W-:Y:S01]  /*7240*/  ISETP.NE.U32.AND P0, PT, R80, RZ, PT ;  /* 0x000000ff5000720c */ /* 0x000fe20003f05070 */
[----:B------:R-:W2:Y:S01]  /*7250*/  LDCU.64 UR4, c[0x0][0x358] ;  /* 0x00006b00ff0477ac */ /* 0x000ea20008000a00 */
[----:B------:R-:W-:Y:S02]  /*7260*/  IMAD.MOV.U32 R84, RZ, RZ, 0x1 ;  /* 0x00000001ff547424 */ /* 0x000fe400078e00ff */
[----:B------:R-:W-:Y:S11]  /*7270*/  ISETP.NE.AND.EX P0, PT, R81, RZ, PT, P0 ;  /* 0x000000ff5100720c */ /* 0x000ff60003f05300 */
[----:B------:R-:W-:Y:S02]  /*7280*/  @!UPT UIADD3 URZ, UPT, UPT, URZ, URZ, URZ ;  /* 0x000000fffffff290 */ /* 0x000fe4000fffe0ff */
[----:B------:R-:W3:Y:S01]  /*7290*/  @P0 LDC.64 R2, c[0x0][0xc88] ;  /* 0x00032200ff020b82 */ /* 0x000ee20000000a00 */
[----:B-1----:R-:W-:Y:S04]  /*72a0*/  @P0 IMAD R0, R82, UR52, RZ ;  /* 0x0000003452000c24 */ /* 0x002fe8000f8e02ff */
[----:B---3--:R-:W-:Y:S04]  /*72b0*/  @P0 IMAD.WIDE R2, R0, 0x4, R2 ;  /* 0x0000000400020825 */ /* 0x008fe800078e0202 */
[----:B------:R-:W-:Y:S01]  /*72c0*/  HFMA2 R0, -RZ, RZ, 0, 5.9604644775390625e-08 ;  /* 0x00000001ff007431 */ /* 0x000fe200000001ff */
[----:B--2--5:R2:W5:Y:S04]  /*72d0*/  @P0 LDG.E R41, desc[UR4][R2.64] ;  /* 0x0000000402290981 */ /* 0x024568000c1e1900 */
[----:B------:R-:W-:Y:S01]  /*72e0*/  @!P0 PRMT R84, R0, 0x7610, R84 ;  /* 0x0000761000548816 */ /* 0x000fe20000000054 */
[----:B--2---:R-:W3:Y:S06]  /*72f0*/  @!P0 LDC R41, c[0x0][0xc80] ;  /* 0x00032000ff298b82 */ /* 0x004eec0000000800 */
.L_x_107:
[----:B------:R-:W-:Y:S05]  /*7300*/  @!P5 BRA `(.L_x_108) ;  /* 0x000000000024d947 */ /* 0x000fea0003800000 */
[----:B------:R-:W-:Y:S01]  /*7310*/  ISETP.NE.U32.AND P0, PT, R76, RZ, PT ;  /* 0x000000ff4c00720c */ /* 0x000fe20003f05070 */
[----:B------:R-:W2:Y:S03]  /*7320*/  LDCU.64 UR4, c[0x0][0x358] ;  /* 0x00006b00ff0477ac */ /* 0x000ea60008000a00 */
[----:B------:R-:W-:Y:S11]  /*7330*/  ISETP.NE.AND.EX P0, PT, R77, RZ, PT, P0 ;  /* 0x000000ff4d00720c */ /* 0x000ff60003f05300 */
[----:B------:R-:W-:Y:S02]  /*7340*/  @!UPT UIADD3 URZ, UPT, UPT, URZ, URZ, URZ ;  /* 0x000000fffffff290 */ /* 0x000fe4000fffe0ff */
[----:B------:R-:W4:Y:S01]  /*7350*/  @P0 LDC.64 R2, c[0x0][0xca8] ;  /* 0x00032a00ff020b82 */ /* 0x000f220000000a00 */
[----:B-1----:R-:W-:Y:S04]  /*7360*/  @P0 IMAD R0, R78, UR52, RZ ;  /* 0x000000344e000c24 */ /* 0x002fe8000f8e02ff */
[----:B----4-:R-:W-:Y:S05]  /*7370*/  @P0 IMAD.WIDE R2, R0, 0x4, R2 ;  /* 0x0000000400020825 */ /* 0x010fea00078e0202 */
[----:B--2--5:R2:W5:Y:S02]  /*7380*/  @P0 LDG.E R38, desc[UR4][R2.64] ;  /* 0x0000000402260981 */ /* 0x024564000c1e1900 */
[----:B--2---:R-:W4:Y:S02]  /*7390*/  @!P0 LDC R38, c[0x0][0xca0] ;  /* 0x00032800ff268b82 */ /* 0x004f240000000800 */
.L_x_108:
[----:B---3-5:R-:W-:Y:S01]  /*73a0*/  FSETP.NEU.AND P0, PT, R41, RZ, PT ;  /* 0x000000ff2900720b */ /* 0x028fe20003f0d000 */
[----:B------:R-:W-:Y:S01]  /*73b0*/  BSSY B1, `(.L_x_109) ;  /* 0x0000038000017945 */ /* 0x000fe20003800000 */
[----:B------:R-:W-:Y:S01]  /*73c0*/  SEL R5, RZ, 0xffffffff, P3 ;  /* 0xffffffffff057807 */ /* 0x000fe20001800000 */
[----:B------:R-:W-:Y:S01]  /*73d0*/  IMAD.MOV.U32 R46, RZ, RZ, 0x1 ;  /* 0x00000001ff2e7424 */ /* 0x000fe200078e00ff */
[----:B------:R-:W-:Y:S01]  /*73e0*/  @!P4 LOP3.LUT P3, RZ, R84, 0xff, RZ, 0xc0, !PT ;  /* 0x000000ff54ffc812 */ /* 0x000fe2000786c0ff */
[C---:B------:R-:W-:Y:S01]  /*73f0*/  IMAD R39, R36.reuse, 0x80, R37 ;  /* 0x0000008024277824 */ /* 0x040fe200078e0225 */
[----:B-1----:R-:W-:Y:S01]  /*7400*/  @!P4 SEL R0, RZ, 0xffffffff, P0 ;  /* 0xffffffffff00c807 */ /* 0x002fe20000000000 */
[----:B------:R-:W-:Y:S01]  /*7410*/  IMAD R92, R99, -0x10, R97 ;  /* 0xfffffff0635c7824 */ /* 0x000fe200078e0261 */
[----:B------:R-:W-:Y:S01]  /*7420*/  LOP3.LUT R95, R95, 0x1, RZ, 0x3c, !PT ;  /* 0x000000015f5f7812 */ /* 0x000fe200078e3cff */
[----:B------:R-:W-:Y:S01]  /*7430*/  IMAD.MOV.U32 R47, RZ, RZ, RZ ;  /* 0x000000ffff2f7224 */ /* 0x000fe200078e00ff */
[C---:B------:R-:W-:Y:S02]  /*7440*/  @P2 SEL R0, R5.reuse, R0, !P3 ;  /* 0x0000000005002207 */ /* 0x040fe40005800000 */
[----:B------:R-:W-:Y:S02]  /*7450*/  CS2R R74, SRZ ;  /* 0x00000000004a7805 */ /* 0x000fe4000001ff00 */
[----:B------:R-:W-:Y:S02]  /*7460*/  LEA R102, R36, UR43, 0x3 ;  /* 0x0000002b24667c11 */ /* 0x000fe4000f8e18ff */
[----:B------:R-:W-:Y:S02]  /*7470*/  CS2R R72, SRZ ;  /* 0x0000000000487805 */ /* 0x000fe4000001ff00 */
[----:B------:R-:W-:Y:S02]  /*7480*/  @!P4 LOP3.LUT R0, R0, 0x1, RZ, 0xc0, !PT ;  /* 0x000000010000c812 */ /* 0x000fe400078ec0ff */
[----:B------:R-:W-:Y:S02]  /*7490*/  CS2R R66, SRZ ;  /* 0x0000000000427805 */ /* 0x000fe4000001ff00 */
[----:B------:R-:W-:Y:S02]  /*74a0*/  SHF.L.U32 R3, R94, 0x1f, RZ ;  /* 0x0000001f5e037819 */ /* 0x000fe400000006ff */
[----:B------:R-:W-:Y:S02]  /*74b0*/  CS2R R64, SRZ ;  /* 0x0000000000407805 */ /* 0x000fe4000001ff00 */
[----:B------:R-:W-:Y:S02]  /*74c0*/  ISETP.NE.U32.OR P5, PT, R0, 0x1, P4 ;  /* 0x000000010000780c */ /* 0x000fe400027a5470 */
[----:B------:R-:W-:Y:S02]  /*74d0*/  CS2R R58, SRZ ;  /* 0x00000000003a7805 */ /* 0x000fe4000001ff00 */
[----:B------:R-:W-:Y:S02]  /*74e0*/  LOP3.LUT P4, R90, R84, 0xff, RZ, 0xc0, !PT ;  /* 0x000000ff545a7812 */ /* 0x000fe4000788c0ff */
[----:B------:R-:W-:Y:S02]  /*74f0*/  CS2R R56, SRZ ;  /* 0x0000000000387805 */ /* 0x000fe4000001ff00 */
[----:B------:R-:W-:Y:S02]  /*7500*/  SEL R0, RZ, 0xffffffff, P0 ;  /* 0xffffffffff007807 */ /* 0x000fe40000000000 */
[----:B------:R-:W-:Y:S02]  /*7510*/  CS2R R50, SRZ ;  /* 0x0000000000327805 */ /* 0x000fe4000001ff00 */
[----:B------:R-:W-:Y:S02]  /*7520*/  P2R R101, PR, RZ, 0x20 ;  /* 0x00000020ff657803 */ /* 0x000fe40000000000 */
[----:B------:R-:W-:Y:S02]  /*7530*/  CS2R R48, SRZ ;  /* 0x0000000000307805 */ /* 0x000fe4000001ff00 */
[----:B------:R-:W-:Y:S04]  /*7540*/  @P1 SEL R0, R5, R0, !P4 ;  /* 0x0000000005001207 */ /* 0x000fe80006000000 */
[----:B------:R-:W-:Y:S02]  /*7550*/  LOP3.LUT R0, R0, 0x1, RZ, 0xc0, !PT ;  /* 0x0000000100007812 */ /* 0x000fe400078ec0ff */
[----:B------:R-:W-:Y:S02]  /*7560*/  @P5 SHF.L.U32 R2, R95, 0x1f, RZ ;  /* 0x0000001f5f025819 */ /* 0x000fe400000006ff */
[----:B------:R-:W-:Y:S02]  /*7570*/  ISETP.NE.U32.AND P0, PT, R0, 0x1, PT ;  /* 0x000000010000780c */ /* 0x000fe40003f05070 */
[----:B------:R-:W1:Y:S02]  /*7580*/  @P5 SYNCS.PHASECHK.TRANS64.TRYWAIT P3, [UR43+0x30], R2 ;  /* 0x00003002ff0055a7 */ /* 0x000e64000806112b */
[----:B------:R-:W-:Y:S01]  /*7590*/  P2R R60, PR, RZ, 0x1 ;  /* 0x00000001ff3c7803 */ /* 0x000fe20000000000 */
[----:B------:R2:W3:Y:S01]  /*75a0*/  SYNCS.PHASECHK.TRANS64.TRYWAIT P2, [R102+URZ+0xa0], R3 ;  /* 0x0000a003660075a7 */ /* 0x0004e200080411ff */
[----:B-1----:R-:W-:Y:S01]  /*75b0*/  @P5 SEL R46, RZ, 0x1, !P3 ;  /* 0x00000001ff2e5807 */ /* 0x002fe20005800000 */
[----:B--2---:R-:W-:Y:S06]  /*75c0*/  @!P5 BRA `(.L_x_110) ;  /* 0x000000000058d947 */ /* 0x004fec0003800000 */
[----:B------:R-:W-:Y:S01]  /*75d0*/  IMAD.MOV.U32 R75, RZ, RZ, RZ ;  /* 0x000000ffff4b7224 */ /* 0x000fe200078e00ff */
[----:B------:R-:W-:Y:S01]  /*75e0*/  ISETP.NE.AND P0, PT, R46, RZ, PT ;  /* 0x000000ff2e00720c */ /* 0x000fe20003f05270 */
[----:B------:R-:W-:Y:S01]  /*75f0*/  BSSY B0, `(.L_x_111) ;  /* 0x000000c000007945 */ /* 0x000fe20003800000 */
[----:B------:R-:W-:Y:S02]  /*7600*/  CS2R R50, SRZ ;  /* 0x0000000000327805 */ /* 0x000fe4000001ff00 */
[----:B------:R-:W-:Y:S02]  /*7610*/  CS2R R48, SRZ ;  /* 0x0000000000307805 */ /* 0x000fe4000001ff00 */
[----:B------:R-:W-:Y:S02]  /*7620*/  CS2R R58, SRZ ;  /* 0x00000000003a7805 */ /* 0x000fe4000001ff00 */
[----:B------:R-:W-:Y:S02]  /*7630*/  CS2R R56, SRZ ;  /* 0x0000000000387805 */ /* 0x000fe4000001ff00 */
[----:B------:R-:W-:Y:S02]  /*7640*/  CS2R R66, SRZ ;  /* 0x0000000000427805 */ /* 0x000fe4000001ff00 */
[----:B------:R-:W-:Y:S02]  /*7650*/  CS2R R64, SRZ ;  /* 0x0000000000407805 */ /* 0x000fe4000001ff00 */
[----:B------:R-:W-:Y:S01]  /*7660*/  CS2R R72, SRZ ;  /* 0x0000000000487805 */ /* 0x000fe2000001ff00 */
[----:B------:R-:W-:Y:S06]  /*7670*/  @P0 BRA `(.L_x_112) ;  /* 0x00000000000c0947 */ /* 0x000fec0003800000 */
[----:B------:R-:W-:Y:S04]  /*7680*/  SHF.L.U32 R5, R95, 0x1f, RZ ;  /* 0x0000001f5f057819 */ /* 0x000fe800000006ff */
[----:B------:R-:W1:Y:S02]  /*7690*/  SYNCS.PHASECHK.TRANS64.TRYWAIT P0, [UR43+0x30], R5 ;  /* 0x00003005ff0075a7 */ /* 0x000e64000800112b */
[----:B-1----:R-:W-:Y:S05]  /*76a0*/  @!P0 BRA `(.L_x_113) ;  /* 0x0000003c00948947 */ /* 0x002fea0003800000 */
.L_x_112:
[----:B------:R-:W-:Y:S05]  /*76b0*/  BSYNC B0 ;  /* 0x0000000000007941 */ /* 0x000fea0003800000 */
.L_x_111:
[----:B------:R-:W-:Y:S01]  /*76c0*/  ISETP.NE.AND P0, PT, R60, RZ, PT ;  /* 0x000000ff3c00720c */ /* 0x000fe20003f05270 */
[----:B------:R-:W-:Y:S11]  /*76d0*/  HFMA2 R47, -RZ, RZ, 0, 5.9604644775390625e-08 ;  /* 0x00000001ff2f7431 */ /* 0x000ff600000001ff */
[----:B------:R-:W-:Y:S01]  /*76e0*/  @!UPT UIADD3 URZ, UPT, UPT, URZ, URZ, URZ ;  /* 0x000000fffffff290 */ /* 0x000fe2000fffe0ff */
[----:B------:R2:W1:Y:S04]  /*76f0*/  @P0 LDS.128 R48, [R98] ;  /* 0x0000000062300984 */ /* 0x0004680000000c00 */
[----:B------:R2:W1:Y:S04]  /*7700*/  @P0 LDS.128 R56, [R97+0x10] ;  /* 0x0000100061380984 */ /* 0x0004680000000c00 */
[----:B------:R2:W1:Y:S04]  /*7710*/  @P0 LDS.128 R64, [R96+0x20] ;  /* 0x0000200060400984 */ /* 0x0004680000000c00 */
[----:B------:R2:W1:Y:S02]  /*7720*/  @P0 LDS.128 R72, [R92+0x30] ;  /* 0x000030005c480984 */ /* 0x0004640000000c00 */
.L_x_110:
[----:B------:R-:W-:Y:S05]  /*7730*/  BSYNC B1 ;  /* 0x0000000000017941 */ /* 0x000fea0003800000 */
.L_x_109:
[----:B-1----:R-:W-:Y:S04]  /*7740*/  SHF.R.U32.HI R0, RZ, 0x15, R39 ;  /* 0x00000015ff007819 */ /* 0x002fe80000011627 */
[----:B------:R-:W-:Y:S01]  /*7750*/  LOP3.LUT P0, RZ, R0, 0x3, R85, 0x48, !PT ;  /* 0x0000000300ff7812 */ /* 0x000fe20007804855 */
[----:B------:R-:W-:Y:S01]  /*7760*/  @!UPT UIADD3 URZ, UPT, UPT, URZ, URZ, URZ ;  /* 0x000000fffffff290 */ /* 0x000fe2000fffe0ff */
[----:B---3--:R-:W-:Y:S11]  /*7770*/  @P2 BRA `(.L_x_114) ;  /* 0x0000000000082947 */ /* 0x008ff60003800000 */
[----:B------:R-:W1:Y:S02]  /*7780*/  SYNCS.PHASECHK.TRANS64.TRYWAIT P1, [R102+URZ+0xa0], R3 ;  /* 0x0000a003660075a7 */ /* 0x000e6400080211ff */
[----:B-1----:R-:W-:Y:S05]  /*7790*/  @!P1 BRA `(.L_x_115) ;  /* 0x0000003c00709947 */ /* 0x002fea0003800000 */
.L_x_114:
[----:B------:R-:W-:Y:S05]  /*77a0*/  @!P0 BRA `(.L_x_116) ;  /* 0x0000000000408947 */ /* 0x000fea0003800000 */
[----:B------:R-:W3:Y:S01]  /*77b0*/  LDCU.64 UR8, c[0x4][0x70] ;  /* 0x01000e00ff0877ac */ /* 0x000ee20008000a00 */
[----:B-1----:R-:W-:Y:S01]  /*77c0*/  MOV R3, 0x0 ;  /* 0x0000000000037802 */ /* 0x002fe20000000f00 */
[----:B------:R-:W-:Y:S02]  /*77d0*/  HFMA2 R12, -RZ, RZ, 0, 5.9604644775390625e-08 ;  /* 0x00000001ff0c7431 */ /* 0x000fe400000001ff */
[----:B------:R-:W-:Y:S02]  /*77e0*/  IMAD.MOV.U32 R8, RZ, RZ, 0x192 ;  /* 0x00000192ff087424 */ /* 0x000fe400078e00ff */
[----:B------:R-:W-:Y:S01]  /*77f0*/  IMAD.MOV.U32 R13, RZ, RZ, RZ ;  /* 0x000000ffff0d7224 */ /* 0x000fe200078e00ff */
[----:B------:R-:W1:Y:S01]  /*7800*/  LDCU.64 UR6, c[0x4][0x78] ;  /* 0x01000f00ff0677ac */ /* 0x000e620008000a00 */
[----:B------:R-:W2:Y:S01]  /*7810*/  LDC.64 R2, c[0x4][R3] ;  /* 0x0100000003027b82 */ /* 0x000ea20000000a00 */
[----:B------:R-:W5:Y:S01]  /*7820*/  LDCU.64 UR4, c[0x4][0x10] ;  /* 0x01000200ff0477ac */ /* 0x000f620008000a00 */
[----:B---3--:R-:W-:Y:S01]  /*7830*/  MOV R5, UR9 ;  /* 0x0000000900057c02 */ /* 0x008fe20008000f00 */
[----:B------:R-:W-:Y:S01]  /*7840*/  IMAD.U32 R4, RZ, RZ, UR8 ;  /* 0x00000008ff047e24 */ /* 0x000fe2000f8e00ff */
[----:B-1----:R-:W-:Y:S01]  /*7850*/  MOV R7, UR7 ;  /* 0x0000000700077c02 */ /* 0x002fe20008000f00 */
[----:B------:R-:W-:Y:S01]  /*7860*/  IMAD.U32 R6, RZ, RZ, UR6 ;  /* 0x00000006ff067e24 */ /* 0x000fe2000f8e00ff */
[----:B-----5:R-:W-:Y:S01]  /*7870*/  MOV R11, UR5 ;  /* 0x00000005000b7c02 */ /* 0x020fe20008000f00 */
[----:B------:R-:W-:Y:S02]  /*7880*/  IMAD.U32 R10, RZ, RZ, UR4 ;  /* 0x00000004ff0a7e24 */ /* 0x000fe4000f8e00ff */
[----:B------:R-:W-:Y:S07]  /*7890*/  LEPC R20, `(.L_x_116) ;  /* 0x000000001014794e */ /* 0x000fee0000000000 */
[----:B--2-4-:R-:W-:Y:S05]  /*78a0*/  CALL.ABS.NOINC R2 ;  /* 0x0000000002007343 */ /* 0x014fea0003c00000 */
.L_x_116:
[C---:B------:R-:W-:Y:S01]  /*78b0*/  SHF.L.U32 R40, R48.reuse, 0x10, RZ ;  /* 0x0000001030287819 */ /* 0x040fe200000006ff */
[----:B------:R-:W-:Y:S05]  /*78c0*/  WARPSYNC.ALL ;  /* 0x0000000000007948 */ /* 0x000fea0003800000 */
[----:B------:R-:W-:Y:S01]  /*78d0*/  R2UR UR4, R39 ;  /* 0x00000000270472ca */ /* 0x000fe200000e0000 */
[----:B------:R-:W-:Y:S01]  /*78e0*/  BSSY.RECONVERGENT B0, `(.L_x_117) ;  /* 0x0000088000007945 */ /* 0x000fe20003800200 */
[----:B------:R-:W-:Y:S02]  /*78f0*/  LOP3.LUT R43, R48, 0xffff0000, RZ, 0xc0, !PT ;  /* 0xffff0000302b7812 */ /* 0x000fe400078ec0ff */
[----:B------:R-:W-:Y:S02]  /*7900*/  SHF.L.U32 R42, R49, 0x10, RZ ;  /* 0x00000010312a7819 */ /* 0x000fe400000006ff */
[----:B------:R-:W-:Y:S02]  /*7910*/  SHF.L.U32 R45, R51, 0x10, RZ ;  /* 0x00000010332d7819 */ /* 0x000fe400000006ff */
[----:B------:R-:W-:Y:S02]  /*7920*/  LOP3.LUT R44, R75, 0xffff0000, RZ, 0xc0, !PT ;  /* 0xffff00004b2c7812 */ /* 0x000fe400078ec0ff */
[----:B------:R-:W-:Y:S03]  /*7930*/  ISETP.NE.AND P0, PT, R100, RZ, PT ;  /* 0x000000ff6400720c */ /* 0x000fe60003f05270 */
[----:B------:R-:W4:Y:S02]  /*7940*/  LDTM.x32 R4, tmem[UR4] ;  /* 0x00000004000479ee */ /* 0x000f2400082c0000 */
[C---:B----4-:R-:W-:Y:S01]  /*7950*/  FMUL R0, R38.reuse, R4 ;  /* 0x0000000426007220 */ /* 0x050fe20000400000 */
[C---:B------:R-:W-:Y:S01]  /*7960*/  FMUL R2, R38.reuse, R5 ;  /* 0x0000000526027220 */ /* 0x040fe20000400000 */
[C---:B-1----:R-:W-:Y:S01]  /*7970*/  FMUL R3, R38.reuse, R6 ;  /* 0x0000000626037220 */ /* 0x042fe20000400000 */
[----:B------:R-:W-:Y:S01]  /*7980*/  FMUL R7, R38, R7 ;  /* 0x0000000726077220 */ /* 0x000fe20000400000 */
[----:B------:R-:W-:Y:S01]  /*7990*/  FFMA R0, R41, R40, R0 ;  /* 0x0000002829007223 */ /* 0x000fe20000000000 */
[----:B------:R-:W-:Y:S01]  /*79a0*/  LOP3.LUT R40, R49, 0xffff0000, RZ, 0xc0, !PT ;  /* 0xffff000031287812 */ /* 0x000fe200078ec0ff */
[C---:B------:R-:W-:Y:S01]  /*79b0*/  FFMA R2, R41.reuse, R43, R2 ;  /* 0x0000002b29027223 */ /* 0x040fe20000000002 */
[C---:B------:R-:W-:Y:S01]  /*79c0*/  SHF.L.U32 R43, R50.reuse, 0x10, RZ ;  /* 0x00000010322b7819 */ /* 0x040fe200000006ff */
[C---:B------:R-:W-:Y:S01]  /*79d0*/  FFMA R3, R41.reuse, R42, R3 ;  /* 0x0000002a29037223 */ /* 0x040fe20000000003 */
[----:B------:R-:W-:Y:S01]  /*79e0*/  LOP3.LUT R42, R50, 0xffff0000, RZ, 0xc0, !PT ;  /* 0xffff0000322a7812 */ /* 0x000fe200078ec0ff */
[----:B------:R-:W-:Y:S01]  /*79f0*/  FMUL R4, R38, R8 ;  /* 0x0000000826047220 */ /* 0x000fe20000400000 */
[----:B------:R-:W-:Y:S01]  /*7a00*/  F2FP.BF16.F32.PACK_AB R52, R2, R0 ;  /* 0x000000000234723e */ /* 0x000fe200000010ff */
[----:B------:R-:W-:Y:S01]  /*7a10*/  FFMA R7, R41, R40, R7 ;  /* 0x0000002829077223 */ /* 0x000fe20000000007 */
[----:B------:R-:W-:Y:S01]  /*7a20*/  LOP3.LUT R40, R51, 0xffff0000, RZ, 0xc0, !PT ;  /* 0xffff000033287812 */ /* 0x000fe200078ec0ff */
[C---:B------:R-:W-:Y:S01]  /*7a30*/  FMUL R5, R38.reuse, R9 ;  /* 0x0000000926057220 */ /* 0x040fe20000400000 */
[C---:B------:R-:W-:Y:S01]  /*7a40*/  FMUL R6, R38.reuse, R10 ;  /* 0x0000000a26067220 */ /* 0x040fe20000400000 */
[----:B------:R-:W-:Y:S01]  /*7a50*/  FMUL R11, R38, R11 ;  /* 0x0000000b260b7220 */ /* 0x000fe20000400000 */
[----:B------:R-:W-:Y:S01]  /*7a60*/  F2FP.BF16.F32.PACK_AB R53, R7, R3 ;  /* 0x000000030735723e */ /* 0x000fe200000010ff */
[C---:B------:R-:W-:Y:S01]  /*7a70*/  FFMA R4, R41.reuse, R43, R4 ;  /* 0x0000002b29047223 */ /* 0x040fe20000000004 */
[C---:B------:R-:W-:Y:S01]  /*7a80*/  SHF.L.U32 R43, R56.reuse, 0x10, RZ ;  /* 0x00000010382b7819 */ /* 0x040fe200000006ff */
[----:B------:R-:W-:Y:S01]  /*7a90*/  FFMA R5, R41, R42, R5 ;  /* 0x0000002a29057223 */ /* 0x000fe20000000005 */
[----:B------:R-:W-:Y:S01]  /*7aa0*/  LOP3.LUT R42, R57, 0xffff0000, RZ, 0xc0, !PT ;  /* 0xffff0000392a7812 */ /* 0x000fe200078ec0ff */
[----:B------:R-:W-:Y:S01]  /*7ab0*/  FFMA R6, R41, R45, R6 ;  /* 0x0000002d29067223 */ /* 0x000fe20000000006 */
[----:B------:R-:W-:Y:S01]  /*7ac0*/  SHF.L.U32 R45, R57, 0x10, RZ ;  /* 0x00000010392d7819 */ /* 0x000fe200000006ff */
[----:B------:R-:W-:Y:S01]  /*7ad0*/  FFMA R11, R41, R40, R11 ;  /* 0x00000028290b7223 */ /* 0x000fe2000000000b */
[----:B------:R-:W-:Y:S01]  /*7ae0*/  LOP3.LUT R40, R56, 0xffff0000, RZ, 0xc0, !PT ;  /* 0xffff000038287812 */ /* 0x000fe200078ec0ff */
[C---:B------:R-:W-:Y:S01]  /*7af0*/  FMUL R8, R38.reuse, R12 ;  /* 0x0000000c26087220 */ /* 0x040fe20000400000 */
[----:B------:R-:W-:Y:S01]  /*7b00*/  F2FP.BF16.F32.PACK_AB R54, R5, R4 ;  /* 0x000000040536723e */ /* 0x000fe200000010ff */
[C---:B------:R-:W-:Y:S01]  /*7b10*/  FMUL R9, R38.reuse, R13 ;  /* 0x0000000d26097220 */ /* 0x040fe20000400000 */
[----:B------:R-:W-:Y:S01]  /*7b20*/  F2FP.BF16.F32.PACK_AB R55, R11, R6 ;  /* 0x000000060b37723e */ /* 0x000fe200000010ff */
[C---:B------:R-:W-:Y:S01]  /*7b30*/  FMUL R10, R38.reuse, R14 ;  /* 0x0000000e260a7220 */ /* 0x040fe20000400000 */
[----:B------:R-:W-:Y:S01]  /*7b40*/  FMUL R15, R38, R15 ;  /* 0x0000000f260f7220 */ /* 0x000fe20000400000 */
[----:B------:R-:W-:Y:S01]  /*7b50*/  FFMA R8, R41, R43, R8 ;  /* 0x0000002b29087223 */ /* 0x000fe20000000008 */
[----:B------:R-:W-:Y:S01]  /*7b60*/  SHF.L.U32 R43, R59, 0x10, RZ ;  /* 0x000000103b2b7819 */ /* 0x000fe200000006ff */
[C---:B------:R-:W-:Y:S01]  /*7b70*/  FFMA R9, R41.reuse, R40, R9 ;  /* 0x0000002829097223 */ /* 0x040fe20000000009 */
[C---:B------:R-:W-:Y:S01]  /*7b80*/  SHF.L.U32 R40, R58.reuse, 0x10, RZ ;  /* 0x000000103a287819 */ /* 0x040fe200000006ff */
        /* <DEDUP_REMOVED lines=8> */
[----:B------:R-:W-:Y:S01]  /*7c10*/  FMUL R14, R38, R18 ;  /* 0x00000012260e7220 */ /* 0x000fe20000400000 */
[----:B------:R-:W-:Y:S01]  /*7c20*/  FFMA R12, R41, R40, R12 ;  /* 0x00000028290c7223 */ /* 0x000fe2000000000c */
[----:B------:R-:W-:Y:S01]  /*7c30*/  LOP3.LUT R40, R59, 0xffff0000, RZ, 0xc0, !PT ;  /* 0xffff00003b287812 */ /* 0x000fe200078ec0ff */
[C---:B------:R-:W-:Y:S01]  /*7c40*/  FFMA R13, R41.reuse, R42, R13 ;  /* 0x0000002a290d7223 */ /* 0x040fe2000000000d */
[----:B------:R-:W-:Y:S01]  /*7c50*/  LOP3.LUT R42, R64, 0xffff0000, RZ, 0xc0, !PT ;  /* 0xffff0000402a7812 */ /* 0x000fe200078ec0ff */
[----:B------:R-:W-:Y:S01]  /*7c60*/  FMUL R19, R38, R19 ;  /* 0x0000001326137220 */ /* 0x000fe20000400000 */
[----:B------:R-:W-:Y:S01]  /*7c70*/  FFMA R14, R41, R43, R14 ;  /* 0x0000002b290e7223 */ /* 0x000fe2000000000e */
[----:B------:R-:W-:Y:S01]  /*7c80*/  SHF.L.U32 R43, R64, 0x10, RZ ;  /* 0x00000010402b7819 */ /* 0x000fe200000006ff */
[----:B------:R1:W-:Y:S01]  /*7c90*/  STS.128 [R98], R52 ;  /* 0x0000003462007388 */ /* 0x0003e20000000c00 */
[----:B------:R-:W-:Y:S01]  /*7ca0*/  F2FP.BF16.F32.PACK_AB R70, R13, R12 ;  /* 0x0000000c0d46723e */ /* 0x000fe200000010ff */
[C---:B------:R-:W-:Y:S01]  /*7cb0*/  FMUL R16, R38.reuse, R20 ;  /* 0x0000001426107220 */ /* 0x040fe20000400000 */
        /* <DEDUP_REMOVED lines=8> */
[C---:B------:R-:W-:Y:S01]  /*7d40*/  FFMA R17, R41.reuse, R42, R17 ;  /* 0x0000002a29117223 */ /* 0x040fe20000000011 */
[----:B------:R-:W-:Y:S01]  /*7d50*/  FFMA R18, R41, R45, R18 ;  /* 0x0000002d29127223 */ /* 0x000fe20000000012 */
[----:B------:R1:W-:Y:S01]  /*7d60*/  STS.128 [R97+0x10], R68 ;  /* 0x0000104461007388 */ /* 0x0003e20000000c00 */
[----:B------:R-:W-:Y:S01]  /*7d70*/  SHF.L.U32 R45, R67, 0x10, RZ ;  /* 0x00000010432d7819 */ /* 0x000fe200000006ff */
[----:B------:R-:W-:Y:S01]  /*7d80*/  FFMA R23, R41, R40, R23 ;  /* 0x0000002829177223 */ /* 0x000fe20000000017 */
[----:B------:R-:W-:Y:S01]  /*7d90*/  LOP3.LUT R40, R66, 0xffff0000, RZ, 0xc0, !PT ;  /* 0xffff000042287812 */ /* 0x000fe200078ec0ff */
[C---:B------:R-:W-:Y:S01]  /*7da0*/  FMUL R20, R38.reuse, R24 ;  /* 0x0000001826147220 */ /* 0x040fe20000400000 */
[----:B------:R-:W-:Y:S01]  /*7db0*/  LOP3.LUT R42, R67, 0xffff0000, RZ, 0xc0, !PT ;  /* 0xffff0000432a7812 */ /* 0x000fe200078ec0ff */
[C---:B------:R-:W-:Y:S01]  /*7dc0*/  FMUL R21, R38.reuse, R25 ;  /* 0x0000001926157220 */ /* 0x040fe20000400000 */
[----:B------:R-:W-:Y:S01]  /*7dd0*/  F2FP.BF16.F32.PACK_AB R104, R17, R16 ;  /* 0x000000101168723e */ /* 0x000fe200000010ff */
[C---:B------:R-:W-:Y:S01]  /*7de0*/  FMUL R22, R38.reuse, R26 ;  /* 0x0000001a26167220 */ /* 0x040fe20000400000 */
[----:B------:R-:W-:Y:S01]  /*7df0*/  FMUL R27, R38, R27 ;  /* 0x0000001b261b7220 */ /* 0x000fe20000400000 */
[C---:B------:R-:W-:Y:S01]  /*7e00*/  FFMA R20, R41.reuse, R43, R20 ;  /* 0x0000002b29147223 */ /* 0x040fe20000000014 */
[C---:B------:R-:W-:Y:S01]  /*7e10*/  FFMA R21, R41.reuse, R40, R21 ;  /* 0x0000002829157223 */ /* 0x040fe20000000015 */
[C---:B------:R-:W-:Y:S01]  /*7e20*/  FFMA R22, R41.reuse, R45, R22 ;  /* 0x0000002d29167223 */ /* 0x040fe20000000016 */
[----:B------:R-:W-:Y:S01]  /*7e30*/  FFMA R27, R41, R42, R27 ;  /* 0x0000002a291b7223 */ /* 0x000fe2000000001b */
[----:B------:R-:W-:Y:S01]  /*7e40*/  SHF.L.U32 R40, R72, 0x10, RZ ;  /* 0x0000001048287819 */ /* 0x000fe200000006ff */
[----:B------:R-:W-:Y:S01]  /*7e50*/  FMUL R24, R38, R28 ;  /* 0x0000001c26187220 */ /* 0x000fe20000400000 */
[----:B------:R-:W-:Y:S01]  /*7e60*/  LOP3.LUT R42, R72, 0xffff0000, RZ, 0xc0, !PT ;  /* 0xffff0000482a7812 */ /* 0x000fe200078ec0ff */
[C---:B------:R-:W-:Y:S01]  /*7e70*/  FMUL R25, R38.reuse, R29 ;  /* 0x0000001d26197220 */ /* 0x040fe20000400000 */
[----:B------:R-:W-:Y:S01]  /*7e80*/  SHF.L.U32 R43, R73, 0x10, RZ ;  /* 0x00000010492b7819 */ /* 0x000fe200000006ff */
[C---:B------:R-:W-:Y:S01]  /*7e90*/  FMUL R26, R38.reuse, R30 ;  /* 0x0000001e261a7220 */ /* 0x040fe20000400000 */
[C---:B------:R-:W-:Y:S01]  /*7ea0*/  FFMA R24, R41.reuse, R40, R24 ;  /* 0x0000002829187223 */ /* 0x040fe20000000018 */
[----:B------:R-:W-:Y:S01]  /*7eb0*/  FFMA R25, R41, R42, R25 ;  /* 0x0000002a29197223 */ /* 0x000fe20000000019 */
[----:B------:R-:W-:Y:S01]  /*7ec0*/  LOP3.LUT R40, R73, 0xffff0000, RZ, 0xc0, !PT ;  /* 0xffff000049287812 */ /* 0x000fe200078ec0ff */
[----:B------:R-:W-:Y:S01]  /*7ed0*/  FFMA R26, R41, R43, R26 ;  /* 0x0000002b291a7223 */ /* 0x000fe2000000001a */
[----:B------:R-:W-:Y:S01]  /*7ee0*/  FMUL R31, R38, R31 ;  /* 0x0000001f261f7220 */ /* 0x000fe20000400000 */
[----:B------:R-:W-:Y:S01]  /*7ef0*/  SHF.L.U32 R43, R74, 0x10, RZ ;  /* 0x000000104a2b7819 */ /* 0x000fe200000006ff */
[----:B------:R-:W-:Y:S01]  /*7f00*/  FMUL R28, R38, R32 ;  /* 0x00000020261c7220 */ /* 0x000fe20000400000 */
[----:B------:R-:W-:Y:S01]  /*7f10*/  LOP3.LUT R42, R74, 0xffff0000, RZ, 0xc0, !PT ;  /* 0xffff00004a2a7812 */ /* 0x000fe200078ec0ff */
[C---:B------:R-:W-:Y:S01]  /*7f20*/  FMUL R29, R38.reuse, R33 ;  /* 0x00000021261d7220 */ /* 0x040fe20000400000 */
[----:B------:R-:W-:Y:S01]  /*7f30*/  SHF.L.U32 R45, R75, 0x10, RZ ;  /* 0x000000104b2d7819 */ /* 0x000fe200000006ff */
[C---:B------:R-:W-:Y:S01]  /*7f40*/  FMUL R30, R38.reuse, R34 ;  /* 0x00000022261e7220 */ /* 0x040fe20000400000 */
[----:B------:R-:W-:Y:S01]  /*7f50*/  FFMA R31, R41, R40, R31 ;  /* 0x00000028291f7223 */ /* 0x000fe2000000001f */
[----:B------:R-:W-:Y:S01]  /*7f60*/  FMUL R35, R38, R35 ;  /* 0x0000002326237220 */ /* 0x000fe20000400000 */
[----:B------:R-:W-:Y:S01]  /*7f70*/  F2FP.BF16.F32.PACK_AB R105, R23, R18 ;  /* 0x000000121769723e */ /* 0x000fe200000010ff */
[----:B------:R-:W-:Y:S01]  /*7f80*/  FFMA R28, R41, R43, R28 ;  /* 0x0000002b291c7223 */ /* 0x000fe2000000001c */
[----:B------:R-:W-:Y:S01]  /*7f90*/  F2FP.BF16.F32.PACK_AB R106, R21, R20 ;  /* 0x00000014156a723e */ /* 0x000fe200000010ff */
[----:B------:R-:W-:Y:S01]  /*7fa0*/  FFMA R29, R41, R42, R29 ;  /* 0x0000002a291d7223 */ /* 0x000fe2000000001d */
[----:B------:R-:W-:Y:S01]  /*7fb0*/  F2FP.BF16.F32.PACK_AB R107, R27, R22 ;  /* 0x000000161b6b723e */ /* 0x000fe200000010ff */
[C---:B------:R-:W-:Y:S01]  /*7fc0*/  FFMA R30, R41.reuse, R45, R30 ;  /* 0x0000002d291e7223 */ /* 0x040fe2000000001e */
[----:B------:R-:W-:Y:S01]  /*7fd0*/  FFMA R35, R41, R44, R35 ;  /* 0x0000002c29237223 */ /* 0x000fe20000000023 */
[----:B------:R-:W-:Y:S02]  /*7fe0*/  F2FP.BF16.F32.PACK_AB R108, R25, R24 ;  /* 0x00000018196c723e */ /* 0x000fe400000010ff */
[----:B------:R1:W-:Y:S01]  /*7ff0*/  STS.128 [R96+0x20], R104 ;  /* 0x0000206860007388 */ /* 0x0003e20000000c00 */
[----:B------:R-:W-:Y:S02]  /*8000*/  F2FP.BF16.F32.PACK_AB R109, R31, R26 ;  /* 0x0000001a1f6d723e */ /* 0x000fe400000010ff */
[----:B------:R-:W-:Y:S02]  /*8010*/  F2FP.BF16.F32.PACK_AB R110, R29, R28 ;  /* 0x0000001c1d6e723e */ /* 0x000fe400000010ff */
[----:B------:R-:W-:Y:S05]  /*8020*/  F2FP.BF16.F32.PACK_AB R111, R35, R30 ;  /* 0x0000001e236f723e */ /* 0x000fea00000010ff */
[----:B------:R1:W-:Y:S01]  /*8030*/  STS.128 [R92+0x30], R108 ;  /* 0x0000306c5c007388 */ /* 0x0003e20000000c00 */
[----:B------:R-:W-:Y:S01]  /*8040*/  @!PT LDS RZ, [RZ] ;  /* 0x00000000fffff984 */ /* 0x000fe20000000800 */
[----:B------:R-:W-:Y:S01]  /*8050*/  @!PT LDS RZ, [RZ] ;  /* 0x00000000fffff984 */ /* 0x000fe20000000800 */
[----:B------:R-:W-:Y:S01]  /*8060*/  @!PT LDS RZ, [RZ] ;  /* 0x00000000fffff984 */ /* 0x000fe20000000800 */
[----:B------:R-:W-:Y:S01]  /*8070*/  @!PT LDS RZ, [RZ] ;  /* 0x00000000fffff984 */ /* 0x000fe20000000800 */
[----:B------:R3:W-:Y:S07]  /*8080*/  MEMBAR.ALL.CTA ;  /* 0x0000000000007992 */ /* 0x0007ee0000008000 */
[----:B---3--:R-:W3:Y:S02]  /*8090*/  FENCE.VIEW.ASYNC.S ;  /* 0x00000000000073c6 */ /* 0x008ee40000000000 */
[----:B---3--:R-:W-:Y:S06]  /*80a0*/  BAR.SYNC.DEFER_BLOCKING 0x1, 0x80 ;  /* 0x0042000000007b1d */ /* 0x008fec0000010000 */
[----:B------:R-:W-:Y:S05]  /*80b0*/  @P0 BRA `(.L_x_118) ;  /* 0x0000000000280947 */ /* 0x000fea0003800000 */
[----:B------:R-:W-:Y:S01]  /*80c0*/  UIADD3 UR4, UPT, UPT, UR43, 0x200, URZ ;  /* 0x000002002b047890 */ /* 0x000fe2000fffe0ff */
[----:B------:R-:W-:Y:S05]  /*80d0*/  UMOV UR51, UR52 ;  /* 0x0000003400337c82 */ /* 0x000fea0008000000 */
[----:B------:R-:W-:Y:S01]  /*80e0*/  MOV R89, UR4 ;  /* 0x0000000400597c02 */ /* 0x000fe20008000f00 */
[----:B------:R-:W-:Y:S03]  /*80f0*/  UIADD3 UR4, UP0, UPT, UR62, 0xa80, URZ ;  /* 0x00000a803e047890 */ /* 0x000fe6000ff1e0ff */
[----:B------:R-:W-:Y:S01]  /*8100*/  R2UR UR48, R89 ;  /* 0x00000000593072ca */ /* 0x000fe200000e0000 */
[----:B------:R-:W-:Y:S11]  /*8110*/  UIADD3.X UR5, UPT, UPT, URZ, UR63, URZ, UP0, !UPT ;  /* 0x0000003fff057290 */ /* 0x000ff600087fe4ff */
[----:B------:R-:W-:Y:S01]  /*8120*/  @!UPT UIADD3 URZ, UPT, UPT, URZ, URZ, URZ ;  /* 0x000000fffffff290 */ /* 0x000fe2000fffe0ff */
[----:B------:R3:W-:Y:S01]  /*8130*/  UTMASTG.3D [UR48], [UR4] ;  /* 0x00000030040073b5 */ /* 0x0007e20008010000 */
[----:B------:R0:W-:Y:S01]  /*8140*/  UTMACMDFLUSH ;  /* 0x00000000000079b7 */ /* 0x0001e20000000000 */
[----:B---3--:R-:W-:Y:S04]  /*8150*/  DEPBAR.LE SB0, 0x1 ;  /* 0x000080400000791a */ /* 0x008fe80000000000 */
.L_x_118:
[----:B------:R-:W-:Y:S05]  /*8160*/  BSYNC.RECONVERGENT B0 ;  /* 0x0000000000007941 */ /* 0x000fea0003800200 */
.L_x_117:
[----:B------:R-:W-:Y:S01]  /*8170*/  BAR.SYNC.DEFER_BLOCKING 0x1, 0x80 ;  /* 0x0042000000007b1d */ /* 0x000fe20000010000 */
[----:B------:R-:W-:Y:S01]  /*8180*/  ISETP.NE.AND P1, PT, R101, RZ, PT ;  /* 0x000000ff6500720c */ /* 0x000fe20003f25270 */
[----:B------:R-:W-:Y:S01]  /*8190*/  UISETP.NE.AND UP0, UPT, UR46, URZ, UPT ;  /* 0x000000ff2e00728c */ /* 0x000fe2000bf05270 */
[----:B------:R-:W-:Y:S11]  /*81a0*/  LEA R3, R47, UR43, 0x3 ;  /* 0x0000002b2f037c11 */ /* 0x000ff6000f8e18ff */
[----:B------:R-:W-:Y:S01]  /*81b0*/  @P1 SHF.L.U32 R2, R95, 0x1f, RZ ;  /* 0x0000001f5f021819 */ /* 0x000fe200000006ff */
[----:B------:R-:W-:Y:S06]  /*81c0*/  BRA.U !UP0, `(.L_x_119) ;  /* 0x0000000108287547 */ /* 0x000fec000b800000 */
[----:B------:R-:W-:Y:S01]  /*81d0*/  R2UR UR4, R88 ;  /* 0x00000000580472ca */ /* 0x000fe200000e0000 */
[----:B------:R-:W-:Y:S05]  /*81e0*/  IMAD.U32 R5, RZ, RZ, UR45 ;  /* 0x0000002dff057e24 */ /* 0x000fea000f8e00ff */
[----:B------:R-:W-:Y:S05]  /*81f0*/  @P1 LEA R5, R5, UR43, 0x3 ;  /* 0x0000002b05051c11 */ /* 0x000fea000f8e18ff */
[----:B------:R-:W-:Y:S02]  /*8200*/  @P1 VIADD R5, R5, 0x50 ;  /* 0x0000005005051836 */ /* 0x000fe40000000000 */
[----:B------:R-:W-:Y:S01]  /*8210*/  IMAD.U32 R0, RZ, RZ, UR4 ;  /* 0x00000004ff007e24 */ /* 0x000fe2000f8e00ff */
[----:B------:R-:W-:Y:S04]  /*8220*/  UIADD3 UR4, UPT, UPT, UR45, 0x1, URZ ;  /* 0x000000012d047890 */ /* 0x000fe8000fffe0ff */
[----:B------:R-:W-:Y:S01]  /*8230*/  @P1 PRMT R0, R0, 0x654, R5 ;  /* 0x0000065400001816 */ /* 0x000fe20000000005 */
[----:B------:R-:W-:Y:S03]  /*8240*/  UISETP.NE.AND UP0, UPT, UR4, 0x4, UPT ;  /* 0x000000040400788c */ /* 0x000fe6000bf05270 */
[----:B------:R3:W-:Y:S01]  /*8250*/  @P1 SYNCS.ARRIVE.TRANS64.RED.A1T0 RZ, [R0+URZ], RZ ;  /* 0x000000ff00ff19a7 */ /* 0x0007e200081004ff */
[----:B------:R-:W-:Y:S07]  /*8260*/  USEL UR45, UR4, URZ, UP0 ;  /* 0x000000ff042d7287 */ /* 0x000fee0008000000 */
.L_x_119:
[----:B------:R-:W4:Y:S01]  /*8270*/  @P1 SYNCS.PHASECHK.TRANS64.TRYWAIT P0, [R3+URZ+0x30], R2 ;  /* 0x00003002030015a7 */ /* 0x000f2200080011ff */
[----:B------:R-:W-:Y:S01]  /*8280*/  BSSY B1, `(.L_x_120) ;  /* 0x0000016000017945 */ /* 0x000fe20003800000 */
[----:B----4-:R-:W-:Y:S03]  /*8290*/  @P1 SEL R46, RZ, 0x1, !P0 ;  /* 0x00000001ff2e1807 */ /* 0x010fe60004000000 */
[----:B------:R-:W-:Y:S05]  /*82a0*/  @!P1 BRA `(.L_x_121) ;  /* 0x00000000004c9947 */ /* 0x000fea0003800000 */
[----:B------:R-:W-:Y:S01]  /*82b0*/  ISETP.NE.AND P0, PT, R46, RZ, PT ;  /* 0x000000ff2e00720c */ /* 0x000fe20003f05270 */
[----:B------:R-:W-:Y:S01]  /*82c0*/  BSSY B0, `(.L_x_122) ;  /* 0x000000b000007945 */ /* 0x000fe20003800000 */
[----:B------:R-:W-:Y:S11]  /*82d0*/  ISETP.NE.AND P1, PT, R60, RZ, PT ;  /* 0x000000ff3c00720c */ /* 0x000ff60003f25270 */
[----:B------:R-:W-:Y:S02]  /*82e0*/  @!UPT UIADD3 URZ, UPT, UPT, URZ, URZ, URZ ;  /* 0x000000fffffff290 */ /* 0x000fe4000fffe0ff */
[C---:B------:R-:W-:Y:S01]  /*82f0*/  @P1 IMAD R6, R47.reuse, 0x2000, R98 ;  /* 0x000020002f061824 */ /* 0x040fe200078e0262 */
[C---:B------:R-:W-:Y:S01]  /*8300*/  @P1 LEA R4, R47.reuse, R96, 0xd ;  /* 0x000000602f041211 */ /* 0x040fe200078e68ff */
[C---:B------:R-:W-:Y:S02]  /*8310*/  @P1 IMAD R5, R47.reuse, 0x2000, R97 ;  /* 0x000020002f051824 */ /* 0x040fe400078e0261 */
[----:B------:R-:W-:Y:S01]  /*8320*/  @P1 IMAD R2, R47, 0x2000, R92 ;  /* 0x000020002f021824 */ /* 0x000fe200078e025c */
[----:B------:R-:W-:Y:S06]  /*8330*/  @P0 BRA `(.L_x_123) ;  /* 0x00000000000c0947 */ /* 0x000fec0003800000 */
[----:B---3--:R-:W-:Y:S04]  /*8340*/  SHF.L.U32 R0, R95, 0x1f, RZ ;  /* 0x0000001f5f007819 */ /* 0x008fe800000006ff */
[----:B------:R-:W3:Y:S02]  /*8350*/  SYNCS.PHASECHK.TRANS64.TRYWAIT P0, [R3+URZ+0x30], R0 ;  /* 0x00003000030075a7 */ /* 0x000ee400080011ff */
[----:B---3--:R-:W-:Y:S05]  /*8360*/  @!P0 BRA `(.L_x_124) ;  /* 0x0000003000908947 */ /* 0x008fea0003800000 */
.L_x_123:
[----:B------:R-:W-:Y:S05]  /*8370*/  BSYNC B0 ;  /* 0x0000000000007941 */ /* 0x000fea0003800000 */
.L_x_122:
[----:B------:R-:W-:Y:S02]  /*8380*/  ISETP.NE.AND P0, PT, R60, RZ, PT ;  /* 0x000000ff3c00720c */ /* 0x000fe40003f05270 */
[----:B------:R-:W-:Y:S11]  /*8390*/  IADD3 R47, PT, PT, R47, 0x1, RZ ;  /* 0x000000012f2f7810 */ /* 0x000ff60007ffe0ff */
[----:B------:R4:W1:Y:S04]  /*83a0*/  @P0 LDS.128 R48, [R6] ;  /* 0x0000000006300984 */ /* 0x0008680000000c00 */
[----:B------:R4:W1:Y:S04]  /*83b0*/  @P0 LDS.128 R56, [R5+0x10] ;  /* 0x0000100005380984 */ /* 0x0008680000000c00 */
[----:B------:R4:W1:Y:S04]  /*83c0*/  @P0 LDS.128 R64, [R4+0x20] ;  /* 0x0000200004400984 */ /* 0x0008680000000c00 */
[----:B------:R4:W1:Y:S02]  /*83d0*/  @P0 LDS.128 R72, [R2+0x30] ;  /* 0x0000300002480984 */ /* 0x0008640000000c00 */
.L_x_121:
[----:B------:R-:W-:Y:S05]  /*83e0*/  BSYNC B1 ;  /* 0x0000000000017941 */ /* 0x000fea0003800000 */
.L_x_120:
[----:B---3--:R-:W-:Y:S05]  /*83f0*/  VIADD R0, R39, 0x20 ;  /* 0x0000002027007836 */ /* 0x008fea0000000000 */
[----:B------:R-:W-:Y:S04]  /*8400*/  SHF.R.U32.HI R0, RZ, 0x15, R0 ;  /* 0x00000015ff007819 */ /* 0x000fe80000011600 */
[----:B------:R-:W-:Y:S11]  /*8410*/  LOP3.LUT P0, RZ, R0, 0x3, R85, 0x48, !PT ;  /* 0x0000000300ff7812 */ /* 0x000ff60007804855 */
[----:B------:R-:W-:Y:S02]  /*8420*/  @!UPT UIADD3 URZ, UPT, UPT, URZ, URZ, URZ ;  /* 0x000000fffffff290 */ /* 0x000fe4000fffe0ff */
[----:B------:R-:W-:Y:S05]  /*8430*/  @!P0 BRA `(.L_x_125) ;  /* 0x0000000000408947 */ /* 0x000fea0003800000 */
[----:B------:R-:W3:Y:S01]  /*8440*/  LDCU.64 UR8, c[0x4][0x70] ;  /* 0x01000e00ff0877ac */ /* 0x000ee20008000a00 */
[----:B------:R-:W-:Y:S01]  /*8450*/  MOV R3, 0x0 ;  /* 0x0000000000037802 */ /* 0x000fe20000000f00 */
[----:B------:R-:W-:Y:S02]  /*8460*/  HFMA2 R12, -RZ, RZ, 0, 5.9604644775390625e-08 ;  /* 0x00000001ff0c7431 */ /* 0x000fe400000001ff */
[----:B------:R-:W-:Y:S02]  /*8470*/  IMAD.MOV.U32 R8, RZ, RZ, 0x192 ;  /* 0x00000192ff087424 */ /* 0x000fe400078e00ff */
[----:B------:R-:W-:Y:S01]  /*8480*/  IMAD.MOV.U32 R13, RZ, RZ, RZ ;  /* 0x000000ffff0d7224 */ /* 0x000fe200078e00ff */
[----:B------:R-:W5:Y:S01]  /*8490*/  LDCU.64 UR6, c[0x4][0x78] ;  /* 0x01000f00ff0677ac */ /* 0x000f620008000a00 */
[----:B----4-:R-:W4:Y:S01]  /*84a0*/  LDC.64 R2, c[0x4][R3] ;  /* 0x0100000003027b82 */ /* 0x010f220000000a00 */
[----:B------:R-:W2:Y:S01]  /*84b0*/  LDCU.64 UR4, c[0x4][0x10] ;  /* 0x01000200ff0477ac */ /* 0x000ea20008000a00 */
[----:B---3--:R-:W-:Y:S01]  /*84c0*/  MOV R5, UR9 ;  /* 0x0000000900057c02 */ /* 0x008fe20008000f00 */
[----:B------:R-:W-:Y:S01]  /*84d0*/  IMAD.U32 R4, RZ, RZ, UR8 ;  /* 0x00000008ff047e24 */ /* 0x000fe2000f8e00ff */
[----:B-----5:R-:W-:Y:S01]  /*84e0*/  MOV R7, UR7 ;  /* 0x0000000700077c02 */ /* 0x020fe20008000f00 */
[----:B------:R-:W-:Y:S01]  /*84f0*/  IMAD.U32 R6, RZ, RZ, UR6 ;  /* 0x00000006ff067e24 */ /* 0x000fe2000f8e00ff */
[----:B--2---:R-:W-:Y:S01]  /*8500*/  MOV R11, UR5 ;  /* 0x00000005000b7c02 */ /* 0x004fe20008000f00 */
[----:B------:R-:W-:Y:S02]  /*8510*/  IMAD.U32 R10, RZ, RZ, UR4 ;  /* 0x00000004ff0a7e24 */ /* 0x000fe4000f8e00ff */
[----:B------:R-:W-:Y:S07]  /*8520*/  LEPC R20, `(.L_x_125) ;  /* 0x000000001014794e */ /* 0x000fee0000000000 */
[----:B-1--4-:R-:W-:Y:S05]  /*8530*/  CALL.ABS.NOINC R2 ;  /* 0x0000000002007343 */ /* 0x012fea0003c00000 */
.L_x_125:
[C---:B-1----:R-:W-:Y:S01]  /*8540*/  SHF.L.U32 R40, R48.reuse, 0x10, RZ ;  /* 0x0000001030287819 */ /* 0x042fe200000006ff */
[----:B------:R-:W-:Y:S05]  /*8550*/  WARPSYNC.ALL ;  /* 0x0000000000007948 */ /* 0x000fea0003800000 */
[----:B------:R-:W-:Y:S01]  /*8560*/  R2UR UR4, R39 ;  /* 0x00000000270472ca */ /* 0x000fe200000e0000 */
[----:B------:R-:W-:Y:S01]  /*8570*/  BSSY.RECONVERGENT B0, `(.L_x_126) ;  /* 0x0000090000007945 */ /* 0x000fe20003800200 */
[----:B------:R-:W-:Y:S02]  /*8580*/  LOP3.LUT R43, R48, 0xffff0000, RZ, 0xc0, !PT ;  /* 0xffff0000302b7812 */ /* 0x000fe400078ec0ff */
[----:B------:R-:W-:Y:S02]  /*8590*/  LOP3.LUT R42, R49, 0xffff0000, RZ, 0xc0, !PT ;  /* 0xffff0000312a7812 */ /* 0x000fe400078ec0ff */
[----:B------:R-:W-:Y:S02]  /*85a0*/  SHF.L.U32 R45, R51, 0x10, RZ ;  /* 0x00000010332d7819 */ /* 0x000fe400000006ff */
[----:B------:R-:W-:Y:S02]  /*85b0*/  ISETP.NE.AND P6, PT, R101, RZ, PT ;  /* 0x000000ff6500720c */ /* 0x000fe40003fc5270 */
[----:B------:R-:W-:Y:S02]  /*85c0*/  R2UR UR5, R88 ;  /* 0x00000000580572ca */ /* 0x000fe400000e0000 */
[----:B------:R-:W-:Y:S01]  /*85d0*/  MOV R52, UR45 ;  /* 0x0000002d00347c02 */ /* 0x000fe20008000f00 */
[----:B----4-:R-:W1:Y:S01]  /*85e0*/  LDTM.x32 R4, tmem[UR4+0x20] ;  /* 0x00002004000479ee */ /* 0x010e6200082c0000 */
[----:B------:R-:W-:Y:S02]  /*85f0*/  LOP3.LUT R44, R75, 0xffff0000, RZ, 0xc0, !PT ;  /* 0xffff00004b2c7812 */ /* 0x000fe400078ec0ff */
[----:B------:R-:W-:Y:S02]  /*8600*/  ISETP.NE.AND P0, PT, R100, RZ, PT ;  /* 0x000000ff6400720c */ /* 0x000fe40003f05270 */
[----:B------:R-:W-:Y:S03]  /*8610*/  LEA R62, R47, UR43, 0x3 ;  /* 0x0000002b2f3e7c11 */ /* 0x000fe6000f8e18ff */
[----:B------:R-:W-:Y:S02]  /*8620*/  @P6 LEA R52, R52, UR43, 0x3 ;  /* 0x0000002b34346c11 */ /* 0x000fe4000f8e18ff */
[----:B------:R-:W-:Y:S02]  /*8630*/  MOV R61, UR5 ;  /* 0x00000005003d7c02 */ /* 0x000fe40008000f00 */
[----:B------:R-:W-:Y:S02]  /*8640*/  @P6 IADD3 R52, PT, PT, R52, 0x50, RZ ;  /* 0x0000005034346810 */ /* 0x000fe40007ffe0ff */
[----:B------:R-:W-:Y:S02]  /*8650*/  @P6 SHF.L.U32 R63, R95, 0x1f, RZ ;  /* 0x0000001f5f3f6819 */ /* 0x000fe400000006ff */
[----:B------:R-:W-:Y:S01]  /*8660*/  @P6 PRMT R61, R61, 0x654, R52 ;  /* 0x000006543d3d6816 */ /* 0x000fe20000000034 */
[C---:B-1----:R-:W-:Y:S01]  /*8670*/  FMUL R0, R38.reuse, R4 ;  /* 0x0000000426007220 */ /* 0x042fe20000400000 */
[C---:B------:R-:W-:Y:S01]  /*8680*/  FMUL R2, R38.reuse, R5 ;  /* 0x0000000526027220 */ /* 0x040fe20000400000 */
[C---:B------:R-:W-:Y:S01]  /*8690*/  FMUL R3, R38.reuse, R6 ;  /* 0x0000000626037220 */ /* 0x040fe20000400000 */
[----:B------:R-:W-:Y:S01]  /*86a0*/  FMUL R7, R38, R7 ;  /* 0x0000000726077220 */ /* 0x000fe20000400000 */
[----:B------:R-:W-:Y:S01]  /*86b0*/  FFMA R0, R41, R40, R0 ;  /* 0x0000002829007223 */ /* 0x000fe20000000000 */
[----:B------:R-:W-:Y:S01]  /*86c0*/  SHF.L.U32 R40, R49, 0x10, RZ ;  /* 0x0000001031287819 */ /* 0x000fe200000006ff */
[C---:B------:R-:W-:Y:S01]  /*86d0*/  FFMA R2, R41.reuse, R43, R2 ;  /* 0x0000002b29027223 */ /* 0x040fe20000000002 */
[----:B------:R-:W-:Y:S01]  /*86e0*/  SHF.L.U32 R43, R50, 0x10, RZ ;  /* 0x00000010322b7819 */ /* 0x000fe200000006ff */
[C---:B------:R-:W-:Y:S01]  /*86f0*/  FMUL R4, R38.reuse, R8 ;  /* 0x0000000826047220 */ /* 0x040fe20000400000 */
[----:B------:R-:W-:Y:S01]  /*8700*/  FMUL R5, R38, R9 ;  /* 0x0000000926057220 */ /* 0x000fe20000400000 */
[C---:B------:R-:W-:Y:S01]  /*8710*/  FFMA R3, R41.reuse, R40, R3 ;  /* 0x0000002829037223 */ /* 0x040fe20000000003 */
[----:B------:R-:W-:Y:S01]  /*8720*/  LOP3.LUT R40, R50, 0xffff0000, RZ, 0xc0, !PT ;  /* 0xffff000032287812 */ /* 0x000fe200078ec0ff */
[----:B------:R-:W-:Y:S01]  /*8730*/  FFMA R7, R41, R42, R7 ;  /* 0x0000002a29077223 */ /* 0x000fe20000000007 */
[----:B------:R-:W-:Y:S01]  /*8740*/  LOP3.LUT R42, R51, 0xffff0000, RZ, 0xc0, !PT ;  /* 0xffff0000332a7812 */ /* 0x000fe200078ec0ff */
[----:B------:R-:W-:Y:S01]  /*8750*/  FMUL R6, R38, R10 ;  /* 0x0000000a26067220 */ /* 0x000fe20000400000 */
[----:B------:R-:W-:Y:S01]  /*8760*/  F2FP.BF16.F32.PACK_AB R52, R2, R0 ;  /* 0x000000000234723e */ /* 0x000fe200000010ff */
[----:B------:R-:W-:Y:S01]  /*8770*/  FMUL R11, R38, R11 ;  /* 0x0000000b260b7220 */ /* 0x000fe20000400000 */
[----:B------:R-:W-:Y:S01]  /*8780*/  F2FP.BF16.F32.PACK_AB R53, R7, R3 ;  /* 0x000000030735723e */ /* 0x000fe200000010ff */
        /* <DEDUP_REMOVED lines=20> */
[C---:B------:R-:W-:Y:S01]  /*88d0*/  FMUL R12, R38.reuse, R16 ;  /* 0x00000010260c7220 */ /* 0x040fe20000400000 */
        /* <DEDUP_REMOVED lines=13> */
[----:B------:R1:W-:Y:S01]  /*89b0*/  STS.128 [R98+0x2000], R52 ;  /* 0x0020003462007388 */ /* 0x0003e20000000c00 */
[----:B------:R-:W-:Y:S01]  /*89c0*/  F2FP.BF16.F32.PACK_AB R70, R13, R12 ;  /* 0x0000000c0d46723e */ /* 0x000fe200000010ff */
[----:B------:R-:W-:Y:S01]  /*89d0*/  FFMA R19, R41, R40, R19 ;  /* 0x0000002829137223 */ /* 0x000fe20000000013 */
[----:B------:R-:W-:Y:S01]  /*89e0*/  LOP3.LUT R40, R64, 0xffff0000, RZ, 0xc0, !PT ;  /* 0xffff000040287812 */ /* 0x000fe200078ec0ff */
[C---:B------:R-:W-:Y:S01]  /*89f0*/  FMUL R16, R38.reuse, R20 ;  /* 0x0000001426107220 */ /* 0x040fe20000400000 */
[C---:B------:R-:W-:Y:S01]  /*8a00*/  FMUL R17, R38.reuse, R21 ;  /* 0x0000001526117220 */ /* 0x040fe20000400000 */
[C---:B------:R-:W-:Y:S01]  /*8a10*/  FMUL R18, R38.reuse, R22 ;  /* 0x0000001626127220 */ /* 0x040fe20000400000 */
[----:B------:R-:W-:Y:S01]  /*8a20*/  F2FP.BF16.F32.PACK_AB R71, R19, R14 ;  /* 0x0000000e1347723e */ /* 0x000fe200000010ff */
[----:B------:R-:W-:Y:S01]  /*8a30*/  FMUL R23, R38, R23 ;  /* 0x0000001726177220 */ /* 0x000fe20000400000 */
[----:B------:R-:W-:Y:S01]  /*8a40*/  FFMA R16, R41, R43, R16 ;  /* 0x0000002b29107223 */ /* 0x000fe20000000010 */
[----:B------:R-:W-:Y:S01]  /*8a50*/  SHF.L.U32 R43, R67, 0x10, RZ ;  /* 0x00000010432b7819 */ /* 0x000fe200000006ff */
[C---:B------:R-:W-:Y:S01]  /*8a60*/  FFMA R17, R41.reuse, R40, R17 ;  /* 0x0000002829117223 */ /* 0x040fe20000000011 */
[----:B------:R1:W-:Y:S01]  /*8a70*/  STS.128 [R97+0x2010], R68 ;  /* 0x0020104461007388 */ /* 0x0003e20000000c00 */
        /* <DEDUP_REMOVED lines=8> */
[C---:B------:R-:W-:Y:S01]  /*8b00*/  FMUL R22, R38.reuse, R26 ;  /* 0x0000001a26167220 */ /* 0x040fe20000400000 */
[----:B------:R-:W-:Y:S01]  /*8b10*/  FFMA R20, R41, R40, R20 ;  /* 0x0000002829147223 */ /* 0x000fe20000000014 */
[----:B------:R-:W-:Y:S01]  /*8b20*/  LOP3.LUT R40, R67, 0xffff0000, RZ, 0xc0, !PT ;  /* 0xffff000043287812 */ /* 0x000fe200078ec0ff */
[C---:B------:R-:W-:Y:S01]  /*8b30*/  FFMA R21, R41.reuse, R42, R21 ;  /* 0x0000002a29157223 */ /* 0x040fe20000000015 */
[C---:B------:R-:W-:Y:S01]  /*8b40*/  FFMA R22, R41.reuse, R43, R22 ;  /* 0x0000002b29167223 */ /* 0x040fe20000000016 */
[----:B------:R-:W-:Y:S01]  /*8b50*/  FMUL R27, R38, R27 ;  /* 0x0000001b261b7220 */ /* 0x000fe20000400000 */
[----:B------:R-:W-:Y:S01]  /*8b60*/  SHF.L.U32 R43, R72, 0x10, RZ ;  /* 0x00000010482b7819 */ /* 0x000fe200000006ff */
[----:B------:R-:W-:Y:S01]  /*8b70*/  FMUL R24, R38, R28 ;  /* 0x0000001c26187220 */ /* 0x000fe20000400000 */
[----:B------:R-:W-:Y:S01]  /*8b80*/  LOP3.LUT R42, R72, 0xffff0000, RZ, 0xc0, !PT ;  /* 0xffff0000482a7812 */ /* 0x000fe200078ec0ff */
[C---:B------:R-:W-:Y:S01]  /*8b90*/  FMUL R25, R38.reuse, R29 ;  /* 0x0000001d26197220 */ /* 0x040fe20000400000 */
[C---:B------:R-:W-:Y:S01]  /*8ba0*/  FMUL R26, R38.reuse, R30 ;  /* 0x0000001e261a7220 */ /* 0x040fe20000400000 */
[C---:B------:R-:W-:Y:S01]  /*8bb0*/  FFMA R27, R41.reuse, R40, R27 ;  /* 0x00000028291b7223 */ /* 0x040fe2000000001b */
[----:B------:R-:W-:Y:S01]  /*8bc0*/  FFMA R24, R41, R43, R24 ;  /* 0x0000002b29187223 */ /* 0x000fe20000000018 */
[----:B------:R-:W-:Y:S01]  /*8bd0*/  LOP3.LUT R40, R73, 0xffff0000, RZ, 0xc0, !PT ;  /* 0xffff000049287812 */ /* 0x000fe200078ec0ff */
[C---:B------:R-:W-:Y:S01]  /*8be0*/  FFMA R25, R41.reuse, R42, R25 ;  /* 0x0000002a29197223 */ /* 0x040fe20000000019 */
[----:B------:R-:W-:Y:S01]  /*8bf0*/  FMUL R31, R38, R31 ;  /* 0x0000001f261f7220 */ /* 0x000fe20000400000 */
[----:B------:R-:W-:Y:S01]  /*8c00*/  SHF.L.U32 R43, R74, 0x10, RZ ;  /* 0x000000104a2b7819 */ /* 0x000fe200000006ff */
[----:B------:R-:W-:Y:S01]  /*8c10*/  FFMA R26, R41, R45, R26 ;  /* 0x0000002d291a7223 */ /* 0x000fe2000000001a */
        /* <DEDUP_REMOVED lines=28> */
[----:B------:R-:W-:Y:S02]  /*8de0*/  UIADD3 UR4, UP0, UPT, UR62, 0xa80, URZ ;  /* 0x00000a803e047890 */ /* 0x000fe4000ff1e0ff */
[----:B------:R-:W-:Y:S02]  /*8df0*/  UIADD3 UR9, UPT, UPT, UR49, 0x20, URZ ;  /* 0x0000002031097890 */ /* 0x000fe4000fffe0ff */
[----:B------:R-:W-:Y:S02]  /*8e00*/  UIADD3 UR8, UPT, UPT, UR43, 0x2200, URZ ;  /* 0x000022002b087890 */ /* 0x000fe4000fffe0ff */
[----:B------:R-:W-:Y:S01]  /*8e10*/  UIADD3.X UR5, UPT, UPT, URZ, UR63, URZ, UP0, !UPT ;  /* 0x0000003fff057290 */ /* 0x000fe200087fe4ff */
[----:B------:R-:W-:Y:S01]  /*8e20*/  UMOV UR10, UR50 ;  /* 0x00000032000a7c82 */ /* 0x000fe20008000000 */
[----:B------:R-:W-:Y:S07]  /*8e30*/  UMOV UR11, UR52 ;  /* 0x00000034000b7c82 */ /* 0x000fee0008000000 */
[----:B------:R3:W-:Y:S01]  /*8e40*/  UTMASTG.3D [UR8], [UR4] ;  /* 0x00000008040073b5 */ /* 0x0007e20008010000 */
[----:B------:R0:W-:Y:S01]  /*8e50*/  UTMACMDFLUSH ;  /* 0x00000000000079b7 */ /* 0x0001e20000000000 */
[----:B---3--:R-:W-:Y:S04]  /*8e60*/  DEPBAR.LE SB0, 0x1 ;  /* 0x000080400000791a */ /* 0x008fe80000000000 */
.L_x_127:
[----:B------:R-:W-:Y:S05]  /*8e70*/  BSYNC.RECONVERGENT B0 ;  /* 0x0000000000007941 */ /* 0x000fea0003800200 */
.L_x_126:
[----:B------:R-:W-:Y:S01]  /*8e80*/  BAR.SYNC.DEFER_BLOCKING 0x1, 0x80 ;  /* 0x0042000000007b1d */ /* 0x000fe20000010000 */
[----:B------:R-:W-:Y:S04]  /*8e90*/  UIADD3 UR4, UPT, UPT, UR45, 0x1, URZ ;  /* 0x000000012d047890 */ /* 0x000fe8000fffe0ff */
[----:B------:R-:W-:Y:S04]  /*8ea0*/  UISETP.NE.AND UP0, UPT, UR4, 0x4, UPT ;  /* 0x000000040400788c */ /* 0x000fe8000bf05270 */
[----:B------:R-:W-:Y:S01]  /*8eb0*/  USEL UR44, UR4, URZ, UP0 ;  /* 0x000000ff042c7287 */ /* 0x000fe20008000000 */
[----:B------:R3:W-:Y:S01]  /*8ec0*/  @P6 SYNCS.ARRIVE.TRANS64.RED.A1T0 RZ, [R61+URZ], RZ ;  /* 0x000000ff3dff69a7 */ /* 0x0007e200081004ff */
[----:B------:R-:W-:Y:S01]  /*8ed0*/  BSSY B1, `(.L_x_128) ;  /* 0x0000017000017945 */ /* 0x000fe20003800000 */
[----:B------:R-:W4:Y:S02]  /*8ee0*/  @P6 SYNCS.PHASECHK.TRANS64.TRYWAIT P0, [R62+URZ+0x30], R63 ;  /* 0x0000303f3e0065a7 */ /* 0x000f2400080011ff */
[----:B----4-:R-:W-:Y:S01]  /*8ef0*/  @P6 SEL R46, RZ, 0x1, !P0 ;  /* 0x00000001ff2e6807 */ /* 0x010fe20004000000 */
[----:B---3--:R-:W-:Y:S06]  /*8f00*/  @!P6 BRA `(.L_x_129) ;  /* 0x00000000004ce947 */ /* 0x008fec0003800000 */
        /* <DEDUP_REMOVED lines=9> */
[----:B------:R-:W-:Y:S04]  /*8fa0*/  SHF.L.U32 R5, R95, 0x1f, RZ ;  /* 0x0000001f5f057819 */ /* 0x000fe800000006ff */
[----:B------:R-:W3:Y:S02]  /*8fb0*/  SYNCS.PHASECHK.TRANS64.TRYWAIT P0, [R62+URZ+0x30], R5 ;  /* 0x000030053e0075a7 */ /* 0x000ee400080011ff */
[----:B---3--:R-:W-:Y:S05]  /*8fc0*/  @!P0 BRA `(.L_x_132) ;  /* 0x00000024008c8947 */ /* 0x008fea0003800000 */
.L_x_131:
[----:B------:R-:W-:Y:S05]  /*8fd0*/  BSYNC B0 ;  /* 0x0000000000007941 */ /* 0x000fea0003800000 */
.L_x_130:
[----:B------:R-:W-:Y:S02]  /*8fe0*/  ISETP.NE.AND P0, PT, R60, RZ, PT ;  /* 0x000000ff3c00720c */ /* 0x000fe40003f05270 */
[----:B------:R-:W-:Y:S11]  /*8ff0*/  IADD3 R47, PT, PT, R47, 0x1, RZ ;  /* 0x000000012f2f7810 */ /* 0x000ff60007ffe0ff */
[----:B------:R4:W1:Y:S04]  /*9000*/  @P0 LDS.128 R48, [R4] ;  /* 0x0000000004300984 */ /* 0x0008680000000c00 */
[----:B------:R4:W1:Y:S04]  /*9010*/  @P0 LDS.128 R56, [R3+0x10] ;  /* 0x0000100003380984 */ /* 0x0008680000000c00 */
[----:B------:R4:W1:Y:S04]  /*9020*/  @P0 LDS.128 R64, [R2+0x20] ;  /* 0x0000200002400984 */ /* 0x0008680000000c00 */
[----:B------:R4:W1:Y:S02]  /*9030*/  @P0 LDS.128 R72, [R0+0x30] ;  /* 0x0000300000480984 */ /* 0x0008640000000c00 */
.L_x_129:
[----:B------:R-:W-:Y:S05]  /*9040*/  BSYNC B1 ;  /* 0x0000000000017941 */ /* 0x000fea0003800000 */
.L_x_128:
[----:B----4-:R-:W-:Y:S05]  /*9050*/  VIADD R0, R39, 0x40 ;  /* 0x0000004027007836 */ /* 0x010fea0000000000 */
        /* <DEDUP_REMOVED lines=9> */
[----:B------:R-:W4:Y:S01]  /*90f0*/  LDCU.64 UR6, c[0x4][0x78] ;  /* 0x01000f00ff0677ac */ /* 0x000f220008000a00 */
[----:B------:R-:W1:Y:S01]  /*9100*/  LDC.64 R2, c[0x4][R3] ;  /* 0x0100000003027b82 */ /* 0x000e620000000a00 */
[----:B------:R-:W5:Y:S01]  /*9110*/  LDCU.64 UR4, c[0x4][0x10] ;  /* 0x01000200ff0477ac */ /* 0x000f620008000a00 */
[----:B---3--:R-:W-:Y:S01]  /*9120*/  MOV R5, UR9 ;  /* 0x0000000900057c02 */ /* 0x008fe20008000f00 */
[----:B------:R-:W-:Y:S01]  /*9130*/  IMAD.U32 R4, RZ, RZ, UR8 ;  /* 0x00000008ff047e24 */ /* 0x000fe2000f8e00ff */
[----:B----4-:R-:W-:Y:S01]  /*9140*/  MOV R7, UR7 ;  /* 0x0000000700077c02 */ /* 0x010fe20008000f00 */
[----:B------:R-:W-:Y:S01]  /*9150*/  IMAD.U32 R6, RZ, RZ, UR6 ;  /* 0x00000006ff067e24 */ /* 0x000fe2000f8e00ff */
[----:B-----5:R-:W-:Y:S01]  /*9160*/  MOV R11, UR5 ;  /* 0x00000005000b7c02 */ /* 0x020fe20008000f00 */
[----:B------:R-:W-:Y:S02]  /*9170*/  IMAD.U32 R10, RZ, RZ, UR4 ;  /* 0x00000004ff0a7e24 */ /* 0x000fe4000f8e00ff */
[----:B------:R-:W-:Y:S07]  /*9180*/  LEPC R20, `(.L_x_133) ;  /* 0x000000001014794e */ /* 0x000fee0000000000 */
[----:B-12---:R-:W-:Y:S05]  /*9190*/  CALL.ABS.NOINC R2 ;  /* 0x0000000002007343 */ /* 0x006fea0003c00000 */
.L_x_133:
        /* <DEDUP_REMOVED lines=10> */
[----:B---3--:R-:W1:Y:S01]  /*9240*/  LDTM.x32 R4, tmem[UR4+0x40] ;  /* 0x00004004000479ee */ /* 0x008e6200082c0000 */
        /* <DEDUP_REMOVED lines=136> */
.L_x_135:
[----:B------:R-:W-:Y:S05]  /*9ad0*/  BSYNC.RECONVERGENT B0 ;  /* 0x0000000000007941 */ /* 0x000fea0003800200 */
.L_x_134:
        /* <DEDUP_REMOVED lines=21> */
.L_x_139:
[----:B------:R-:W-:Y:S05]  /*9c30*/  BSYNC B0 ;  /* 0x0000000000007941 */ /* 0x000fea0003800000 */
.L_x_138:
[----:B------:R-:W-:Y:S11]  /*9c40*/  ISETP.NE.AND P0, PT, R60, RZ, PT ;  /* 0x000000ff3c00720c */ /* 0x000ff60003f05270 */
[----:B------:R-:W-:Y:S02]  /*9c50*/  @!UPT UIADD3 URZ, UPT, UPT, URZ, URZ, URZ ;  /* 0x000000fffffff290 */ /* 0x000fe4000fffe0ff */
[----:B------:R4:W1:Y:S04]  /*9c60*/  @P0 LDS.128 R48, [R3] ;  /* 0x0000000003300984 */ /* 0x0008680000000c00 */
[----:B------:R4:W1:Y:S04]  /*9c70*/  @P0 LDS.128 R56, [R2+0x10] ;  /* 0x0000100002380984 */ /* 0x0008680000000c00 */
[----:B------:R4:W1:Y:S04]  /*9c80*/  @P0 LDS.128 R64, [R0+0x20] ;  /* 0x0000200000400984 */ /* 0x0008680000000c00 */
[----:B------:R4:W1:Y:S02]  /*9c90*/  @P0 LDS.128 R72, [R47+0x30] ;  /* 0x000030002f480984 */ /* 0x0008640000000c00 */
.L_x_137:
[----:B------:R-:W-:Y:S05]  /*9ca0*/  BSYNC B1 ;  /* 0x0000000000017941 */ /* 0x000fea0003800000 */
.L_x_136:
        /* <DEDUP_REMOVED lines=21> */
.L_x_141:
[----:B------:R-:W-:Y:S01]  /*9e00*/  ISETP.NE.AND P0, PT, R100, RZ, PT ;  /* 0x000000ff6400720c */ /* 0x000fe20003f05270 */
[----:B------:R-:W-:Y:S05]  /*9e10*/  WARPSYNC.ALL ;  /* 0x0000000000007948 */ /* 0x000fea0003800000 */
[----:B------:R-:W-:Y:S01]  /*9e20*/  R2UR UR4, R39 ;  /* 0x00000000270472ca */ /* 0x000fe200000e0000 */
[----:B------:R-:W-:Y:S01]  /*9e30*/  BSSY.RECONVERGENT B0, `(.L_x_142) ;  /* 0x000008b000007945 */ /* 0x000fe20003800200 */
[C---:B-1----:R-:W-:Y:S02]  /*9e40*/  SHF.L.U32 R40, R48.reuse, 0x10, RZ ;  /* 0x0000001030287819 */ /* 0x042fe400000006ff */
[----:B------:R-:W-:Y:S02]  /*9e50*/  LOP3.LUT R42, R48, 0xffff0000, RZ, 0xc0, !PT ;  /* 0xffff0000302a7812 */ /* 0x000fe400078ec0ff */
[C---:B------:R-:W-:Y:S02]  /*9e60*/  SHF.L.U32 R43, R49.reuse, 0x10, RZ ;  /* 0x00000010312b7819 */ /* 0x040fe400000006ff */
[----:B------:R-:W-:Y:S02]  /*9e70*/  LOP3.LUT R44, R49, 0xffff0000, RZ, 0xc0, !PT ;  /* 0xffff0000312c7812 */ /* 0x000fe400078ec0ff */
[C---:B------:R-:W-:Y:S02]  /*9e80*/  SHF.L.U32 R45, R50.reuse, 0x10, RZ ;  /* 0x00000010322d7819 */ /* 0x040fe400000006ff */
[----:B------:R-:W-:Y:S01]  /*9e90*/  LOP3.LUT R46, R50, 0xffff0000, RZ, 0xc0, !PT ;  /* 0xffff0000322e7812 */ /* 0x000fe200078ec0ff */
[----:B---3--:R-:W1:Y:S01]  /*9ea0*/  LDTM.x32 R4, tmem[UR4+0x60] ;  /* 0x00006004000479ee */ /* 0x008e6200082c0000 */
[C---:B------:R-:W-:Y:S01]  /*9eb0*/  SHF.L.U32 R47, R51.reuse, 0x10, RZ ;  /* 0x00000010332f7819 */ /* 0x040fe200000006ff */
[----:B------:R-:W-:Y:S01]  /*9ec0*/  NOP ;  /* 0x0000000000007918 */ /* 0x000fe20000000000 */
[----:B------:R-:W-:Y:S02]  /*9ed0*/  LOP3.LUT R48, R51, 0xffff0000, RZ, 0xc0, !PT ;  /* 0xffff000033307812 */ /* 0x000fe400078ec0ff */
[C---:B------:R-:W-:Y:S02]  /*9ee0*/  SHF.L.U32 R49, R56.reuse, 0x10, RZ ;  /* 0x0000001038317819 */ /* 0x040fe400000006ff */
[----:B------:R-:W-:Y:S02]  /*9ef0*/  LOP3.LUT R51, R56, 0xffff0000, RZ, 0xc0, !PT ;  /* 0xffff000038337812 */ /* 0x000fe400078ec0ff */
[C---:B------:R-:W-:Y:S02]  /*9f00*/  SHF.L.U32 R50, R57.reuse, 0x10, RZ ;  /* 0x0000001039327819 */ /* 0x040fe400000006ff */
[----:B------:R-:W-:Y:S02]  /*9f10*/  LOP3.LUT R52, R57, 0xffff0000, RZ, 0xc0, !PT ;  /* 0xffff000039347812 */ /* 0x000fe400078ec0ff */
[C---:B------:R-:W-:Y:S02]  /*9f20*/  SHF.L.U32 R53, R58.reuse, 0x10, RZ ;  /* 0x000000103a357819 */ /* 0x040fe400000006ff */
[----:B------:R-:W-:Y:S02]  /*9f30*/  LOP3.LUT R54, R58, 0xffff0000, RZ, 0xc0, !PT ;  /* 0xffff00003a367812 */ /* 0x000fe400078ec0ff */
[C---:B------:R-:W-:Y:S02]  /*9f40*/  SHF.L.U32 R55, R59.reuse, 0x10, RZ ;  /* 0x000000103b377819 */ /* 0x040fe400000006ff */
[----:B------:R-:W-:Y:S02]  /*9f50*/  IADD3 R102, PT, PT, R102, 0xb0, RZ ;  /* 0x000000b066667810 */ /* 0x000fe40007ffe0ff */
[----:B------:R-:W-:Y:S02]  /*9f60*/  LOP3.LUT R56, R59, 0xffff0000, RZ, 0xc0, !PT ;  /* 0xffff00003b387812 */ /* 0x000fe400078ec0ff */
[----:B------:R-:W-:Y:S01]  /*9f70*/  SHF.L.U32 R57, R64, 0x10, RZ ;  /* 0x0000001040397819 */ /* 0x000fe200000006ff */
[----:B-1----:R-:W-:Y:S01]  /*9f80*/  FMUL R4, R38, R4 ;  /* 0x0000000426047220 */ /* 0x002fe20000400000 */
[----:B------:R-:W-:Y:S01]  /*9f90*/  LOP3.LUT R58, R64, 0xffff0000, RZ, 0xc0, !PT ;  /* 0xffff0000403a7812 */ /* 0x000fe200078ec0ff */
[----:B------:R-:W-:Y:S01]  /*9fa0*/  FMUL R5, R38, R5 ;  /* 0x0000000526057220 */ /* 0x000fe20000400000 */
[----:B------:R-:W-:Y:S01]  /*9fb0*/  LOP3.LUT R102, R102, 0xfefffff8, RZ, 0xc0, !PT ;  /* 0xfefffff866667812 */ /* 0x000fe200078ec0ff */
[C---:B------:R-:W-:Y:S01]  /*9fc0*/  FFMA R4, R41.reuse, R40, R4 ;  /* 0x0000002829047223 */ /* 0x040fe20000000004 */
[C---:B------:R-:W-:Y:S01]  /*9fd0*/  FMUL R6, R38.reuse, R6 ;  /* 0x0000000626067220 */ /* 0x040fe20000400000 */
[----:B------:R-:W-:Y:S01]  /*9fe0*/  FFMA R5, R41, R42, R5 ;  /* 0x0000002a29057223 */ /* 0x000fe20000000005 */
[----:B------:R-:W-:Y:S01]  /*9ff0*/  SHF.L.U32 R59, R65, 0x10, RZ ;  /* 0x00000010413b7819 */ /* 0x000fe200000006ff */
[----:B------:R1:W-:Y:S01]  /*a000*/  SYNCS.ARRIVE.TRANS64.RED.A1T0 RZ, [R102+URZ], RZ ;  /* 0x000000ff66ff79a7 */ /* 0x0003e200081004ff */
[----:B------:R-:W-:Y:S01]  /*a010*/  FFMA R6, R41, R43, R6 ;  /* 0x0000002b29067223 */ /* 0x000fe20000000006 */
[C---:B------:R-:W-:Y:S01]  /*a020*/  FMUL R7, R38.reuse, R7 ;  /* 0x0000000726077220 */ /* 0x040fe20000400000 */
[----:B------:R-:W-:Y:S01]  /*a030*/  F2FP.BF16.F32.PACK_AB R104, R5, R4 ;  /* 0x000000040568723e */ /* 0x000fe200000010ff */
[C---:B------:R-:W-:Y:S01]  /*a040*/  FMUL R8, R38.reuse, R8 ;  /* 0x0000000826087220 */ /* 0x040fe20000400000 */
[----:B------:R-:W-:Y:S01]  /*a050*/  FMUL R9, R38, R9 ;  /* 0x0000000926097220 */ /* 0x000fe20000400000 */
[----:B------:R-:W-:Y:S01]  /*a060*/  LOP3.LUT R60, R65, 0xffff0000, RZ, 0xc0, !PT ;  /* 0xffff0000413c7812 */ /* 0x000fe200078ec0ff */
[C---:B------:R-:W-:Y:S01]  /*a070*/  FFMA R7, R41.reuse, R44, R7 ;  /* 0x0000002c29077223 */ /* 0x040fe20000000007 */
[C---:B------:R-:W-:Y:S01]  /*a080*/  FFMA R8, R41.reuse, R45, R8 ;  /* 0x0000002d29087223 */ /* 0x040fe20000000008 */
[----:B------:R-:W-:Y:S01]  /*a090*/  SHF.L.U32 R61, R66, 0x10, RZ ;  /* 0x00000010423d7819 */ /* 0x000fe200000006ff */
[----:B------:R-:W-:Y:S01]  /*a0a0*/  FFMA R9, R41, R46, R9 ;  /* 0x0000002e29097223 */ /* 0x000fe20000000009 */
[C---:B------:R-:W-:Y:S01]  /*a0b0*/  FMUL R10, R38.reuse, R10 ;  /* 0x0000000a260a7220 */ /* 0x040fe20000400000 */
[----:B------:R-:W-:Y:S01]  /*a0c0*/  F2FP.BF16.F32.PACK_AB R105, R7, R6 ;  /* 0x000000060769723e */ /* 0x000fe200000010ff */
[C---:B------:R-:W-:Y:S01]  /*a0d0*/  FMUL R11, R38.reuse, R11 ;  /* 0x0000000b260b7220 */ /* 0x040fe20000400000 */
[----:B------:R-:W-:Y:S01]  /*a0e0*/  FMUL R0, R38, R12 ;  /* 0x0000000c26007220 */ /* 0x000fe20000400000 */
[----:B------:R-:W-:Y:S01]  /*a0f0*/  F2FP.BF16.F32.PACK_AB R106, R9, R8 ;  /* 0x00000008096a723e */ /* 0x000fe200000010ff */
[C---:B------:R-:W-:Y:S01]  /*a100*/  FFMA R10, R41.reuse, R47, R10 ;  /* 0x0000002f290a7223 */ /* 0x040fe2000000000a */
[C---:B------:R-:W-:Y:S01]  /*a110*/  FFMA R11, R41.reuse, R48, R11 ;  /* 0x00000030290b7223 */ /* 0x040fe2000000000b */
[----:B------:R-:W-:Y:S01]  /*a120*/  LOP3.LUT R62, R66, 0xffff0000, RZ, 0xc0, !PT ;  /* 0xffff0000423e7812 */ /* 0x000fe200078ec0ff */
[----:B------:R-:W-:Y:S01]  /*a130*/  FFMA R0, R41, R49, R0 ;  /* 0x0000003129007223 */ /* 0x000fe20000000000 */
[C---:B------:R-:W-:Y:S01]  /*a140*/  FMUL R2, R38.reuse, R13 ;  /* 0x0000000d26027220 */ /* 0x040fe20000400000 */
[----:B------:R-:W-:Y:S01]  /*a150*/  SHF.L.U32 R63, R67, 0x10, RZ ;  /* 0x00000010433f7819 */ /* 0x000fe200000006ff */
[C---:B------:R-:W-:Y:S01]  /*a160*/  FMUL R3, R38.reuse, R14 ;  /* 0x0000000e26037220 */ /* 0x040fe20000400000 */
[----:B------:R-:W-:Y:S01]  /*a170*/  F2FP.BF16.F32.PACK_AB R107, R11, R10 ;  /* 0x0000000a0b6b723e */ /* 0x000fe200000010ff */
[----:B------:R-:W-:Y:S01]  /*a180*/  FFMA R2, R41, R51, R2 ;  /* 0x0000003329027223 */ /* 0x000fe20000000002 */
[C---:B------:R-:W-:Y:S01]  /*a190*/  FMUL R15, R38.reuse, R15 ;  /* 0x0000000f260f7220 */ /* 0x040fe20000400000 */
[C---:B------:R-:W-:Y:S01]  /*a1a0*/  FMUL R12, R38.reuse, R16 ;  /* 0x00000010260c7220 */ /* 0x040fe20000400000 */
[----:B------:R-:W-:Y:S01]  /*a1b0*/  FMUL R13, R38, R17 ;  /* 0x00000011260d7220 */ /* 0x000fe20000400000 */
[----:B------:R1:W-:Y:S01]  /*a1c0*/  STS.128 [R98+0x6000], R104 ;  /* 0x0060006862007388 */ /* 0x0003e20000000c00 */
[----:B------:R-:W-:Y:S01]  /*a1d0*/  LOP3.LUT R64, R67, 0xffff0000, RZ, 0xc0, !PT ;  /* 0xffff000043407812 */ /* 0x000fe200078ec0ff */
[C---:B------:R-:W-:Y:S01]  /*a1e0*/  FFMA R3, R41.reuse, R50, R3 ;  /* 0x0000003229037223 */ /* 0x040fe20000000003 */
[----:B------:R-:W-:Y:S01]  /*a1f0*/  SHF.L.U32 R65, R72, 0x10, RZ ;  /* 0x0000001048417819 */ /* 0x000fe200000006ff */
[C---:B------:R-:W-:Y:S01]  /*a200*/  FFMA R15, R41.reuse, R52, R15 ;  /* 0x00000034290f7223 */ /* 0x040fe2000000000f */
[----:B------:R-:W-:Y:S01]  /*a210*/  F2FP.BF16.F32.PACK_AB R108, R2, R0 ;  /* 0x00000000026c723e */ /* 0x000fe200000010ff */
[C---:B------:R-:W-:Y:S01]  /*a220*/  FFMA R12, R41.reuse, R53, R12 ;  /* 0x00000035290c7223 */ /* 0x040fe2000000000c */
[C---:B------:R-:W-:Y:S01]  /*a230*/  FFMA R13, R41.reuse, R54, R13 ;  /* 0x00000036290d7223 */ /* 0x040fe2000000000d */
[C---:B------:R-:W-:Y:S01]  /*a240*/  FMUL R14, R38.reuse, R18 ;  /* 0x00000012260e7220 */ /* 0x040fe20000400000 */
[C---:B------:R-:W-:Y:S01]  /*a250*/  FMUL R19, R38.reuse, R19 ;  /* 0x0000001326137220 */ /* 0x040fe20000400000 */
[C---:B------:R-:W-:Y:S01]  /*a260*/  FMUL R16, R38.reuse, R20 ;  /* 0x0000001426107220 */ /* 0x040fe20000400000 */
[C---:B------:R-:W-:Y:S01]  /*a270*/  FMUL R17, R38.reuse, R21 ;  /* 0x0000001526117220 */ /* 0x040fe20000400000 */
[C---:B------:R-:W-:Y:S01]  /*a280*/  FFMA R14, R41.reuse, R55, R14 ;  /* 0x00000037290e7223 */ /* 0x040fe2000000000e */
        /* <DEDUP_REMOVED lines=9> */
[----:B------:R-:W-:Y:S01]  /*a320*/  FFMA R23, R41, R60, R23 ;  /* 0x0000003c29177223 */ /* 0x000fe20000000017 */
[C---:B------:R-:W-:Y:S01]  /*a330*/  FMUL R27, R38.reuse, R27 ;  /* 0x0000001b261b7220 */ /* 0x040fe20000400000 */
[----:B------:R-:W-:Y:S01]  /*a340*/  F2FP.BF16.F32.PACK_AB R109, R15, R3 ;  /* 0x000000030f6d723e */ /* 0x000fe200000010ff */
[----:B------:R-:W-:Y:S01]  /*a350*/  FFMA R20, R41, R61, R20 ;  /* 0x0000003d29147223 */ /* 0x000fe20000000014 */
[----:B------:R-:W-:Y:S01]  /*a360*/  F2FP.BF16.F32.PACK_AB R110, R13, R12 ;  /* 0x0000000c0d6e723e */ /* 0x000fe200000010ff */
[----:B------:R-:W-:Y:S01]  /*a370*/  FMUL R24, R38, R28 ;  /* 0x0000001c26187220 */ /* 0x000fe20000400000 */
[----:B------:R-:W-:Y:S01]  /*a380*/  F2FP.BF16.F32.PACK_AB R111, R19, R14 ;  /* 0x0000000e136f723e */ /* 0x000fe200000010ff */
[----:B------:R-:W-:Y:S01]  /*a390*/  FFMA R21, R41, R62, R21 ;  /* 0x0000003e29157223 */ /* 0x000fe20000000015 */
[----:B------:R-:W-:Y:S01]  /*a3a0*/  LOP3.LUT R66, R72, 0xffff0000, RZ, 0xc0, !PT ;  /* 0xffff000048427812 */ /* 0x000fe200078ec0ff */
[C---:B------:R-:W-:Y:S01]  /*a3b0*/  FMUL R25, R38.reuse, R29 ;  /* 0x0000001d26197220 */ /* 0x040fe20000400000 */
[----:B------:R-:W-:Y:S01]  /*a3c0*/  SHF.L.U32 R67, R73, 0x10, RZ ;  /* 0x0000001049437819 */ /* 0x000fe200000006ff */
[----:B------:R1:W-:Y:S01]  /*a3d0*/  STS.128 [R97+0x6010], R108 ;  /* 0x0060106c61007388 */ /* 0x0003e20000000c00 */
[----:B------:R-:W-:Y:S01]  /*a3e0*/  FFMA R22, R41, R63, R22 ;  /* 0x0000003f29167223 */ /* 0x000fe20000000016 */
[----:B------:R-:W-:Y:S01]  /*a3f0*/  LOP3.LUT R68, R73, 0xffff0000, RZ, 0xc0, !PT ;  /* 0xffff000049447812 */ /* 0x000fe200078ec0ff */
[----:B------:R-:W-:Y:S01]  /*a400*/  FMUL R26, R38, R30 ;  /* 0x0000001e261a7220 */ /* 0x000fe20000400000 */
[C---:B------:R-:W-:Y:S01]  /*a410*/  FFMA R27, R41.reuse, R64, R27 ;  /* 0x00000040291b7223 */ /* 0x040fe2000000001b */
[----:B------:R-:W-:Y:S01]  /*a420*/  SHF.L.U32 R69, R74, 0x10, RZ ;  /* 0x000000104a457819 */ /* 0x000fe200000006ff */
[----:B------:R-:W-:Y:S01]  /*a430*/  FMUL R31, R38, R31 ;  /* 0x0000001f261f7220 */ /* 0x000fe20000400000 */
[C---:B------:R-:W-:Y:S01]  /*a440*/  FFMA R24, R41.reuse, R65, R24 ;  /* 0x0000004129187223 */ /* 0x040fe20000000018 */
[----:B------:R-:W-:Y:S01]  /*a450*/  LOP3.LUT R70, R74, 0xffff0000, RZ, 0xc0, !PT ;  /* 0xffff00004a467812 */ /* 0x000fe200078ec0ff */
[C---:B------:R-:W-:Y:S01]  /*a460*/  FMUL R28, R38.reuse, R32 ;  /* 0x00000020261c7220 */ /* 0x040fe20000400000 */
[----:B------:R-:W-:Y:S01]  /*a470*/  FFMA R25, R41, R66, R25 ;  /* 0x0000004229197223 */ /* 0x000fe20000000019 */
[----:B------:R-:W-:Y:S01]  /*a480*/  SHF.L.U32 R71, R75, 0x10, RZ ;  /* 0x000000104b477819 */ /* 0x000fe200000006ff */
[C---:B------:R-:W-:Y:S01]  /*a490*/  FMUL R29, R38.reuse, R33 ;  /* 0x00000021261d7220 */ /* 0x040fe20000400000 */
[----:B------:R-:W-:Y:S01]  /*a4a0*/  FFMA R26, R41, R67, R26 ;  /* 0x00000043291a7223 */ /* 0x000fe2000000001a */
[----:B------:R-:W-:Y:S01]  /*a4b0*/  LOP3.LUT R72, R75, 0xffff0000, RZ, 0xc0, !PT ;  /* 0xffff00004b487812 */ /* 0x000fe200078ec0ff */
        /* <DEDUP_REMOVED lines=8> */
[----:B------:R-:W-:Y:S01]  /*a540*/  FFMA R30, R41, R71, R30 ;  /* 0x00000047291e7223 */ /* 0x000fe2000000001e */
[----:B------:R-:W-:Y:S01]  /*a550*/  F2FP.BF16.F32.PACK_AB R115, R27, R22 ;  /* 0x000000161b73723e */ /* 0x000fe200000010ff */
[----:B------:R-:W-:Y:S01]  /*a560*/  FFMA R35, R41, R72, R35 ;  /* 0x0000004829237223 */ /* 0x000fe20000000023 */
[----:B------:R-:W-:Y:S02]  /*a570*/  F2FP.BF16.F32.PACK_AB R116, R25, R24 ;  /* 0x000000181974723e */ /* 0x000fe400000010ff */
[----:B------:R-:W-:Y:S01]  /*a580*/  F2FP.BF16.F32.PACK_AB R117, R31, R26 ;  /* 0x0000001a1f75723e */ /* 0x000fe200000010ff */
[----:B------:R1:W-:Y:S01]  /*a590*/  STS.128 [R96+0x6020], R112 ;  /* 0x0060207060007388 */ /* 0x0003e20000000c00 */
        /* <DEDUP_REMOVED lines=20> */
.L_x_143:
[----:B------:R-:W-:Y:S05]  /*a6e0*/  BSYNC.RECONVERGENT B0 ;  /* 0x0000000000007941 */ /* 0x000fea0003800200 */
.L_x_142:
[----:B------:R-:W-:Y:S01]  /*a6f0*/  BAR.SYNC.DEFER_BLOCKING 0x1, 0x80 ;  /* 0x0042000000007b1d */ /* 0x000fe20000010000 */
[----:B------:R-:W-:Y:S01]  /*a700*/  UISETP.NE.AND UP0, UPT, UR46, -0x4, UPT ;  /* 0xfffffffc2e00788c */ /* 0x000fe2000bf05270 */
[----:B------:R-:W-:Y:S08]  /*a710*/  IADD3 R0, PT, PT, R36, 0x1, RZ ;  /* 0x0000000124007810 */ /* 0x000ff00007ffe0ff */
[----:B------:R-:W-:Y:S05]  /*a720*/  BRA.U !UP0, `(.L_x_144) ;  /* 0x00000001082c7547 */ /* 0x000fea000b800000 */
[----:B------:R-:W-:Y:S01]  /*a730*/  ISETP.NE.AND P0, PT, R101, RZ, PT ;  /* 0x000000ff6500720c */ /* 0x000fe20003f05270 */
[----:B------:R-:W-:Y:S01]  /*a740*/  IMAD.U32 R3, RZ, RZ, UR45 ;  /* 0x0000002dff037e24 */ /* 0x000fe2000f8e00ff */
[----:B------:R-:W-:Y:S11]  /*a750*/  R2UR UR4, R88 ;  /* 0x00000000580472ca */ /* 0x000ff600000e0000 */
[----:B------:R-:W-:Y:S02]  /*a760*/  @P0 LEA R3, R3, UR43, 0x3 ;  /* 0x0000002b03030c11 */ /* 0x000fe4000f8e18ff */
[----:B------:R-:W-:Y:S01]  /*a770*/  IMAD.U32 R2, RZ, RZ, UR4 ;  /* 0x00000004ff027e24 */ /* 0x000fe2000f8e00ff */
[----:B------:R-:W-:Y:S02]  /*a780*/  UIADD3 UR4, UPT, UPT, UR45, 0x1, URZ ;  /* 0x000000012d047890 */ /* 0x000fe4000fffe0ff */
[----:B------:R-:W-:Y:S02]  /*a790*/  @P0 VIADD R3, R3, 0x50 ;  /* 0x0000005003030836 */ /* 0x000fe40000000000 */
[----:B------:R-:W-:Y:S03]  /*a7a0*/  UISETP.NE.AND UP0, UPT, UR4, 0x4, UPT ;  /* 0x000000040400788c */ /* 0x000fe6000bf05270 */
[----:B------:R-:W-:Y:S01]  /*a7b0*/  @P0 PRMT R2, R2, 0x654, R3 ;  /* 0x0000065402020816 */ /* 0x000fe20000000003 */
[----:B------:R-:W-:Y:S03]  /*a7c0*/  USEL UR45, UR4, URZ, UP0 ;  /* 0x000000ff042d7287 */ /* 0x000fe60008000000 */
[----:B------:R3:W-:Y:S09]  /*a7d0*/  @P0 SYNCS.ARRIVE.TRANS64.RED.A1T0 RZ, [R2+URZ], RZ ;  /* 0x000000ff02ff09a7 */ /* 0x0007f200081004ff */
.L_x_144:
[----:B------:R-:W-:Y:S01]  /*a7e0*/  R2UR UR5, R87 ;  /* 0x00000000570572ca */ /* 0x000fe200000e0000 */
[----:B------:R-:W-:Y:S01]  /*a7f0*/  UISETP.NE.AND UP0, UPT, UR61, URZ, UPT ;  /* 0x000000ff3d00728c */ /* 0x000fe2000bf05270 */
[----:B------:R-:W-:Y:S01]  /*a800*/  R2UR UR4, R86 ;  /* 0x00000000560472ca */ /* 0x000fe200000e0000 */
[----:B------:R-:W-:Y:S01]  /*a810*/  UIADD3 UR46, UPT, UPT, UR46, 0x4, URZ ;  /* 0x000000042e2e7890 */ /* 0x000fe2000fffe0ff */
[----:B------:R-:W-:Y:S01]  /*a820*/  ISETP.NE.AND P0, PT, R91, 0x2, PT ;  /* 0x000000025b00780c */ /* 0x000fe20003f05270 */
[----:B------:R-:W-:Y:S01]  /*a830*/  UMOV UR52, UR60 ;  /* 0x0000003c00347c82 */ /* 0x000fe20008000000 */
[----:B------:R-:W-:Y:S02]  /*a840*/  ISETP.NE.AND P1, PT, R0, 0x2, PT ;  /* 0x000000020000780c */ /* 0x000fe40003f25270 */
[----:B---3--:R-:W-:Y:S02]  /*a850*/  SEL R2, RZ, 0x1, P0 ;  /* 0x00000001ff027807 */ /* 0x008fe40000000000 */
[----:B------:R-:W-:Y:S02]  /*a860*/  SEL R3, RZ, 0x1, P1 ;  /* 0x00000001ff037807 */ /* 0x000fe40000800000 */
[----:B------:R-:W-:Y:S01]  /*a870*/  LOP3.LUT R93, R93, R2, RZ, 0x3c, !PT ;  /* 0x000000025d5d7212 */ /* 0x000fe200078e3cff */
[----:B------:R-:W-:Y:S01]  /*a880*/  UIADD3 UR20, UPT, UPT, UR37, UR5, URZ ;  /* 0x0000000525147290 */ /* 0x000fe2000fffe0ff */
[----:B------:R-:W-:Y:S01]  /*a890*/  LOP3.LUT R94, R94, R3, RZ, 0x3c, !PT ;  /* 0x000000035e5e7212 */ /* 0x000fe200078e3cff */
[----:B------:R-:W-:Y:S01]  /*a8a0*/  UIADD3 UR12, UPT, UPT, UR36, UR4, URZ ;  /* 0x00000004240c7290 */ /* 0x000fe2000fffe0ff */
[----:B------:R-:W-:Y:S02]  /*a8b0*/  SEL R91, R91, RZ, P0 ;  /* 0x000000ff5b5b7207 */ /* 0x000fe40000000000 */
[----:B------:R-:W-:Y:S01]  /*a8c0*/  SEL R36, R0, RZ, P1 ;  /* 0x000000ff00247207 */ /* 0x000fe20000800000 */
[----:B------:R-:W-:Y:S08]  /*a8d0*/  BRA.U UP0, `(.L_x_145) ;  /* 0xffffffbd00f47547 */ /* 0x000ff0000b83ffff */
[----:B------:R-:W3:Y:S01]  /*a8e0*/  LDCU.64 UR4, c[0x0][0xc88] ;  /* 0x00019100ff0477ac */ /* 0x000ee20008000a00 */
[----:B------:R-:W4:Y:S01]  /*a8f0*/  LDCU.64 UR6, c[0x0][0xc90] ;  /* 0x00019200ff0677ac */ /* 0x000f220008000a00 */
[----:B---3--:R-:W-:Y:S02]  /*a900*/  ISETP.NE.U32.AND P2, PT, RZ, UR4, PT ;  /* 0x00000004ff007c0c */ /* 0x008fe4000bf45070 */
[----:B----4-:R-:W-:Y:S02]  /*a910*/  ISETP.NE.U32.AND P1, PT, RZ, UR6, PT ;  /* 0x00000006ff007c0c */ /* 0x010fe4000bf25070 */
[----:B------:R-:W-:Y:S02]  /*a920*/  ISETP.NE.AND.EX P2, PT, RZ, UR5, PT, P2 ;  /* 0x00000005ff007c0c */ /* 0x000fe4000bf45320 */
[----:B------:R-:W-:-:S13]  /*a930*/  ISETP.NE.AND.EX P0, PT, RZ, UR7, PT, P1 ;  /* 0x00000007ff007c0c */ /* 0x000fda000bf05310 */
[----:B------:R-:W-:Y:S05]  /*a940*/  @P2 BRA P0, `(.L_x_146) ;  /* 0x00000000003c2947 */ /* 0x000fea0000000000 */
[----:B------:R-:W-:-:S13]  /*a950*/  ISETP.NE.AND.EX P1, PT, RZ, UR7, PT, P1 ;  /* 0x00000007ff007c0c */ /* 0x000fda000bf25310 */
[----:B------:R-:W-:Y:S05]  /*a960*/  @P1 BRA `(.L_x_147) ;  /* 0x00000000000c1947 */ /* 0x000fea0003800000 */
[----:B------:R-:W-:-:S13]  /*a970*/  FSETP.NEU.AND P0, PT, R41, RZ, PT ;  /* 0x000000ff2900720b */ /* 0x000fda0003f0d000 */
[----:B------:R-:W-:Y:S05]  /*a980*/  @!P0 EXIT ;  /* 0x000000000000894d */ /* 0x000fea0003800000 */
[----:B------:R-:W-:Y:S05]  /*a990*/  BRA `(.L_x_146) ;  /* 0x0000000000287947 */ /* 0x000fea0003800000 */
.L_x_147:
[----:B------:R-:W-:Y:S01]  /*a9a0*/  ISETP.NE.AND P0, PT, R90, RZ, PT ;  /* 0x000000ff5a00720c */ /* 0x000fe20003f05270 */
[----:B------:R-:W-:-:S12]  /*a9b0*/  BSSY.RECONVERGENT B0, `(.L_x_146) ;  /* 0x0000008000007945 */ /* 0x000fd80003800200 */
[----:B------:R-:W-:Y:S05]  /*a9c0*/  @P0 BRA `(.L_x_148) ;  /* 0x0000000000100947 */ /* 0x000fea0003800000 */
[----:B------:R-:W-:-:S04]  /*a9d0*/  ISETP.NE.U32.AND P0, PT, RZ, UR4, PT ;  /* 0x00000004ff007c0c */ /* 0x000fc8000bf05070 */
[----:B------:R-:W-:-:S13]  /*a9e0*/  ISETP.NE.AND.EX P0, PT, RZ, UR5, PT, P0 ;  /* 0x00000005ff007c0c */ /* 0x000fda000bf05300 */
[----:B------:R-:W-:Y:S05]  /*a9f0*/  @!P0 EXIT ;  /* 0x000000000000894d */ /* 0x000fea0003800000 */
[----:B------:R-:W-:Y:S05]  /*aa00*/  BRA `(.L_x_149) ;  /* 0x0000000000087947 */ /* 0x000fea0003800000 */
.L_x_148:
[----:B------:R-:W-:-:S13]  /*aa10*/  FSETP.NEU.AND P0, PT, R41, RZ, PT ;  /* 0x000000ff2900720b */ /* 0x000fda0003f0d000 */
[----:B------:R-:W-:Y:S05]  /*aa20*/  @!P0 EXIT ;  /* 0x000000000000894d */ /* 0x000fea0003800000 */
.L_x_149:
[----:B------:R-:W-:Y:S05]  /*aa30*/  BSYNC.RECONVERGENT B0 ;  /* 0x0000000000007941 */ /* 0x000fea0003800200 */
.L_x_146:
[----:B------:R-:W-:Y:S01]  /*aa40*/  R2UR UR7, R88 ;  /* 0x00000000580772ca */ /* 0x000fe200000e0000 */
[----:B------:R-:W-:Y:S01]  /*aa50*/  ULEA UR6, UR45, UR43, 0x3 ;  /* 0x0000002b2d067291 */ /* 0x000fe2000f8e18ff */
[----:B------:R-:W-:-:S04]  /*aa60*/  DEPBAR.LE SB0, 0x0 ;  /* 0x000080000000791a */ /* 0x000fc80000000000 */
[----:B------:R-:W-:-:S07]  /*aa70*/  UIADD3 UR6, UPT, UPT, UR6, 0x50, URZ ;  /* 0x0000005006067890 */ /* 0x000fce000fffe0ff */
[----:B------:R-:W-:-:S09]  /*aa80*/  UPRMT UR6, UR7, 0x654, UR6 ;  /* 0x0000065407067896 */ /* 0x000fd20008000006 */
[----:B------:R-:W-:Y:S01]  /*aa90*/  SYNCS.ARRIVE.TRANS64.RED.A1T0 RZ, [UR6], RZ ;  /* 0x000000ffffff79a7 */ /* 0x000fe20008100406 */
[----:B------:R-:W-:Y:S05]  /*aaa0*/  EXIT ;  /* 0x000000000000794d */ /* 0x000fea0003800000 */
.L_x_24:
[----:B-1----:R1:W2:Y:S02]  /*aab0*/  SYNCS.PHASECHK.TRANS64.TRYWAIT P0, [R3+URZ+0xd0], R2 ;  /* 0x0000d002030075a7 */ /* 0x0022a400080011ff */
[----:B--2---:R-:W-:Y:S05]  /*aac0*/  @!P0 NANOSLEEP.SYNCS 0x989680 ;  /* 0x009896800000895d */ /* 0x004fea0003900000 */
[----:B------:R-:W2:Y:S02]  /*aad0*/  @!P0 SYNCS.PHASECHK.TRANS64 P0, [R3+URZ+0xd0], R2 ;  /* 0x0000d002030085a7 */ /* 0x000ea400080010ff */
[----:B--2---:R-:W-:Y:S05]  /*aae0*/  @!P0 BRA `(.L_x_24) ;  /* 0xfffffffc00f08947 */ /* 0x004fea000383ffff */
[----:B------:R-:W-:Y:S05]  /*aaf0*/  BRA `(.L_x_150) ;  /* 0xffffff7000947947 */ /* 0x000fea000383ffff */
.L_x_27:
[----:B--2---:R-:W-:-:S07]  /*ab00*/  MOV R0, UR6 ;  /* 0x0000000600007c02 */ /* 0x004fce0008000f00 */
.L_x_151:
[----:B-1----:R1:W2:Y:S02]  /*ab10*/  SYNCS.PHASECHK.TRANS64.TRYWAIT P0, [R0+URZ+0x18], R3 ;  /* 0x00001803000075a7 */ /* 0x0022a400080011ff */
[----:B--2---:R-:W-:Y:S05]  /*ab20*/  @!P0 NANOSLEEP.SYNCS 0x989680 ;  /* 0x009896800000895d */ /* 0x004fea0003900000 */
[----:B------:R-:W2:Y:S02]  /*ab30*/  @!P0 SYNCS.PHASECHK.TRANS64 P0, [R0+URZ+0x18], R3 ;  /* 0x00001803000085a7 */ /* 0x000ea400080010ff */
[----:B--2---:R-:W-:Y:S05]  /*ab40*/  @!P0 BRA `(.L_x_151) ;  /* 0xfffffffc00f08947 */ /* 0x004fea000383ffff */
[----:B------:R-:W-:Y:S05]  /*ab50*/  BRA `(.L_x_26) ;  /* 0xffffff7400087947 */ /* 0x000fea000383ffff */
.L_x_36:
[----:B-1----:R-:W-:-:S07]  /*ab60*/  MOV R0, UR14 ;  /* 0x0000000e00007c02 */ /* 0x002fce0008000f00 */
.L_x_152:
[----:B-1----:R1:W2:Y:S02]  /*ab70*/  SYNCS.PHASECHK.TRANS64.TRYWAIT P0, [R0+URZ+0x18], R3 ;  /* 0x00001803000075a7 */ /* 0x0022a400080011ff */
[----:B--2---:R-:W-:Y:S05]  /*ab80*/  @!P0 NANOSLEEP.SYNCS 0x989680 ;  /* 0x009896800000895d */ /* 0x004fea0003900000 */
[----:B------:R-:W2:Y:S02]  /*ab90*/  @!P0 SYNCS.PHASECHK.TRANS64 P0, [R0+URZ+0x18], R3 ;  /* 0x00001803000085a7 */ /* 0x000ea400080010ff */
[----:B--2---:R-:W-:Y:S05]  /*aba0*/  @!P0 BRA `(.L_x_152) ;  /* 0xfffffffc00f08947 */ /* 0x004fea000383ffff */
[----:B------:R-:W-:Y:S05]  /*abb0*/  BRA `(.L_x_35) ;  /* 0xffffff7800647947 */ /* 0x000fea000383ffff */
.L_x_43:
[----:B-1----:R1:W4:Y:S02]  /*abc0*/  SYNCS.PHASECHK.TRANS64.TRYWAIT P0, [R3+URZ+0x80], R0 ;  /* 0x00008000030075a7 */ /* 0x00232400080011ff */
[----:B----4-:R-:W-:Y:S05]  /*abd0*/  @!P0 NANOSLEEP.SYNCS 0x989680 ;  /* 0x009896800000895d */ /* 0x010fea0003900000 */
[----:B------:R-:W4:Y:S02]  /*abe0*/  @!P0 SYNCS.PHASECHK.TRANS64 P0, [R3+URZ+0x80], R0 ;  /* 0x00008000030085a7 */ /* 0x000f2400080010ff */
[----:B----4-:R-:W-:Y:S05]  /*abf0*/  @!P0 BRA `(.L_x_43) ;  /* 0xfffffffc00f08947 */ /* 0x010fea000383ffff */
[----:B------:R-:W-:Y:S05]  /*ac00*/  BRA `(.L_x_153) ;  /* 0xffffff7c00a47947 */ /* 0x000fea000383ffff */
.L_x_47:
[----:B-1----:R-:W-:-:S07]  /*ac10*/  MOV R0, UR4 ;  /* 0x0000000400007c02 */ /* 0x002fce0008000f00 */
.L_x_154:
[----:B-1----:R1:W2:Y:S02]  /*ac20*/  SYNCS.PHASECHK.TRANS64.TRYWAIT P0, [R0+URZ], R3 ;  /* 0x00000003000075a7 */ /* 0x0022a400080011ff */
[----:B--2---:R-:W-:Y:S05]  /*ac30*/  @!P0 NANOSLEEP.SYNCS 0x989680 ;  /* 0x009896800000895d */ /* 0x004fea0003900000 */
[----:B------:R-:W2:Y:S02]  /*ac40*/  @!P0 SYNCS.PHASECHK.TRANS64 P0, [R0+URZ], R3 ;  /* 0x00000003000085a7 */ /* 0x000ea400080010ff */
[----:B--2---:R-:W-:Y:S05]  /*ac50*/  @!P0 BRA `(.L_x_154) ;  /* 0xfffffffc00f08947 */ /* 0x004fea000383ffff */
[----:B------:R-:W-:Y:S05]  /*ac60*/  BRA `(.L_x_155) ;  /* 0xffffff8400507947 */ /* 0x000fea000383ffff */
.L_x_48:
[----:B------:R-:W-:-:S07]  /*ac70*/  MOV R0, UR5 ;  /* 0x0000000500007c02 */ /* 0x000fce0008000f00 */
.L_x_156:
[----:B-1----:R1:W2:Y:S02]  /*ac80*/  SYNCS.PHASECHK.TRANS64.TRYWAIT P0, [R0+URZ], R3 ;  /* 0x00000003000075a7 */ /* 0x0022a400080011ff */
[----:B--2---:R-:W-:Y:S05]  /*ac90*/  @!P0 NANOSLEEP.SYNCS 0x989680 ;  /* 0x009896800000895d */ /* 0x004fea0003900000 */
[----:B------:R-:W2:Y:S02]  /*aca0*/  @!P0 SYNCS.PHASECHK.TRANS64 P0, [R0+URZ], R3 ;  /* 0x00000003000085a7 */ /* 0x000ea400080010ff */
[----:B--2---:R-:W-:Y:S05]  /*acb0*/  @!P0 BRA `(.L_x_156) ;  /* 0xfffffffc00f08947 */ /* 0x004fea000383ffff */
[----:B------:R-:W-:Y:S05]  /*acc0*/  BRA `(.L_x_157) ;  /* 0xffffff84005c7947 */ /* 0x000fea000383ffff */
.L_x_51:
[----:B-1----:R1:W2:Y:S02]  /*acd0*/  SYNCS.PHASECHK.TRANS64.TRYWAIT P0, [R0+URZ+0xc0], R9 ;  /* 0x0000c009000075a7 */ /* 0x0022a400080011ff */
[----:B--2---:R-:W-:Y:S05]  /*ace0*/  @!P0 NANOSLEEP.SYNCS 0x989680 ;  /* 0x009896800000895d */ /* 0x004fea0003900000 */
[----:B------:R-:W2:Y:S02]  /*acf0*/  @!P0 SYNCS.PHASECHK.TRANS64 P0, [R0+URZ+0xc0], R9 ;  /* 0x0000c009000085a7 */ /* 0x000ea400080010ff */
[----:B--2---:R-:W-:Y:S05]  /*ad00*/  @!P0 BRA `(.L_x_51) ;  /* 0xfffffffc00f08947 */ /* 0x004fea000383ffff */
[----:B------:R-:W-:Y:S05]  /*ad10*/  BRA `(.L_x_158) ;  /* 0xffffff8400c47947 */ /* 0x000fea000383ffff */
.L_x_52:
[----:B------:R-:W-:-:S07]  /*ad20*/  MOV R0, UR4 ;  /* 0x0000000400007c02 */ /* 0x000fce0008000f00 */
.L_x_159:
[----:B-1----:R1:W2:Y:S02]  /*ad30*/  SYNCS.PHASECHK.TRANS64.TRYWAIT P0, [R0+URZ+0x90], R11 ;  /* 0x0000900b000075a7 */ /* 0x0022a400080011ff */
[----:B--2---:R-:W-:Y:S05]  /*ad40*/  @!P0 NANOSLEEP.SYNCS 0x989680 ;  /* 0x009896800000895d */ /* 0x004fea0003900000 */
[----:B------:R-:W2:Y:S02]  /*ad50*/  @!P0 SYNCS.PHASECHK.TRANS64 P0, [R0+URZ+0x90], R11 ;  /* 0x0000900b000085a7 */ /* 0x000ea400080010ff */
[----:B--2---:R-:W-:Y:S05]  /*ad60*/  @!P0 BRA `(.L_x_159) ;  /* 0xfffffffc00f08947 */ /* 0x004fea000383ffff */
[----:B------:R-:W-:Y:S05]  /*ad70*/  BRA `(.L_x_160) ;  /* 0xffffff8400d47947 */ /* 0x000fea000383ffff */
.L_x_53:
[----:B-1----:R1:W2:Y:S02]  /*ad80*/  SYNCS.PHASECHK.TRANS64.TRYWAIT P1, [R0+URZ+0x80], R9 ;  /* 0x00008009000075a7 */ /* 0x0022a400080211ff */
[----:B--2---:R-:W-:Y:S05]  /*ad90*/  @!P1 NANOSLEEP.SYNCS 0x989680 ;  /* 0x009896800000995d */ /* 0x004fea0003900000 */
[----:B------:R-:W2:Y:S02]  /*ada0*/  @!P1 SYNCS.PHASECHK.TRANS64 P1, [R0+URZ+0x80], R9 ;  /* 0x00008009000095a7 */ /* 0x000ea400080210ff */
[----:B--2---:R-:W-:Y:S05]  /*adb0*/  @!P1 BRA `(.L_x_53) ;  /* 0xfffffffc00f09947 */ /* 0x004fea000383ffff */
[----:B------:R-:W-:Y:S05]  /*adc0*/  BRA `(.L_x_161) ;  /* 0xffffff8800047947 */ /* 0x000fea000383ffff */
.L_x_56:
[----:B------:R-:W-:-:S07]  /*add0*/  MOV R0, UR4 ;  /* 0x0000000400007c02 */ /* 0x000fce0008000f00 */
.L_x_162:
[----:B-1----:R1:W2:Y:S02]  /*ade0*/  SYNCS.PHASECHK.TRANS64.TRYWAIT P0, [R0+URZ+0x90], R3 ;  /* 0x00009003000075a7 */ /* 0x0022a400080011ff */
[----:B--2---:R-:W-:Y:S05]  /*adf0*/  @!P0 NANOSLEEP.SYNCS 0x989680 ;  /* 0x009896800000895d */ /* 0x004fea0003900000 */
[----:B------:R-:W2:Y:S02]  /*ae00*/  @!P0 SYNCS.PHASECHK.TRANS64 P0, [R0+URZ+0x90], R3 ;  /* 0x00009003000085a7 */ /* 0x000ea400080010ff */
[----:B--2---:R-:W-:Y:S05]  /*ae10*/  @!P0 BRA `(.L_x_162) ;  /* 0xfffffffc00f08947 */ /* 0x004fea000383ffff */
[----:B------:R-:W-:Y:S05]  /*ae20*/  BRA `(.L_x_55) ;  /* 0xffffff8800587947 */ /* 0x000fea000383ffff */
.L_x_65:
[----:B-1----:R-:W-:-:S04]  /*ae30*/  MOV R7, UR5 ;  /* 0x0000000500077c02 */ /* 0x002fc80008000f00 */
[----:B------:R1:W2:Y:S03]  /*ae40*/  SYNCS.PHASECHK.TRANS64.TRYWAIT P0, [R7+URZ+0x8], R8 ;  /* 0x00000808070075a7 */ /* 0x0002a600080011ff */
[----:B--2---:R-:W-:Y:S05]  /*ae50*/  @!P0 NANOSLEEP.SYNCS 0x989680 ;  /* 0x009896800000895d */ /* 0x004fea0003900000 */
[----:B------:R-:W2:Y:S02]  /*ae60*/  @!P0 SYNCS.PHASECHK.TRANS64 P0, [R7+URZ+0x8], R8 ;  /* 0x00000808070085a7 */ /* 0x000ea400080010ff */
[----:B--2---:R-:W-:Y:S05]  /*ae70*/  @!P0 BRA `(.L_x_65) ;  /* 0xfffffffc00ec8947 */ /* 0x004fea000383ffff */
[----:B------:R-:W-:Y:S05]  /*ae80*/  BRA `(.L_x_64) ;  /* 0xffffff8c00187947 */ /* 0x000fea000383ffff */
.L_x_67:
[----:B------:R-:W-:Y:S01]  /*ae90*/  BSSY B0, `(.L_x_163) ;  /* 0x0000006000007945 */ /* 0x000fe20003800000 */
[----:B------:R-:W-:-:S07]  /*aea0*/  MOV R15, 0xffffffff ;  /* 0xffffffff000f7802 */ /* 0x000fce0000000f00 */
[----:B-1---5:R-:W-:Y:S05]  /*aeb0*/  WARPSYNC.COLLECTIVE R15, `(.L_x_164) ;  /* 0x000000000f0c7348 */ /* 0x022fea0003c00000 */
[----:B------:R-:W-:Y:S02]  /*aec0*/  ELECT P6, UR79, PT ;  /* 0x00000000004f782f */ /* 0x000fe400038c0000 */
[----:B------:R-:W-:Y:S01]  /*aed0*/  MOV R14, UR79 ;  /* 0x0000004f000e7c02 */ /* 0x000fe20008000f00 */
[----:B-1---5:R-:W-:Y:S10]  /*aee0*/  ENDCOLLECTIVE ;  /* 0x000000000000791b */ /* 0x022ff40003800000 */
.L_x_164:
[----:B------:R-:W-:Y:S05]  /*aef0*/  BSYNC B0 ;  /* 0x0000000000007941 */ /* 0x000fea0003800000 */
.L_x_163:
[----:B------:R-:W-:Y:S01]  /*af00*/  PLOP3.LUT P0, PT, P6, PT, PT, 0x80, 0x8 ;  /* 0x000000000008781c */ /* 0x000fe2000370f070 */
[----:B------:R-:W-:-:S12]  /*af10*/  BRA `(.L_x_165) ;  /* 0xffffff8c00487947 */ /* 0x000fd8000383ffff */
.L_x_69:
[----:B-1----:R-:W-:-:S04]  /*af20*/  MOV R5, UR5 ;  /* 0x0000000500057c02 */ /* 0x002fc80008000f00 */
[----:B------:R1:W2:Y:S03]  /*af30*/  SYNCS.PHASECHK.TRANS64.TRYWAIT P0, [R5+URZ+0x8], R6 ;  /* 0x00000806050075a7 */ /* 0x0002a600080011ff */
[----:B--2---:R-:W-:Y:S05]  /*af40*/  @!P0 NANOSLEEP.SYNCS 0x989680 ;  /* 0x009896800000895d */ /* 0x004fea0003900000 */
[----:B------:R-:W2:Y:S02]  /*af50*/  @!P0 SYNCS.PHASECHK.TRANS64 P0, [R5+URZ+0x8], R6 ;  /* 0x00000806050085a7 */ /* 0x000ea400080010ff */
[----:B--2---:R-:W-:Y:S05]  /*af60*/  @!P0 BRA `(.L_x_69) ;  /* 0xfffffffc00ec8947 */ /* 0x004fea000383ffff */
[----:B------:R-:W-:Y:S05]  /*af70*/  BRA `(.L_x_68) ;  /* 0xffffff8c004c7947 */ /* 0x000fea000383ffff */
.L_x_70:
[----:B-1----:R1:W2:Y:S02]  /*af80*/  SYNCS.PHASECHK.TRANS64.TRYWAIT P0, [R0+URZ+0x80], R9 ;  /* 0x00008009000075a7 */ /* 0x0022a400080011ff */
[----:B--2---:R-:W-:Y:S05]  /*af90*/  @!P0 NANOSLEEP.SYNCS 0x989680 ;  /* 0x009896800000895d */ /* 0x004fea0003900000 */
[----:B------:R-:W2:Y:S02]  /*afa0*/  @!P0 SYNCS.PHASECHK.TRANS64 P0, [R0+URZ+0x80], R9 ;  /* 0x00008009000085a7 */ /* 0x000ea400080010ff */
[----:B--2---:R-:W-:Y:S05]  /*afb0*/  @!P0 BRA `(.L_x_70) ;  /* 0xfffffffc00f08947 */ /* 0x004fea000383ffff */
[----:B------:R-:W-:Y:S05]  /*afc0*/  BRA `(.L_x_166) ;  /* 0xffffff94009c7947 */ /* 0x000fea000383ffff */
.L_x_72:
[----:B------:R-:W-:-:S13]  /*afd0*/  R2UR UR4, R8 ;  /* 0x00000000080472ca */ /* 0x000fda00000e0000 */
[----:B------:R-:W-:-:S07]  /*afe0*/  MOV R0, UR4 ;  /* 0x0000000400007c02 */ /* 0x000fce0008000f00 */
.L_x_167:
[----:B-1----:R1:W2:Y:S02]  /*aff0*/  SYNCS.PHASECHK.TRANS64.TRYWAIT P0, [R0+URZ+0xb0], R9 ;  /* 0x0000b009000075a7 */ /* 0x0022a400080011ff */
[----:B--2---:R-:W-:Y:S05]  /*b000*/  @!P0 NANOSLEEP.SYNCS 0x989680 ;  /* 0x009896800000895d */ /* 0x004fea0003900000 */
[----:B------:R-:W2:Y:S02]  /*b010*/  @!P0 SYNCS.PHASECHK.TRANS64 P0, [R0+URZ+0xb0], R9 ;  /* 0x0000b009000085a7 */ /* 0x000ea400080010ff */
[----:B--2---:R-:W-:Y:S05]  /*b020*/  @!P0 BRA `(.L_x_167) ;  /* 0xfffffffc00f08947 */ /* 0x004fea000383ffff */
[----:B------:R-:W-:Y:S05]  /*b030*/  BRA `(.L_x_168) ;  /* 0xffffff9400ec7947 */ /* 0x000fea000383ffff */
.L_x_75:
[----:B------:R-:W-:Y:S07]  /*b040*/  MOV R0, UR7 ;  /* 0x0000000700007c02 */ /* 0x000fee0008000f00 */
.L_x_169:
[----:B-1----:R1:W2:Y:S02]  /*b050*/  SYNCS.PHASECHK.TRANS64.TRYWAIT P0, [R0+URZ], R9 ;  /* 0x00000009000075a7 */ /* 0x0022a400080011ff */
[----:B--2---:R-:W-:Y:S05]  /*b060*/  @!P0 NANOSLEEP.SYNCS 0x989680 ;  /* 0x009896800000895d */ /* 0x004fea0003900000 */
[----:B------:R-:W2:Y:S02]  /*b070*/  @!P0 SYNCS.PHASECHK.TRANS64 P0, [R0+URZ], R9 ;  /* 0x00000009000085a7 */ /* 0x000ea400080010ff */
[----:B--2---:R-:W-:Y:S05]  /*b080*/  @!P0 BRA `(.L_x_169) ;  /* 0xfffffffc00f08947 */ /* 0x004fea000383ffff */
[----:B------:R-:W-:Y:S05]  /*b090*/  BRA `(.L_x_74) ;  /* 0xffffff9800047947 */ /* 0x000fea000383ffff */
.L_x_79:
[----:B-1----:R-:W-:-:S07]  /*b0a0*/  MOV R0, UR4 ;  /* 0x0000000400007c02 */ /* 0x002fce0008000f00 */
.L_x_170:
[----:B-1----:R1:W2:Y:S02]  /*b0b0*/  SYNCS.PHASECHK.TRANS64.TRYWAIT P0, [R0+URZ], R5 ;  /* 0x00000005000075a7 */ /* 0x0022a400080011ff */
[----:B--2---:R-:W-:Y:S05]  /*b0c0*/  @!P0 NANOSLEEP.SYNCS 0x989680 ;  /* 0x009896800000895d */ /* 0x004fea0003900000 */
[----:B------:R-:W2:Y:S02]  /*b0d0*/  @!P0 SYNCS.PHASECHK.TRANS64 P0, [R0+URZ], R5 ;  /* 0x00000005000085a7 */ /* 0x000ea400080010ff */
[----:B--2---:R-:W-:Y:S05]  /*b0e0*/  @!P0 BRA `(.L_x_170) ;  /* 0xfffffffc00f08947 */ /* 0x004fea000383ffff */
[----:B------:R-:W-:Y:S05]  /*b0f0*/  BRA `(.L_x_171) ;  /* 0xffffff9c00c07947 */ /* 0x000fea000383ffff */
.L_x_82:
[----:B------:R-:W-:-:S07]  /*b100*/  MOV R0, UR49 ;  /* 0x0000003100007c02 */ /* 0x000fce0008000f00 */
.L_x_172:
[----:B-1----:R1:W2:Y:S02]  /*b110*/  SYNCS.PHASECHK.TRANS64.TRYWAIT P1, [R0+URZ+0xe0], R5 ;  /* 0x0000e005000075a7 */ /* 0x0022a400080211ff */
[----:B--2---:R-:W-:Y:S05]  /*b120*/  @!P1 NANOSLEEP.SYNCS 0x989680 ;  /* 0x009896800000995d */ /* 0x004fea0003900000 */
[----:B------:R-:W2:Y:S02]  /*b130*/  @!P1 SYNCS.PHASECHK.TRANS64 P1, [R0+URZ+0xe0], R5 ;  /* 0x0000e005000095a7 */ /* 0x000ea400080210ff */
[----:B--2---:R-:W-:Y:S05]  /*b140*/  @!P1 BRA `(.L_x_172) ;  /* 0xfffffffc00f09947 */ /* 0x004fea000383ffff */
[----:B------:R-:W-:Y:S05]  /*b150*/  BRA `(.L_x_173) ;  /* 0xffffffa000147947 */ /* 0x000fea000383ffff */
.L_x_87:
[----:B--2---:R2:W3:Y:S02]  /*b160*/  SYNCS.PHASECHK.TRANS64.TRYWAIT P0, [R12+URZ+0x80], R9 ;  /* 0x000080090c0075a7 */ /* 0x0044e400080011ff */
[----:B---3--:R-:W-:Y:S05]  /*b170*/  @!P0 NANOSLEEP.SYNCS 0x989680 ;  /* 0x009896800000895d */ /* 0x008fea0003900000 */
[----:B------:R-:W3:Y:S02]  /*b180*/  @!P0 SYNCS.PHASECHK.TRANS64 P0, [R12+URZ+0x80], R9 ;  /* 0x000080090c0085a7 */ /* 0x000ee400080010ff */
[----:B---3--:R-:W-:Y:S05]  /*b190*/  @!P0 BRA `(.L_x_87) ;  /* 0xfffffffc00f08947 */ /* 0x008fea000383ffff */
[----:B------:R-:W-:Y:S05]  /*b1a0*/  BRA `(.L_x_174) ;  /* 0xffffffa400447947 */ /* 0x000fea000383ffff */
.L_x_90:
[----:B------:R-:W-:Y:S07]  /*b1b0*/  MOV R0, UR21 ;  /* 0x0000001500007c02 */ /* 0x000fee0008000f00 */
.L_x_175:
[----:B--2---:R2:W3:Y:S02]  /*b1c0*/  SYNCS.PHASECHK.TRANS64.TRYWAIT P2, [R0+URZ+0x78], R11 ;  /* 0x0000780b000075a7 */ /* 0x0044e400080411ff */
[----:B---3--:R-:W-:Y:S05]  /*b1d0*/  @!P2 NANOSLEEP.SYNCS 0x989680 ;  /* 0x009896800000a95d */ /* 0x008fea0003900000 */
[----:B------:R-:W3:Y:S02]  /*b1e0*/  @!P2 SYNCS.PHASECHK.TRANS64 P2, [R0+URZ+0x78], R11 ;  /* 0x0000780b0000a5a7 */ /* 0x000ee400080410ff */
[----:B---3--:R-:W-:Y:S05]  /*b1f0*/  @!P2 BRA `(.L_x_175) ;  /* 0xfffffffc00f0a947 */ /* 0x008fea000383ffff */
[----:B------:R-:W-:Y:S05]  /*b200*/  BRA `(.L_x_89) ;  /* 0xffffffa800ac7947 */ /* 0x000fea000383ffff */
.L_x_93:
[----:B--2---:R-:W-:Y:S07]  /*b210*/  MOV R0, UR21 ;  /* 0x0000001500007c02 */ /* 0x004fee0008000f00 */
.L_x_176:
[----:B--2---:R2:W3:Y:S02]  /*b220*/  SYNCS.PHASECHK.TRANS64.TRYWAIT P0, [R0+URZ+0x50], R9 ;  /* 0x00005009000075a7 */ /* 0x0044e400080011ff */
[----:B---3--:R-:W-:Y:S05]  /*b230*/  @!P0 NANOSLEEP.SYNCS 0x989680 ;  /* 0x009896800000895d */ /* 0x008fea0003900000 */
[----:B------:R-:W3:Y:S02]  /*b240*/  @!P0 SYNCS.PHASECHK.TRANS64 P0, [R0+URZ+0x50], R9 ;  /* 0x00005009000085a7 */ /* 0x000ee400080010ff */
[----:B---3--:R-:W-:Y:S05]  /*b250*/  @!P0 BRA `(.L_x_176) ;  /* 0xfffffffc00f08947 */ /* 0x008fea000383ffff */
[----:B------:R-:W-:Y:S05]  /*b260*/  BRA `(.L_x_177) ;  /* 0xffffffac00087947 */ /* 0x000fea000383ffff */
.L_x_94:
[----:B------:R-:W-:Y:S07]  /*b270*/  MOV R0, UR21 ;  /* 0x0000001500007c02 */ /* 0x000fee0008000f00 */
.L_x_178:
[----:B--2---:R2:W3:Y:S02]  /*b280*/  SYNCS.PHASECHK.TRANS64.TRYWAIT P0, [R0+URZ+0x58], R9 ;  /* 0x00005809000075a7 */ /* 0x0044e400080011ff */
[----:B---3--:R-:W-:Y:S05]  /*b290*/  @!P0 NANOSLEEP.SYNCS 0x989680 ;  /* 0x009896800000895d */ /* 0x008fea0003900000 */
[----:B------:R-:W3:Y:S02]  /*b2a0*/  @!P0 SYNCS.PHASECHK.TRANS64 P0, [R0+URZ+0x58], R9 ;  /* 0x00005809000085a7 */ /* 0x000ee400080010ff */
[----:B---3--:R-:W-:Y:S05]  /*b2b0*/  @!P0 BRA `(.L_x_178) ;  /* 0xfffffffc00f08947 */ /* 0x008fea000383ffff */
[----:B------:R-:W-:Y:S05]  /*b2c0*/  BRA `(.L_x_179) ;  /* 0xffffffac004c7947 */ /* 0x000fea000383ffff */
.L_x_95:
[----:B------:R-:W-:Y:S07]  /*b2d0*/  MOV R0, UR21 ;  /* 0x0000001500007c02 */ /* 0x000fee0008000f00 */
.L_x_180:
[----:B--2---:R2:W3:Y:S02]  /*b2e0*/  SYNCS.PHASECHK.TRANS64.TRYWAIT P0, [R0+URZ+0x60], R9 ;  /* 0x00006009000075a7 */ /* 0x0044e400080011ff */
[----:B---3--:R-:W-:Y:S05]  /*b2f0*/  @!P0 NANOSLEEP.SYNCS 0x989680 ;  /* 0x009896800000895d */ /* 0x008fea0003900000 */
[----:B------:R-:W3:Y:S02]  /*b300*/  @!P0 SYNCS.PHASECHK.TRANS64 P0, [R0+URZ+0x60], R9 ;  /* 0x00006009000085a7 */ /* 0x000ee400080010ff */
[----:B---3--:R-:W-:Y:S05]  /*b310*/  @!P0 BRA `(.L_x_180) ;  /* 0xfffffffc00f08947 */ /* 0x008fea000383ffff */
[----:B------:R-:W-:Y:S05]  /*b320*/  BRA `(.L_x_181) ;  /* 0xffffffac00987947 */ /* 0x000fea000383ffff */
.L_x_96:
[----:B------:R-:W-:Y:S07]  /*b330*/  MOV R0, UR21 ;  /* 0x0000001500007c02 */ /* 0x000fee0008000f00 */
.L_x_182:
[----:B--2---:R2:W3:Y:S02]  /*b340*/  SYNCS.PHASECHK.TRANS64.TRYWAIT P0, [R0+URZ+0x68], R9 ;  /* 0x00006809000075a7 */ /* 0x0044e400080011ff */
[----:B---3--:R-:W-:Y:S05]  /*b350*/  @!P0 NANOSLEEP.SYNCS 0x989680 ;  /* 0x009896800000895d */ /* 0x008fea0003900000 */
[----:B------:R-:W3:Y:S02]  /*b360*/  @!P0 SYNCS.PHASECHK.TRANS64 P0, [R0+URZ+0x68], R9 ;  /* 0x00006809000085a7 */ /* 0x000ee400080010ff */
[----:B---3--:R-:W-:Y:S05]  /*b370*/  @!P0 BRA `(.L_x_182) ;  /* 0xfffffffc00f08947 */ /* 0x008fea000383ffff */
[----:B------:R-:W-:Y:S05]  /*b380*/  BRA `(.L_x_183) ;  /* 0xffffffac00e07947 */ /* 0x000fea000383ffff */
.L_x_98:
[----:B------:R-:W-:-:S07]  /*b390*/  MOV R0, UR21 ;  /* 0x0000001500007c02 */ /* 0x000fce0008000f00 */
.L_x_184:
[----:B--2---:R2:W4:Y:S02]  /*b3a0*/  SYNCS.PHASECHK.TRANS64.TRYWAIT P0, [R0+URZ+0x50], R3 ;  /* 0x00005003000075a7 */ /* 0x00452400080011ff */
[----:B----4-:R-:W-:Y:S05]  /*b3b0*/  @!P0 NANOSLEEP.SYNCS 0x989680 ;  /* 0x009896800000895d */ /* 0x010fea0003900000 */
[----:B------:R-:W4:Y:S02]  /*b3c0*/  @!P0 SYNCS.PHASECHK.TRANS64 P0, [R0+URZ+0x50], R3 ;  /* 0x00005003000085a7 */ /* 0x000f2400080010ff */
[----:B----4-:R-:W-:Y:S05]  /*b3d0*/  @!P0 BRA `(.L_x_184) ;  /* 0xfffffffc00f08947 */ /* 0x010fea000383ffff */
[----:B------:R-:W-:Y:S05]  /*b3e0*/  BRA `(.L_x_185) ;  /* 0xffffffb000587947 */ /* 0x000fea000383ffff */
.L_x_99:
[----:B--2---:R-:W-:-:S07]  /*b3f0*/  MOV R0, UR21 ;  /* 0x0000001500007c02 */ /* 0x004fce0008000f00 */
.L_x_186:
[----:B--2---:R2:W4:Y:S02]  /*b400*/  SYNCS.PHASECHK.TRANS64.TRYWAIT P0, [R0+URZ+0x58], R3 ;  /* 0x00005803000075a7 */ /* 0x00452400080011ff */
[----:B----4-:R-:W-:Y:S05]  /*b410*/  @!P0 NANOSLEEP.SYNCS 0x989680 ;  /* 0x009896800000895d */ /* 0x010fea0003900000 */
[----:B------:R-:W4:Y:S02]  /*b420*/  @!P0 SYNCS.PHASECHK.TRANS64 P0, [R0+URZ+0x58], R3 ;  /* 0x00005803000085a7 */ /* 0x000f2400080010ff */
[----:B----4-:R-:W-:Y:S05]  /*b430*/  @!P0 BRA `(.L_x_186) ;  /* 0xfffffffc00f08947 */ /* 0x010fea000383ffff */
[----:B------:R-:W-:Y:S05]  /*b440*/  BRA `(.L_x_187) ;  /* 0xffffffb000487947 */ /* 0x000fea000383ffff */
.L_x_100:
[----:B--2---:R-:W-:-:S07]  /*b450*/  MOV R0, UR21 ;  /* 0x0000001500007c02 */ /* 0x004fce0008000f00 */
.L_x_188:
[----:B--2---:R2:W4:Y:S02]  /*b460*/  SYNCS.PHASECHK.TRANS64.TRYWAIT P0, [R0+URZ+0x60], R3 ;  /* 0x00006003000075a7 */ /* 0x00452400080011ff */
[----:B----4-:R-:W-:Y:S05]  /*b470*/  @!P0 NANOSLEEP.SYNCS 0x989680 ;  /* 0x009896800000895d */ /* 0x010fea0003900000 */
[----:B------:R-:W4:Y:S02]  /*b480*/  @!P0 SYNCS.PHASECHK.TRANS64 P0, [R0+URZ+0x60], R3 ;  /* 0x00006003000085a7 */ /* 0x000f2400080010ff */
[----:B----4-:R-:W-:Y:S05]  /*b490*/  @!P0 BRA `(.L_x_188) ;  /* 0xfffffffc00f08947 */ /* 0x010fea000383ffff */
[----:B------:R-:W-:Y:S05]  /*b4a0*/  BRA `(.L_x_189) ;  /* 0xffffffb000387947 */ /* 0x000fea000383ffff */
.L_x_102:
[----:B--2---:R2:W3:Y:S02]  /*b4b0*/  SYNCS.PHASECHK.TRANS64.TRYWAIT P0, [R3+URZ+0x80], R0 ;  /* 0x00008000030075a7 */ /* 0x0044e400080011ff */
[----:B---3--:R-:W-:Y:S05]  /*b4c0*/  @!P0 NANOSLEEP.SYNCS 0x989680 ;  /* 0x009896800000895d */ /* 0x008fea0003900000 */
[----:B------:R-:W3:Y:S02]  /*b4d0*/  @!P0 SYNCS.PHASECHK.TRANS64 P0, [R3+URZ+0x80], R0 ;  /* 0x00008000030085a7 */ /* 0x000ee400080010ff */
[----:B---3--:R-:W-:Y:S05]  /*b4e0*/  @!P0 BRA `(.L_x_102) ;  /* 0xfffffffc00f08947 */ /* 0x008fea000383ffff */
[----:B------:R-:W-:Y:S05]  /*b4f0*/  BRA `(.L_x_190) ;  /* 0xffffffb400007947 */ /* 0x000fea000383ffff */
.L_x_113:
[----:B-1----:R-:W-:Y:S04]  /*b500*/  MOV R0, UR43 ;  /* 0x0000002b00007c02 */ /* 0x002fe80008000f00 */
[----:B------:R1:W2:Y:S03]  /*b510*/  SYNCS.PHASECHK.TRANS64.TRYWAIT P0, [R0+URZ+0x30], R5 ;  /* 0x00003005000075a7 */ /* 0x0002a600080011ff */
[----:B--2---:R-:W-:Y:S05]  /*b520*/  @!P0 NANOSLEEP.SYNCS 0x989680 ;  /* 0x009896800000895d */ /* 0x004fea0003900000 */
[----:B------:R-:W2:Y:S02]  /*b530*/  @!P0 SYNCS.PHASECHK.TRANS64 P0, [R0+URZ+0x30], R5 ;  /* 0x00003005000085a7 */ /* 0x000ea400080010ff */
[----:B--2---:R-:W-:Y:S05]  /*b540*/  @!P0 BRA `(.L_x_113) ;  /* 0xfffffffc00ec8947 */ /* 0x004fea000383ffff */
[----:B------:R-:W-:Y:S05]  /*b550*/  BRA `(.L_x_112) ;  /* 0xffffffc000547947 */ /* 0x000fea000383ffff */
.L_x_115:
[----:B-1----:R1:W3:Y:S02]  /*b560*/  SYNCS.PHASECHK.TRANS64.TRYWAIT P1, [R102+URZ+0xa0], R3 ;  /* 0x0000a003660075a7 */ /* 0x0022e400080211ff */
[----:B---3--:R-:W-:Y:S05]  /*b570*/  @!P1 NANOSLEEP.SYNCS 0x989680 ;  /* 0x009896800000995d */ /* 0x008fea0003900000 */
[----:B------:R-:W3:Y:S02]  /*b580*/  @!P1 SYNCS.PHASECHK.TRANS64 P1, [R102+URZ+0xa0], R3 ;  /* 0x0000a003660095a7 */ /* 0x000ee400080210ff */
[----:B---3--:R-:W-:Y:S05]  /*b590*/  @!P1 BRA `(.L_x_115) ;  /* 0xfffffffc00f09947 */ /* 0x008fea000383ffff */
[----:B------:R-:W-:Y:S05]  /*b5a0*/  BRA `(.L_x_114) ;  /* 0xffffffc0007c7947 */ /* 0x000fea000383ffff */
.L_x_124:
[----:B---3--:R3:W4:Y:S02]  /*b5b0*/  SYNCS.PHASECHK.TRANS64.TRYWAIT P0, [R3+URZ+0x30], R0 ;  /* 0x00003000030075a7 */ /* 0x00872400080011ff */
[----:B----4-:R-:W-:Y:S05]  /*b5c0*/  @!P0 NANOSLEEP.SYNCS 0x989680 ;  /* 0x009896800000895d */ /* 0x010fea0003900000 */
[----:B------:R-:W4:Y:S02]  /*b5d0*/  @!P0 SYNCS.PHASECHK.TRANS64 P0, [R3+URZ+0x30], R0 ;  /* 0x00003000030085a7 */ /* 0x000f2400080010ff */
[----:B----4-:R-:W-:Y:S05]  /*b5e0*/  @!P0 BRA `(.L_x_124) ;  /* 0xfffffffc00f08947 */ /* 0x010fea000383ffff */
[----:B------:R-:W-:Y:S05]  /*b5f0*/  BRA `(.L_x_123) ;  /* 0xffffffcc005c7947 */ /* 0x000fea000383ffff */
.L_x_132:
[----:B---3--:R3:W4:Y:S02]  /*b600*/  SYNCS.PHASECHK.TRANS64.TRYWAIT P0, [R62+URZ+0x30], R5 ;  /* 0x000030053e0075a7 */ /* 0x00872400080011ff */
[----:B----4-:R-:W-:Y:S05]  /*b610*/  @!P0 NANOSLEEP.SYNCS 0x989680 ;  /* 0x009896800000895d */ /* 0x010fea0003900000 */
[----:B------:R-:W4:Y:S02]  /*b620*/  @!P0 SYNCS.PHASECHK.TRANS64 P0, [R62+URZ+0x30], R5 ;  /* 0x000030053e0085a7 */ /* 0x000f2400080010ff */
[----:B----4-:R-:W-:Y:S05]  /*b630*/  @!P0 BRA `(.L_x_132) ;  /* 0xfffffffc00f08947 */ /* 0x010fea000383ffff */
[----:B------:R-:W-:Y:S05]  /*b640*/  BRA `(.L_x_131) ;  /* 0xffffffd800607947 */ /* 0x000fea000383ffff */
.L_x_140:
[----:B---3--:R3:W4:Y:S02]  /*b650*/  SYNCS.PHASECHK.TRANS64.TRYWAIT P0, [R62+URZ+0x30], R5 ;  /* 0x000030053e0075a7 */ /* 0x00872400080011ff */
[----:B----4-:R-:W-:Y:S05]  /*b660*/  @!P0 NANOSLEEP.SYNCS 0x989680 ;  /* 0x009896800000895d */ /* 0x010fea0003900000 */
[----:B------:R-:W4:Y:S02]  /*b670*/  @!P0 SYNCS.PHASECHK.TRANS64 P0, [R62+URZ+0x30], R5 ;  /* 0x000030053e0085a7 */ /* 0x000f2400080010ff */
[----:B----4-:R-:W-:Y:S05]  /*b680*/  @!P0 BRA `(.L_x_140) ;  /* 0xfffffffc00f08947 */ /* 0x010fea000383ffff */
[----:B------:R-:W-:Y:S05]  /*b690*/  BRA `(.L_x_139) ;  /* 0xffffffe400647947 */ /* 0x000fea000383ffff */
        .weak           $__internal_0_$__cuda_sm10x_tcgen05_guardrail_trap_col_being_dealloced_not_returned_by_alloc
        .type           $__internal_0_$__cuda_sm10x_tcgen05_guardrail_trap_col_being_dealloced_not_returned_by_alloc,@function
        .size           $__internal_0_$__cuda_sm10x_tcgen05_guardrail_trap_col_being_dealloced_not_returned_by_alloc,($__internal_1_$__cuda_sm10x_tcgen05_guardrail_trap_phase_invalid_during_alloc - $__internal_0_$__cuda_sm10x_tcgen05_guardrail_trap_col_being_dealloced_not_returned_by_alloc)
$__internal_0_$__cuda_sm10x_tcgen05_guardrail_trap_col_being_dealloced_not_returned_by_alloc:
[----:B------:R-:W-:Y:S05]  /*b6a0*/  BPT.TRAP 0x1 ;  /* 0x000000040000795c */ /* 0x000fea0000300000 */
[----:B------:R-:W-:-:S04]  /*b6b0*/  HFMA2 R3, -RZ, RZ, 0, 0 ;  /* 0x00000000ff037431 */ /* 0x000fc800000001ff */
[----:B------:R-:W-:Y:S05]  /*b6c0*/  RET.REL.NODEC R2 `(_ZN7cutlass13device_kernelINS_4gemm6kernel13GemmUniversalIN4cute5tupleIJiiiiEEENS1_10collective13CollectiveMmaINS1_46MainloopSm100TmaUmmaWarpSpecializedBlockScaledILi3ELi2ELi2ENS5_IJNS4_1CILi4EEENSA_ILi2EEENSA_ILi1EEEEEEEENS5_IJNSA_ILi256EEENSA_ILi128EEESG_EEENS5_IJNS_12float_e4m3_tENS_13float_ue8m0_tEEEENS5_IJNS5_IJlSD_lEEENS4_6LayoutINS5_IJNS5_IJNS5_IJNSA_ILi32EEESB_EEEiEEESQ_NS5_IJSD_iEEEEEENS5_IJNS5_IJNS5_IJNSA_ILi16EEESB_EEEiEEENS5_IJNS5_IJNSA_ILi0EEESD_EEENSA_ILi512EEEEEENS5_IJSW_iEEEEEEEEEEESL_S13_NS4_8TiledMMAINS4_8MMA_AtomIJNS4_27SM100_MMA_MXF8F6F4_2x1SM_SSISJ_SJ_fSK_Li256ELi128ELNS4_4UMMA5MajorE0ELS18_0ELNS17_7ScaleInE0ELS19_0EEEEEENSN_INS5_IJSD_SD_SD_EEENS5_IJSW_SW_SW_EEEEENS5_IJNS4_10UnderscoreES1F_S1F_EEEEENS5_IJNS4_28SM100_TMA_2SM_LOAD_MULTICASTES1I_EEENS5_IJNS4_14ComposedLayoutINS4_7SwizzleILi3ELi4ELi3EEENS4_18smem_ptr_flag_bitsILi8EEENSN_INS5_IJNSA_ILi8EEESH_EEENS5_IJSH_SD_EEEEEEENSN_INS5_IJNS5_IJNS5_IJSP_SD_EEENS5_IJSO_SD_EEEEEESD_NS5_IJSB_SC_EEEEEENS5_IJNS5_IJNS5_IJSU_SY_EEESX_EEESW_NS5_IJSD_SY_EEEEEEEEEEEvNS4_8identityES1J_S24_vS25_EENS_8epilogue10collective18CollectiveEpilogueINS27_23Sm100TmaWarpSpecializedILi4ELi2ELi32ELb1ELb0EEEJNS5_IJSH_SH_SG_EEENS5_IJNSN_ISH_SD_EENSN_ISO_SD_EEEEENS_10bfloat16_tESM_S2G_SM_NS27_6fusion15FusionCallbacksIS2B_NS2H_17LinearCombinationIS2G_fS2G_fLNS_15FloatRoundStyleE2EEES2C_S2F_JEEENS4_5SM1004TMEM4LOAD26SM100_TMEM_LOAD_32dp32b32xENS4_13SM90_TMA_LOADENS1K_INS1L_ILi2ELi4ELi3EEENS1N_ILi16EEENSN_INS5_IJS1P_SO_EEES1V_EEEENS4_39AutoVectorizingCopyWithAssumedAlignmentILi128EEENS4_14SM90_TMA_STOREES2W_S2Y_S2Y_EEEvvEEEEvNT_6ParamsE) ;  /* 0xffffff48024c7950 */ /* 0x000fea0003c3ffff */
        .weak           $__internal_1_$__cuda_sm10x_tcgen05_guardrail_trap_phase_invalid_during_alloc
        .type           $__internal_1_$__cuda_sm10x_tcgen05_guardrail_trap_phase_invalid_during_alloc,@function
        .size           $__internal_1_$__cuda_sm10x_tcgen05_guardrail_trap_phase_invalid_during_alloc,($__internal_2_$__cuda_sm10x_tcgen05_guardrail_trap_unallocated_columns_being_dealloced - $__internal_1_$__cuda_sm10x_tcgen05_guardrail_trap_phase_invalid_during_alloc)
$__internal_1_$__cuda_sm10x_tcgen05_guardrail_trap_phase_invalid_during_alloc:
[----:B------:R-:W-:Y:S05]  /*b6d0*/  BPT.TRAP 0x1 ;  /* 0x000000040000795c */ /* 0x000fea0000300000 */
[----:B------:R-:W-:-:S04]  /*b6e0*/  MOV R7, 0x0 ;  /* 0x0000000000077802 */ /* 0x000fc80000000f00 */
[----:B------:R-:W-:Y:S05]  /*b6f0*/  RET.REL.NODEC R6 `(_ZN7cutlass13device_kernelINS_4gemm6kernel13GemmUniversalIN4cute5tupleIJiiiiEEENS1_10collective13CollectiveMmaINS1_46MainloopSm100TmaUmmaWarpSpecializedBlockScaledILi3ELi2ELi2ENS5_IJNS4_1CILi4EEENSA_ILi2EEENSA_ILi1EEEEEEEENS5_IJNSA_ILi256EEENSA_ILi128EEESG_EEENS5_IJNS_12float_e4m3_tENS_13float_ue8m0_tEEEENS5_IJNS5_IJlSD_lEEENS4_6LayoutINS5_IJNS5_IJNS5_IJNSA_ILi32EEESB_EEEiEEESQ_NS5_IJSD_iEEEEEENS5_IJNS5_IJNS5_IJNSA_ILi16EEESB_EEEiEEENS5_IJNS5_IJNSA_ILi0EEESD_EEENSA_ILi512EEEEEENS5_IJSW_iEEEEEEEEEEESL_S13_NS4_8TiledMMAINS4_8MMA_AtomIJNS4_27SM100_MMA_MXF8F6F4_2x1SM_SSISJ_SJ_fSK_Li256ELi128ELNS4_4UMMA5MajorE0ELS18_0ELNS17_7ScaleInE0ELS19_0EEEEEENSN_INS5_IJSD_SD_SD_EEENS5_IJSW_SW_SW_EEEEENS5_IJNS4_10UnderscoreES1F_S1F_EEEEENS5_IJNS4_28SM100_TMA_2SM_LOAD_MULTICASTES1I_EEENS5_IJNS4_14ComposedLayoutINS4_7SwizzleILi3ELi4ELi3EEENS4_18smem_ptr_flag_bitsILi8EEENSN_INS5_IJNSA_ILi8EEESH_EEENS5_IJSH_SD_EEEEEEENSN_INS5_IJNS5_IJNS5_IJSP_SD_EEENS5_IJSO_SD_EEEEEESD_NS5_IJSB_SC_EEEEEENS5_IJNS5_IJNS5_IJSU_SY_EEESX_EEESW_NS5_IJSD_SY_EEEEEEEEEEEvNS4_8identityES1J_S24_vS25_EENS_8epilogue10collective18CollectiveEpilogueINS27_23Sm100TmaWarpSpecializedILi4ELi2ELi32ELb1ELb0EEEJNS5_IJSH_SH_SG_EEENS5_IJNSN_ISH_SD_EENSN_ISO_SD_EEEEENS_10bfloat16_tESM_S2G_SM_NS27_6fusion15FusionCallbacksIS2B_NS2H_17LinearCombinationIS2G_fS2G_fLNS_15FloatRoundStyleE2EEES2C_S2F_JEEENS4_5SM1004TMEM4LOAD26SM100_TMEM_LOAD_32dp32b32xENS4_13SM90_TMA_LOADENS1K_INS1L_ILi2ELi4ELi3EEENS1N_ILi16EEENSN_INS5_IJS1P_SO_EEES1V_EEEENS4_39AutoVectorizingCopyWithAssumedAlignmentILi128EEENS4_14SM90_TMA_STOREES2W_S2Y_S2Y_EEEvvEEEEvNT_6ParamsE) ;  /* 0xffffff4806407950 */ /* 0x000fea0003c3ffff */
        .weak           $__internal_2_$__cuda_sm10x_tcgen05_guardrail_trap_unallocated_columns_being_dealloced
        .type           $__internal_2_$__cuda_sm10x_tcgen05_guardrail_trap_unallocated_columns_being_dealloced,@function
        .size           $__internal_2_$__cuda_sm10x_tcgen05_guardrail_trap_unallocated_columns_being_dealloced,(.L_x_192 - $__internal_2_$__cuda_sm10x_tcgen05_guardrail_trap_unallocated_columns_being_dealloced)
$__internal_2_$__cuda_sm10x_tcgen05_guardrail_trap_unallocated_columns_being_dealloced:
[----:B------:R-:W-:Y:S05]  /*b700*/  BPT.TRAP 0x1 ;  /* 0x000000040000795c */ /* 0x000fea0000300000 */
[----:B------:R-:W-:-:S04]  /*b710*/  HFMA2 R3, -RZ, RZ, 0, 0 ;  /* 0x00000000ff037431 */ /* 0x000fc800000001ff */
[----:B------:R-:W-:Y:S05]  /*b720*/  RET.REL.NODEC R2 `(_ZN7cutlass13device_kernelINS_4gemm6kernel13GemmUniversalIN4cute5tupleIJiiiiEEENS1_10collective13CollectiveMmaINS1_46MainloopSm100TmaUmmaWarpSpecializedBlockScaledILi3ELi2ELi2ENS5_IJNS4_1CILi4EEENSA_ILi2EEENSA_ILi1EEEEEEEENS5_IJNSA_ILi256EEENSA_ILi128EEESG_EEENS5_IJNS_12float_e4m3_tENS_13float_ue8m0_tEEEENS5_IJNS5_IJlSD_lEEENS4_6LayoutINS5_IJNS5_IJNS5_IJNSA_ILi32EEESB_EEEiEEESQ_NS5_IJSD_iEEEEEENS5_IJNS5_IJNS5_IJNSA_ILi16EEESB_EEEiEEENS5_IJNS5_IJNSA_ILi0EEESD_EEENSA_ILi512EEEEEENS5_IJSW_iEEEEEEEEEEESL_S13_NS4_8TiledMMAINS4_8MMA_AtomIJNS4_27SM100_MMA_MXF8F6F4_2x1SM_SSISJ_SJ_fSK_Li256ELi128ELNS4_4UMMA5MajorE0ELS18_0ELNS17_7ScaleInE0ELS19_0EEEEEENSN_INS5_IJSD_SD_SD_EEENS5_IJSW_SW_SW_EEEEENS5_IJNS4_10UnderscoreES1F_S1F_EEEEENS5_IJNS4_28SM100_TMA_2SM_LOAD_MULTICASTES1I_EEENS5_IJNS4_14ComposedLayoutINS4_7SwizzleILi3ELi4ELi3EEENS4_18smem_ptr_flag_bitsILi8EEENSN_INS5_IJNSA_ILi8EEESH_EEENS5_IJSH_SD_EEEEEEENSN_INS5_IJNS5_IJNS5_IJSP_SD_EEENS5_IJSO_SD_EEEEEESD_NS5_IJSB_SC_EEEEEENS5_IJNS5_IJNS5_IJSU_SY_EEESX_EEESW_NS5_IJSD_SY_EEEEEEEEEEEvNS4_8identityES1J_S24_vS25_EENS_8epilogue10collective18CollectiveEpilogueINS27_23Sm100TmaWarpSpecializedILi4ELi2ELi32ELb1ELb0EEEJNS5_IJSH_SH_SG_EEENS5_IJNSN_ISH_SD_EENSN_ISO_SD_EEEEENS_10bfloat16_tESM_S2G_SM_NS27_6fusion15FusionCallbacksIS2B_NS2H_17LinearCombinationIS2G_fS2G_fLNS_15FloatRoundStyleE2EEES2C_S2F_JEEENS4_5SM1004TMEM4LOAD26SM100_TMEM_LOAD_32dp32b32xENS4_13SM90_TMA_LOADENS1K_INS1L_ILi2ELi4ELi3EEENS1N_ILi16EEENSN_INS5_IJS1P_SO_EEES1V_EEEENS4_39AutoVectorizingCopyWithAssumedAlignmentILi128EEENS4_14SM90_TMA_STOREES2W_S2Y_S2Y_EEEvvEEEEvNT_6ParamsE) ;  /* 0xffffff4802347950 */ /* 0x000fea0003c3ffff */
.L_x_191:
[----:B------:R-:W-:-:S00]  /*b730*/  BRA `(.L_x_191) ;  /* 0xfffffffc00fc7947 */ /* 0x000fc0000383ffff */
[----:B------:R-:W-:-:S00]  /*b740*/  NOP ;  /* 0x0000000000007918 */ /* 0x000fc00000000000 */
        /* <DEDUP_REMOVED lines=11> */
.L_x_192:


//--------------------- .nv.global.init           --------------------------
	.section	.nv.global.init,"aw",@progbits
.nv.global.init:
	.type		$str$27,@object
	.size		$str$27,($str$28 - $str$27)
$str$27:
        /*0000*/ 	.byte	0x28, 0x61, 0x64, 0x64, 0x72, 0x65, 0x73, 0x73, 0x20, 0x26, 0x20, 0x6d, 0x61, 0x73, 0x6b, 0x29
        /*0010*/ 	.byte	0x20, 0x3d, 0x3d, 0x20, 0x30, 0x00
	.type		$str$28,@object
	.size		$str$28,($str$26 - $str$28)
$str$28:
        /*0016*/ 	.byte	0x2f, 0x74, 0x6d, 0x70, 0x2f, 0x63, 0x75, 0x74, 0x6c, 0x61, 0x73, 0x73, 0x5f, 0x73, 0x77, 0x65
        /*0026*/ 	.byte	0x65, 0x70, 0x5f, 0x73, 0x72, 0x63, 0x2f, 0x69, 0x6e, 0x63, 0x6c, 0x75, 0x64, 0x65, 0x2f, 0x63
        /*0036*/ 	.byte	0x75, 0x74, 0x65, 0x2f, 0x70, 0x6f, 0x69, 0x6e, 0x74, 0x65, 0x72, 0x5f, 0x66, 0x6c, 0x61, 0x67
        /*0046*/ 	.byte	0x67, 0x65, 0x64, 0x2e, 0x68, 0x70, 0x70, 0x00
	.type		$str$26,@object
	.size		$str$26,($str$25 - $str$26)
$str$26:
        /*004e*/ 	.byte	0x2f, 0x74, 0x6d, 0x70, 0x2f, 0x63, 0x75, 0x74, 0x6c, 0x61, 0x73, 0x73, 0x5f, 0x73, 0x77, 0x65
        /*005e*/ 	.byte	0x65, 0x70, 0x5f, 0x73, 0x72, 0x63, 0x2f, 0x69, 0x6e, 0x63, 0x6c, 0x75, 0x64, 0x65, 0x2f, 0x63
        /*006e*/ 	.byte	0x75, 0x74, 0x65, 0x2f, 0x61, 0x74, 0x6f, 0x6d, 0x2f, 0x63, 0x6f, 0x70, 0x79, 0x5f, 0x74, 0x72
        /*007e*/ 	.byte	0x61, 0x69, 0x74, 0x73, 0x5f, 0x73, 0x6d, 0x31, 0x30, 0x30, 0x2e, 0x68, 0x70, 0x70, 0x00
	.type		$str$25,@object
	.size		$str$25,(__unnamed_1 - $str$25)
$str$25:
        /*008d*/ 	.byte	0x28, 0x28, 0x75, 0x69, 0x6e, 0x74, 0x33, 0x32, 0x5f, 0x74, 0x28, 0x74, 0x68, 0x72, 0x65, 0x61
        /*009d*/ 	.byte	0x64, 0x49, 0x64, 0x78, 0x2e, 0x78, 0x29, 0x20, 0x2f, 0x20, 0x33, 0x32, 0x29, 0x20, 0x25, 0x20
        /*00ad*/ 	.byte	0x34, 0x29, 0x20, 0x3d, 0x3d, 0x20, 0x28, 0x28, 0x28, 0x74, 0x6d, 0x65, 0x6d, 0x5f, 0x61, 0x64
        /*00bd*/ 	.byte	0x64, 0x72, 0x20, 0x3e, 0x3e, 0x20, 0x31, 0x36, 0x29, 0x20, 0x2f, 0x20, 0x33, 0x32, 0x29, 0x20
        /*00cd*/ 	.byte	0x25, 0x20, 0x34, 0x29, 0x00
	.type		__unnamed_1,@object
	.size		__unnamed_1,(__unnamed_2 - __unnamed_1)
__unnamed_1:
        /*00d2*/ 	.byte	0x61, 0x75, 0x74, 0x6f, 0x20, 0x63, 0x75, 0x74, 0x65, 0x3a, 0x3a, 0x61, 0x73, 0x5f, 0x70, 0x6f
        /* <DEDUP_REMOVED lines=24> */
        /*0262*/ 	.byte	0x34, 0x30, 0x39, 0x36, 0x3e, 0x3e, 0x3e, 0x3e, 0x5d, 0x00
	.type		__unnamed_2,@object
	.size		__unnamed_2,(.L_2 - __unnamed_2)
__unnamed_2:
        /* <DEDUP_REMOVED lines=42> */
        /*050c*/ 	.byte	0x3e, 0x3e, 0x5d, 0x00
.L_2:


//--------------------- .nv.shared._ZN7cutlass13device_kernelINS_4gemm6kernel13GemmUniversalIN4cute5tupleIJiiiiEEENS1_10collective13CollectiveMmaINS1_46MainloopSm100TmaUmmaWarpSpecializedBlockScaledILi3ELi2ELi2ENS5_IJNS4_1CILi4EEENSA_ILi2EEENSA_ILi1EEEEEEEENS5_IJNSA_ILi256EEENSA_ILi128EEESG_EEENS5_IJNS_12float_e4m3_tENS_13float_ue8m0_tEEEENS5_IJNS5_IJlSD_lEEENS4_6LayoutINS5_IJNS5_IJNS5_IJNSA_ILi32EEESB_EEEiEEESQ_NS5_IJSD_iEEEEEENS5_IJNS5_IJNS5_IJNSA_ILi16EEESB_EEEiEEENS5_IJNS5_IJNSA_ILi0EEESD_EEENSA_ILi512EEEEEENS5_IJSW_iEEEEEEEEEEESL_S13_NS4_8TiledMMAINS4_8MMA_AtomIJNS4_27SM100_MMA_MXF8F6F4_2x1SM_SSISJ_SJ_fSK_Li256ELi128ELNS4_4UMMA5MajorE0ELS18_0ELNS17_7ScaleInE0ELS19_0EEEEEENSN_INS5_IJSD_SD_SD_EEENS5_IJSW_SW_SW_EEEEENS5_IJNS4_10UnderscoreES1F_S1F_EEEEENS5_IJNS4_28SM100_TMA_2SM_LOAD_MULTICASTES1I_EEENS5_IJNS4_14ComposedLayoutINS4_7SwizzleILi3ELi4ELi3EEENS4_18smem_ptr_flag_bitsILi8EEENSN_INS5_IJNSA_ILi8EEESH_EEENS5_IJSH_SD_EEEEEEENSN_INS5_IJNS5_IJNS5_IJSP_SD_EEENS5_IJSO_SD_EEEEEESD_NS5_IJSB_SC_EEEEEENS5_IJNS5_IJNS5_IJSU_SY_EEESX_EEESW_NS5_IJSD_SY_EEEEEEEEEEEvNS4_8identityES1J_S24_vS25_EENS_8epilogue10collective18CollectiveEpilogueINS27_23Sm100TmaWarpSpecializedILi4ELi2ELi32ELb1ELb0EEEJNS5_IJSH_SH_SG_EEENS5_IJNSN_ISH_SD_EENSN_ISO_SD_EEEEENS_10bfloat16_tESM_S2G_SM_NS27_6fusion15FusionCallbacksIS2B_NS2H_17LinearCombinationIS2G_fS2G_fLNS_15FloatRoundStyleE2EEES2C_S2F_JEEENS4_5SM1004TMEM4LOAD26SM100_TMEM_LOAD_32dp32b32xENS4_13SM90_TMA_LOADENS1K_INS1L_ILi2ELi4ELi3EEENS1N_ILi16EEENSN_INS5_IJS1P_SO_EEES1V_EEEENS4_39AutoVectorizingCopyWithAssumedAlignmentILi128EEENS4_14SM90_TMA_STOREES2W_S2Y_S2Y_EEEvvEEEEvNT_6ParamsE --------------------------
	.section	.nv.shared._ZN7cutlass13device_kernelINS_4gemm6kernel13GemmUniversalIN4cute5tupleIJiiiiEEENS1_10collective13CollectiveMmaINS1_46MainloopSm100TmaUmmaWarpSpecializedBlockScaledILi3ELi2ELi2ENS5_IJNS4_1CILi4EEENSA_ILi2EEENSA_ILi1EEEEEEEENS5_IJNSA_ILi256EEENSA_ILi128EEESG_EEENS5_IJNS_12float_e4m3_tENS_13float_ue8m0_tEEEENS5_IJNS5_IJlSD_lEEENS4_6LayoutINS5_IJNS5_IJNS5_IJNSA_ILi32EEESB_EEEiEEESQ_NS5_IJSD_iEEEEEENS5_IJNS5_IJNS5_IJNSA_ILi16EEESB_EEEiEEENS5_IJNS5_IJNSA_ILi0EEESD_EEENSA_ILi512EEEEEENS5_IJSW_iEEEEEEEEEEESL_S13_NS4_8TiledMMAINS4_8MMA_AtomIJNS4_27SM100_MMA_MXF8F6F4_2x1SM_SSISJ_SJ_fSK_Li256ELi128ELNS4_4UMMA5MajorE0ELS18_0ELNS17_7ScaleInE0ELS19_0EEEEEENSN_INS5_IJSD_SD_SD_EEENS5_IJSW_SW_SW_EEEEENS5_IJNS4_10UnderscoreES1F_S1F_EEEEENS5_IJNS4_28SM100_TMA_2SM_LOAD_MULTICASTES1I_EEENS5_IJNS4_14ComposedLayoutINS4_7SwizzleILi3ELi4ELi3EEENS4_18smem_ptr_flag_bitsILi8EEENSN_INS5_IJNSA_ILi8EEESH_EEENS5_IJSH_SD_EEEEEEENSN_INS5_IJNS5_IJNS5_IJSP_SD_EEENS5_IJSO_SD_EEEEEESD_NS5_IJSB_SC_EEEEEENS5_IJNS5_IJNS5_IJSU_SY_EEESX_EEESW_NS5_IJSD_SY_EEEEEEEEEEEvNS4_8identityES1J_S24_vS25_EENS_8epilogue10collective18CollectiveEpilogueINS27_23Sm100TmaWarpSpecializedILi4ELi2ELi32ELb1ELb0EEEJNS5_IJSH_SH_SG_EEENS5_IJNSN_ISH_SD_EENSN_ISO_SD_EEEEENS_10bfloat16_tESM_S2G_SM_NS27_6fusion15FusionCallbacksIS2B_NS2H_17LinearCombinationIS2G_fS2G_fLNS_15FloatRoundStyleE2EEES2C_S2F_JEEENS4_5SM1004TMEM4LOAD26SM100_TMEM_LOAD_32dp32b32xENS4_13SM90_TMA_LOADENS1K_INS1L_ILi2ELi4ELi3EEENS1N_ILi16EEENSN_INS5_IJS1P_SO_EEES1V_EEEENS4_39AutoVectorizingCopyWithAssumedAlignmentILi128EEENS4_14SM90_TMA_STOREES2W_S2Y_S2Y_EEEvvEEEEvNT_6ParamsE,"aw",@nobits
	.sectionflags	@""
	.align	16
	.zero		1024


//--------------------- .nv.shared.reserved.0     --------------------------
	.section	.nv.shared.reserved.0,"aw",@nobits
	.weak		__nv_reservedSMEM_offset_0_alias
	.size		__nv_reservedSMEM_offset_0_alias, 0, 64
	.other		__nv_reservedSMEM_offset_0_alias,@"STO_CUDA_RESERVED_SHARED STV_DEFAULT"
__nv_reservedSMEM_offset_0_alias:
	.zero		0
.nv.shared.reserved.0:
	.zero		64
	.weak		__nv_reservedSMEM_tcgen05_partition
	.type		__nv_reservedSMEM_tcgen05_partition,@object
	.size		__nv_reservedSMEM_tcgen05_partition,(.L_0 - __nv_reservedSMEM_tcgen05_partition)
__nv_reservedSMEM_tcgen05_partition:
	.zero		32
.L_0:


//--------------------- .nv.global                --------------------------
	.section	.nv.global,"aw",@nobits
.nv.global:
	.type		_ZN40_INTERNAL_b85cbfbd_4_k_cu_800cd2c2_378434cute1_E,@object
	.size		_ZN40_INTERNAL_b85cbfbd_4_k_cu_800cd2c2_378434cute1_E,(_ZN40_INTERNAL_b85cbfbd_4_k_cu_800cd2c2_378434cuda3std3__45__cpo6cbeginE - _ZN40_INTERNAL_b85cbfbd_4_k_cu_800cd2c2_378434cute1_E)
_ZN40_INTERNAL_b85cbfbd_4_k_cu_800cd2c2_378434cute1_E:
	.zero		1
	.type		_ZN40_INTERNAL_b85cbfbd_4_k_cu_800cd2c2_378434cuda3std3__45__cpo6cbeginE,@object
	.size		_ZN40_INTERNAL_b85cbfbd_4_k_cu_800cd2c2_378434cuda3std3__45__cpo6cbeginE,(_ZN40_INTERNAL_b85cbfbd_4_k_cu_800cd2c2_378434cuda3std3__48in_placeE - _ZN40_INTERNAL_b85cbfbd_4_k_cu_800cd2c2_378434cuda3std3__45__cpo6cbeginE)
_ZN40_INTERNAL_b85cbfbd_4_k_cu_800cd2c2_378434cuda3std3__45__cpo6cbeginE:
	.zero		1
	.type		_ZN40_INTERNAL_b85cbfbd_4_k_cu_800cd2c2_378434cuda3std3__48in_placeE,@object
	.size		_ZN40_INTERNAL_b85cbfbd_4_k_cu_800cd2c2_378434cuda3std3__48in_placeE,(_ZN40_INTERNAL_b85cbfbd_4_k_cu_800cd2c2_378434cuda3std6ranges3__45__cpo9iter_moveE - _ZN40_INTERNAL_b85cbfbd_4_k_cu_800cd2c2_378434cuda3std3__48in_placeE)
_ZN40_INTERNAL_b85cbfbd_4_k_cu_800cd2c2_378434cuda3std3__48in_placeE:
	.zero		1
	.type		_ZN40_INTERNAL_b85cbfbd_4_k_cu_800cd2c2_378434cuda3std6ranges3__45__cpo9iter_moveE,@object
	.size		_ZN40_INTERNAL_b85cbfbd_4_k_cu_800cd2c2_378434cuda3std6ranges3__45__cpo9iter_moveE,(_ZN40_INTERNAL_b85cbfbd_4_k_cu_800cd2c2_378434cuda3std3__45__cpo5beginE - _ZN40_INTERNAL_b85cbfbd_4_k_cu_800cd2c2_378434cuda3std6ranges3__45__cpo9iter_moveE)
_ZN40_INTERNAL_b85cbfbd_4_k_cu_800cd2c2_378434cuda3std6ranges3__45__cpo9iter_moveE:
	.zero		1
	.type		_ZN40_INTERNAL_b85cbfbd_4_k_cu_800cd2c2_378434cuda3std3__45__cpo5beginE,@object
	.size		_ZN40_INTERNAL_b85cbfbd_4_k_cu_800cd2c2_378434cuda3std3__45__cpo5beginE,(_ZN40_INTERNAL_b85cbfbd_4_k_cu_800cd2c2_378434cuda3std3__442_GLOBAL__N__b85cbfbd_4_k_cu_800cd2c2_378436ignoreE - _ZN40_INTERNAL_b85cbfbd_4_k_cu_800cd2c2_378434cuda3std3__45__cpo5beginE)
_ZN40_INTERNAL_b85cbfbd_4_k_cu_800cd2c2_378434cuda3std3__45__cpo5beginE:
	.zero		1
	.type		_ZN40_INTERNAL_b85cbfbd_4_k_cu_800cd2c2_378434cuda3std3__442_GLOBAL__N__b85cbfbd_4_k_cu_800cd2c2_378436ignoreE,@object
	.size		_ZN40_INTERNAL_b85cbfbd_4_k_cu_800cd2c2_378434cuda3std3__442_GLOBAL__N__b85cbfbd_4_k_cu_800cd2c2_378436ignoreE,(_ZN40_INTERNAL_b85cbfbd_4_k_cu_800cd2c2_378434cute7productE - _ZN40_INTERNAL_b85cbfbd_4_k_cu_800cd2c2_378434cuda3std3__442_GLOBAL__N__b85cbfbd_4_k_cu_800cd2c2_378436ignoreE)
_ZN40_INTERNAL_b85cbfbd_4_k_cu_800cd2c2_378434cuda3std3__442_GLOBAL__N__b85cbfbd_4_k_cu_800cd2c2_378436ignoreE:
	.zero		1
	.type		_ZN40_INTERNAL_b85cbfbd_4_k_cu_800cd2c2_378434cute7productE,@object
	.size		_ZN40_INTERNAL_b85cbfbd_4_k_cu_800cd2c2_378434cute7productE,(_ZN40_INTERNAL_b85cbfbd_4_k_cu_800cd2c2_378434cuda3std3__45__cpo3endE - _ZN40_INTERNAL_b85cbfbd_4_k_cu_800cd2c2_378434cute7productE)
_ZN40_INTERNAL_b85cbfbd_4_k_cu_800cd2c2_378434cute7productE:
	.zero		1
	.type		_ZN40_INTERNAL_b85cbfbd_4_k_cu_800cd2c2_378434cuda3std3__45__cpo3endE,@object
	.size		_ZN40_INTERNAL_b85cbfbd_4_k_cu_800cd2c2_378434cuda3std3__45__cpo3endE,(_ZN40_INTERNAL_b85cbfbd_4_k_cu_800cd2c2_378434cuda3std3__419piecewise_constructE - _ZN40_INTERNAL_b85cbfbd_4_k_cu_800cd2c2_378434cuda3std3__45__cpo3endE)
_ZN40_INTERNAL_b85cbfbd_4_k_cu_800cd2c2_378434cuda3std3__45__cpo3endE:
	.zero		1
	.type		_ZN40_INTERNAL_b85cbfbd_4_k_cu_800cd2c2_378434cuda3std3__419piecewise_constructE,@object
	.size		_ZN40_INTERNAL_b85cbfbd_4_k_cu_800cd2c2_378434cuda3std3__419piecewise_constructE,(_ZN40_INTERNAL_b85cbfbd_4_k_cu_800cd2c2_378434cuda3std3__45__cpo4cendE - _ZN40_INTERNAL_b85cbfbd_4_k_cu_800cd2c2_378434cuda3std3__419piecewise_constructE)
_ZN40_INTERNAL_b85cbfbd_4_k_cu_800cd2c2_378434cuda3std3__419piecewise_constructE:
	.zero		1
	.type		_ZN40_INTERNAL_b85cbfbd_4_k_cu_800cd2c2_378434cuda3std3__45__cpo4cendE,@object
	.size		_ZN40_INTERNAL_b85cbfbd_4_k_cu_800cd2c2_378434cuda3std3__45__cpo4cendE,(_ZN40_INTERNAL_b85cbfbd_4_k_cu_800cd2c2_378434cuda3std6ranges3__45__cpo4swapE - _ZN40_INTERNAL_b85cbfbd_4_k_cu_800cd2c2_378434cuda3std3__45__cpo4cendE)
_ZN40_INTERNAL_b85cbfbd_4_k_cu_800cd2c2_378434cuda3std3__45__cpo4cendE:
	.zero		1
	.type		_ZN40_INTERNAL_b85cbfbd_4_k_cu_800cd2c2_378434cuda3std6ranges3__45__cpo4swapE,@object
	.size		_ZN40_INTERNAL_b85cbfbd_4_k_cu_800cd2c2_378434cuda3std6ranges3__45__cpo4swapE,(.L_10 - _ZN40_INTERNAL_b85cbfbd_4_k_cu_800cd2c2_378434cuda3std6ranges3__45__cpo4swapE)
_ZN40_INTERNAL_b85cbfbd_4_k_cu_800cd2c2_378434cuda3std6ranges3__45__cpo4swapE:
	.zero		1
.L_10:


//--------------------- .nv.constant0._ZN7cutlass13device_kernelINS_4gemm6kernel13GemmUniversalIN4cute5tupleIJiiiiEEENS1_10collective13CollectiveMmaINS1_46MainloopSm100TmaUmmaWarpSpecializedBlockScaledILi3ELi2ELi2ENS5_IJNS4_1CILi4EEENSA_ILi2EEENSA_ILi1EEEEEEEENS5_IJNSA_ILi256EEENSA_ILi128EEESG_EEENS5_IJNS_12float_e4m3_tENS_13float_ue8m0_tEEEENS5_IJNS5_IJlSD_lEEENS4_6LayoutINS5_IJNS5_IJNS5_IJNSA_ILi32EEESB_EEEiEEESQ_NS5_IJSD_iEEEEEENS5_IJNS5_IJNS5_IJNSA_ILi16EEESB_EEEiEEENS5_IJNS5_IJNSA_ILi0EEESD_EEENSA_ILi512EEEEEENS5_IJSW_iEEEEEEEEEEESL_S13_NS4_8TiledMMAINS4_8MMA_AtomIJNS4_27SM100_MMA_MXF8F6F4_2x1SM_SSISJ_SJ_fSK_Li256ELi128ELNS4_4UMMA5MajorE0ELS18_0ELNS17_7ScaleInE0ELS19_0EEEEEENSN_INS5_IJSD_SD_SD_EEENS5_IJSW_SW_SW_EEEEENS5_IJNS4_10UnderscoreES1F_S1F_EEEEENS5_IJNS4_28SM100_TMA_2SM_LOAD_MULTICASTES1I_EEENS5_IJNS4_14ComposedLayoutINS4_7SwizzleILi3ELi4ELi3EEENS4_18smem_ptr_flag_bitsILi8EEENSN_INS5_IJNSA_ILi8EEESH_EEENS5_IJSH_SD_EEEEEEENSN_INS5_IJNS5_IJNS5_IJSP_SD_EEENS5_IJSO_SD_EEEEEESD_NS5_IJSB_SC_EEEEEENS5_IJNS5_IJNS5_IJSU_SY_EEESX_EEESW_NS5_IJSD_SY_EEEEEEEEEEEvNS4_8identityES1J_S24_vS25_EENS_8epilogue10collective18CollectiveEpilogueINS27_23Sm100TmaWarpSpecializedILi4ELi2ELi32ELb1ELb0EEEJNS5_IJSH_SH_SG_EEENS5_IJNSN_ISH_SD_EENSN_ISO_SD_EEEEENS_10bfloat16_tESM_S2G_SM_NS27_6fusion15FusionCallbacksIS2B_NS2H_17LinearCombinationIS2G_fS2G_fLNS_15FloatRoundStyleE2EEES2C_S2F_JEEENS4_5SM1004TMEM4LOAD26SM100_TMEM_LOAD_32dp32b32xENS4_13SM90_TMA_LOADENS1K_INS1L_ILi2ELi4ELi3EEENS1N_ILi16EEENSN_INS5_IJS1P_SO_EEES1V_EEEENS4_39AutoVectorizingCopyWithAssumedAlignmentILi128EEENS4_14SM90_TMA_STOREES2W_S2Y_S2Y_EEEvvEEEEvNT_6ParamsE --------------------------
	.section	.nv.constant0._ZN7cutlass13device_kernelINS_4gemm6kernel13GemmUniversalIN4cute5tupleIJiiiiEEENS1_10collective13CollectiveMmaINS1_46MainloopSm100TmaUmmaWarpSpecializedBlockScaledILi3ELi2ELi2ENS5_IJNS4_1CILi4EEENSA_ILi2EEENSA_ILi1EEEEEEEENS5_IJNSA_ILi256EEENSA_ILi128EEESG_EEENS5_IJNS_12float_e4m3_tENS_13float_ue8m0_tEEEENS5_IJNS5_IJlSD_lEEENS4_6LayoutINS5_IJNS5_IJNS5_IJNSA_ILi32EEESB_EEEiEEESQ_NS5_IJSD_iEEEEEENS5_IJNS5_IJNS5_IJNSA_ILi16EEESB_EEEiEEENS5_IJNS5_IJNSA_ILi0EEESD_EEENSA_ILi512EEEEEENS5_IJSW_iEEEEEEEEEEESL_S13_NS4_8TiledMMAINS4_8MMA_AtomIJNS4_27SM100_MMA_MXF8F6F4_2x1SM_SSISJ_SJ_fSK_Li256ELi128ELNS4_4UMMA5MajorE0ELS18_0ELNS17_7ScaleInE0ELS19_0EEEEEENSN_INS5_IJSD_SD_SD_EEENS5_IJSW_SW_SW_EEEEENS5_IJNS4_10UnderscoreES1F_S1F_EEEEENS5_IJNS4_28SM100_TMA_2SM_LOAD_MULTICASTES1I_EEENS5_IJNS4_14ComposedLayoutINS4_7SwizzleILi3ELi4ELi3EEENS4_18smem_ptr_flag_bitsILi8EEENSN_INS5_IJNSA_ILi8EEESH_EEENS5_IJSH_SD_EEEEEEENSN_INS5_IJNS5_IJNS5_IJSP_SD_EEENS5_IJSO_SD_EEEEEESD_NS5_IJSB_SC_EEEEEENS5_IJNS5_IJNS5_IJSU_SY_EEESX_EEESW_NS5_IJSD_SY_EEEEEEEEEEEvNS4_8identityES1J_S24_vS25_EENS_8epilogue10collective18CollectiveEpilogueINS27_23Sm100TmaWarpSpecializedILi4ELi2ELi32ELb1ELb0EEEJNS5_IJSH_SH_SG_EEENS5_IJNSN_ISH_SD_EENSN_ISO_SD_EEEEENS_10bfloat16_tESM_S2G_SM_NS27_6fusion15FusionCallbacksIS2B_NS2H_17LinearCombinationIS2G_fS2G_fLNS_15FloatRoundStyleE2EEES2C_S2F_JEEENS4_5SM1004TMEM4LOAD26SM100_TMEM_LOAD_32dp32b32xENS4_13SM90_TMA_LOADENS1K_INS1L_ILi2ELi4ELi3EEENS1N_ILi16EEENSN_INS5_IJS1P_SO_EEES1V_EEEENS4_39AutoVectorizingCopyWithAssumedAlignmentILi128EEENS4_14SM90_TMA_STOREES2W_S2Y_S2Y_EEEvvEEEEvNT_6ParamsE,"a",@progbits
	.sectionflags	@""
	.align	4
.nv.constant0._ZN7cutlass13device_kernelINS_4gemm6kernel13GemmUniversalIN4cute5tupleIJiiiiEEENS1_10collective13CollectiveMmaINS1_46MainloopSm100TmaUmmaWarpSpecializedBlockScaledILi3ELi2ELi2ENS5_IJNS4_1CILi4EEENSA_ILi2EEENSA_ILi1EEEEEEEENS5_IJNSA_ILi256EEENSA_ILi128EEESG_EEENS5_IJNS_12float_e4m3_tENS_13float_ue8m0_tEEEENS5_IJNS5_IJlSD_lEEENS4_6LayoutINS5_IJNS5_IJNS5_IJNSA_ILi32EEESB_EEEiEEESQ_NS5_IJSD_iEEEEEENS5_IJNS5_IJNS5_IJNSA_ILi16EEESB_EEEiEEENS5_IJNS5_IJNSA_ILi0EEESD_EEENSA_ILi512EEEEEENS5_IJSW_iEEEEEEEEEEESL_S13_NS4_8TiledMMAINS4_8MMA_AtomIJNS4_27SM100_MMA_MXF8F6F4_2x1SM_SSISJ_SJ_fSK_Li256ELi128ELNS4_4UMMA5MajorE0ELS18_0ELNS17_7ScaleInE0ELS19_0EEEEEENSN_INS5_IJSD_SD_SD_EEENS5_IJSW_SW_SW_EEEEENS5_IJNS4_10UnderscoreES1F_S1F_EEEEENS5_IJNS4_28SM100_TMA_2SM_LOAD_MULTICASTES1I_EEENS5_IJNS4_14ComposedLayoutINS4_7SwizzleILi3ELi4ELi3EEENS4_18smem_ptr_flag_bitsILi8EEENSN_INS5_IJNSA_ILi8EEESH_EEENS5_IJSH_SD_EEEEEEENSN_INS5_IJNS5_IJNS5_IJSP_SD_EEENS5_IJSO_SD_EEEEEESD_NS5_IJSB_SC_EEEEEENS5_IJNS5_IJNS5_IJSU_SY_EEESX_EEESW_NS5_IJSD_SY_EEEEEEEEEEEvNS4_8identityES1J_S24_vS25_EENS_8epilogue10collective18CollectiveEpilogueINS27_23Sm100TmaWarpSpecializedILi4ELi2ELi32ELb1ELb0EEEJNS5_IJSH_SH_SG_EEENS5_IJNSN_ISH_SD_EENSN_ISO_SD_EEEEENS_10bfloat16_tESM_S2G_SM_NS27_6fusion15FusionCallbacksIS2B_NS2H_17LinearCombinationIS2G_fS2G_fLNS_15FloatRoundStyleE2EEES2C_S2F_JEEENS4_5SM1004TMEM4LOAD26SM100_TMEM_LOAD_32dp32b32xENS4_13SM90_TMA_LOADENS1K_INS1L_ILi2ELi4ELi3EEENS1N_ILi16EEENSN_INS5_IJS1P_SO_EEES1V_EEEENS4_39AutoVectorizingCopyWithAssumedAlignmentILi128EEENS4_14SM90_TMA_STOREES2W_S2Y_S2Y_EEEvvEEEEvNT_6ParamsE:
	.zero		3968


//--------------------- SYMBOLS --------------------------

	.type		.nv.reservedSmem.offset0,@object
	.size		.nv.reservedSmem.offset0,0x4
	.type		.nv.reservedSmem.cap,@object
	.size		.nv.reservedSmem.cap,0x4
	.type		__assertfail,@function
